def matmul_kernel(
    a_ptr,
    b_ptr,
    c_ptr,
    M,
    N,
    K,
    stride_am,
    stride_ak,
    stride_bk,
    stride_bn,
    stride_cm,
    stride_cn,
    BLOCK_M: tl.constexpr,
    BLOCK_N: tl.constexpr,
    BLOCK_K: tl.constexpr,
    GROUP_M: tl.constexpr,
):
    pid = tl.program_id(axis=0)
    num_pid_m = tl.cdiv(M, BLOCK_M)
    num_pid_n = tl.cdiv(N, BLOCK_N)
    num_pid_in_group = GROUP_M * num_pid_n
    group_id = pid // num_pid_in_group
    first_pid_m = group_id * GROUP_M
    group_size_m = min(num_pid_m - first_pid_m, GROUP_M)
    pid_m = first_pid_m + ((pid % num_pid_in_group) % group_size_m)
    pid_n = (pid % num_pid_in_group) // group_size_m

    offs_am = (pid_m * BLOCK_M + tl.arange(0, BLOCK_M)) % M
    offs_bn = (pid_n * BLOCK_N + tl.arange(0, BLOCK_N)) % N
    offs_k = tl.arange(0, BLOCK_K)
    a_ptrs = a_ptr + offs_am[:, None] * stride_am + offs_k[None, :] * stride_ak
    b_ptrs = b_ptr + offs_k[:, None] * stride_bk + offs_bn[None, :] * stride_bn

    acc = tl.zeros((BLOCK_M, BLOCK_N), dtype=tl.float32)
    for kk in range(0, tl.cdiv(K, BLOCK_K)):
        a = tl.load(a_ptrs, mask=offs_k[None, :] < K - kk * BLOCK_K, other=0.0)
        b = tl.load(b_ptrs, mask=offs_k[:, None] < K - kk * BLOCK_K, other=0.0)
        acc = tl.dot(a, b, acc)
        a_ptrs += BLOCK_K * stride_ak
        b_ptrs += BLOCK_K * stride_bk

    c = acc.to(c_ptr.dtype.element_ty)
    offs_cm = pid_m * BLOCK_M + tl.arange(0, BLOCK_M)
    offs_cn = pid_n * BLOCK_N + tl.arange(0, BLOCK_N)
    c_ptrs = c_ptr + offs_cm[:, None] * stride_cm + offs_cn[None, :] * stride_cn
    mask = (offs_cm[:, None] < M) & (offs_cn[None, :] < N)
    tl.store(c_ptrs, c, mask=mask)

# config = {"BLOCK_K": 64, "BLOCK_M": 64, "BLOCK_N": 512, "GROUP_M": 8, "arch": "sm_100", "dtype": "fp32", "num_ctas": 1, "num_stages": 5, "num_warps": 4}
# arch = sm_100


// ===== COMPILED SASS (sm_100a) =====

	.target	sm_100a

	.elftype	@"ET_EXEC"


//--------------------- .note.nv.tkinfo           --------------------------
	.section	.note.nv.tkinfo,"",@"SHT_NOTE"
	.sectionflags	@"SHF_NOTE_NV_TKINFO"
	.tkinfo
        /*0018*/ 	.word	0x00000081
        /*0030*/ 	.string	""
        /*0030*/ 	.string	"ptxas-blackwell"
        /*0030*/ 	.string	"Cuda compilation tools, release 12.9, V12.9.86"
        /*0030*/ 	.string	"Build cuda_12.9.r12.9/compiler.36037853_0"
        /*0030*/ 	.string	"-v  -suppress-debug-info  -lineinfo  -arch sm_100a "



//--------------------- .note.nv.cuver            --------------------------
	.section	.note.nv.cuver,"",@"SHT_NOTE"
	.sectionflags	@"SHF_NOTE_NV_CUVER"
        /*0018*/ 	.short	0x0001
        /*001a*/ 	.short	0x0064
        /*001c*/ 	.short	0x0001
        /*001e*/ 	.short	0x0000
        /*0020*/ 	.short	0x0001
        /*0022*/ 	.short	0x0000


//--------------------- .nv.info                  --------------------------
	.section	.nv.info,"",@"SHT_CUDA_INFO"
	.align	4


	//----- nvinfo : EIATTR_REGCOUNT
	.align		4
        /*0000*/ 	.byte	0x04, 0x2f
        /*0002*/ 	.short	(.L_4 - .L_3)
	.align		4
.L_3:
        /*0004*/ 	.word	index@(matmul_kernel)
        /*0008*/ 	.word	0x000000ff


	//----- nvinfo : EIATTR_FRAME_SIZE
	.align		4
.L_4:
        /*000c*/ 	.byte	0x04, 0x11
        /*000e*/ 	.short	(.L_6 - .L_5)
	.align		4
.L_5:
        /*0010*/ 	.word	index@($__internal_2_$__cuda_sm10x_tcgen05_guardrail_trap_unallocated_columns_being_dealloced)
        /*0014*/ 	.word	0x00001768


	//----- nvinfo : EIATTR_FRAME_SIZE
	.align		4
.L_6:
        /*0018*/ 	.byte	0x04, 0x11
        /*001a*/ 	.short	(.L_8 - .L_7)
	.align		4
.L_7:
        /*001c*/ 	.word	index@($__internal_1_$__cuda_sm10x_tcgen05_guardrail_trap_phase_invalid_during_alloc)
        /*0020*/ 	.word	0x00001768


	//----- nvinfo : EIATTR_FRAME_SIZE
	.align		4
.L_8:
        /*0024*/ 	.byte	0x04, 0x11
        /*0026*/ 	.short	(.L_10 - .L_9)
	.align		4
.L_9:
        /*0028*/ 	.word	index@($__internal_0_$__cuda_sm10x_tcgen05_guardrail_trap_col_being_dealloced_not_returned_by_alloc)
        /*002c*/ 	.word	0x00001768


	//----- nvinfo : EIATTR_FRAME_SIZE
	.align		4
.L_10:
        /*0030*/ 	.byte	0x04, 0x11
        /*0032*/ 	.short	(.L_12 - .L_11)
	.align		4
.L_11:
        /*0034*/ 	.word	index@(matmul_kernel)
        /*0038*/ 	.word	0x00001768


	//----- nvinfo : EIATTR_MIN_STACK_SIZE
	.align		4
.L_12:
        /*003c*/ 	.byte	0x04, 0x12
        /*003e*/ 	.short	(.L_14 - .L_13)
	.align		4
.L_13:
        /*0040*/ 	.word	index@(matmul_kernel)
        /*0044*/ 	.word	0x00001768
.L_14:


//--------------------- .nv.info.matmul_kernel    --------------------------
	.section	.nv.info.matmul_kernel,"",@"SHT_CUDA_INFO"
	.sectionflags	@""
	.align	4


	//----- nvinfo : EIATTR_CUDA_API_VERSION
	.align		4
        /*0000*/ 	.byte	0x04, 0x37
        /*0002*/ 	.short	(.L_16 - .L_15)
.L_15:
        /*0004*/ 	.word	0x00000081


	//----- nvinfo : EIATTR_KPARAM_INFO
	.align		4
.L_16:
        /*0008*/ 	.byte	0x04, 0x17
        /*000a*/ 	.short	(.L_18 - .L_17)
.L_17:
        /*000c*/ 	.word	0x00000000
        /*0010*/ 	.short	0x000d
        /*0012*/ 	.short	0x0048
        /*0014*/ 	.byte	0x00, 0xf4, 0x21, 0x00


	//----- nvinfo : EIATTR_KPARAM_INFO
	.align		4
.L_18:
        /*0018*/ 	.byte	0x04, 0x17
        /*001a*/ 	.short	(.L_20 - .L_19)
.L_19:
        /*001c*/ 	.word	0x00000000
        /*0020*/ 	.short	0x000c
        /*0022*/ 	.short	0x0040
        /*0024*/ 	.byte	0x00, 0xf4, 0x21, 0x00


	//----- nvinfo : EIATTR_KPARAM_INFO
	.align		4
.L_20:
        /*0028*/ 	.byte	0x04, 0x17
        /*002a*/ 	.short	(.L_22 - .L_21)
.L_21:
        /*002c*/ 	.word	0x00000000
        /*0030*/ 	.short	0x000b
        /*0032*/ 	.short	0x0038
        /*0034*/ 	.byte	0x00, 0xf0, 0x11, 0x00


	//----- nvinfo : EIATTR_KPARAM_INFO
	.align		4
.L_22:
        /*0038*/ 	.byte	0x04, 0x17
        /*003a*/ 	.short	(.L_24 - .L_23)
.L_23:
        /*003c*/ 	.word	0x00000000
        /*0040*/ 	.short	0x000a
        /*0042*/ 	.short	0x0034
        /*0044*/ 	.byte	0x00, 0xf0, 0x11, 0x00


	//----- nvinfo : EIATTR_KPARAM_INFO
	.align		4
.L_24:
        /*0048*/ 	.byte	0x04, 0x17
        /*004a*/ 	.short	(.L_26 - .L_25)
.L_25:
        /*004c*/ 	.word	0x00000000
        /*0050*/ 	.short	0x0009
        /*0052*/ 	.short	0x0030
        /*0054*/ 	.byte	0x00, 0xf0, 0x11, 0x00


	//----- nvinfo : EIATTR_KPARAM_INFO
	.align		4
.L_26:
        /*0058*/ 	.byte	0x04, 0x17
        /*005a*/ 	.short	(.L_28 - .L_27)
.L_27:
        /*005c*/ 	.word	0x00000000
        /*0060*/ 	.short	0x0008
        /*0062*/ 	.short	0x002c
        /*0064*/ 	.byte	0x00, 0xf0, 0x11, 0x00


	//----- nvinfo : EIATTR_KPARAM_INFO
	.align		4
.L_28:
        /*0068*/ 	.byte	0x04, 0x17
        /*006a*/ 	.short	(.L_30 - .L_29)
.L_29:
        /*006c*/ 	.word	0x00000000
        /*0070*/ 	.short	0x0007
        /*0072*/ 	.short	0x0028
        /*0074*/ 	.byte	0x00, 0xf0, 0x11, 0x00


	//----- nvinfo : EIATTR_KPARAM_INFO
	.align		4
.L_30:
        /*0078*/ 	.byte	0x04, 0x17
        /*007a*/ 	.short	(.L_32 - .L_31)
.L_31:
        /*007c*/ 	.word	0x00000000
        /*0080*/ 	.short	0x0006
        /*0082*/ 	.short	0x0024
        /*0084*/ 	.byte	0x00, 0xf0, 0x11, 0x00


	//----- nvinfo : EIATTR_KPARAM_INFO
	.align		4
.L_32:
        /*0088*/ 	.byte	0x04, 0x17
        /*008a*/ 	.short	(.L_34 - .L_33)
.L_33:
        /*008c*/ 	.word	0x00000000
        /*0090*/ 	.short	0x0005
        /*0092*/ 	.short	0x0020
        /*0094*/ 	.byte	0x00, 0xf0, 0x11, 0x00


	//----- nvinfo : EIATTR_KPARAM_INFO
	.align		4
.L_34:
        /*0098*/ 	.byte	0x04, 0x17
        /*009a*/ 	.short	(.L_36 - .L_35)
.L_35:
        /*009c*/ 	.word	0x00000000
        /*00a0*/ 	.short	0x0004
        /*00a2*/ 	.short	0x001c
        /*00a4*/ 	.byte	0x00, 0xf0, 0x11, 0x00


	//----- nvinfo : EIATTR_KPARAM_INFO
	.align		4
.L_36:
        /*00a8*/ 	.byte	0x04, 0x17
        /*00aa*/ 	.short	(.L_38 - .L_37)
.L_37:
        /*00ac*/ 	.word	0x00000000
        /*00b0*/ 	.short	0x0003
        /*00b2*/ 	.short	0x0018
        /*00b4*/ 	.byte	0x00, 0xf0, 0x11, 0x00


	//----- nvinfo : EIATTR_KPARAM_INFO
	.align		4
.L_38:
        /*00b8*/ 	.byte	0x04, 0x17
        /*00ba*/ 	.short	(.L_40 - .L_39)
.L_39:
        /*00bc*/ 	.word	0x00000000
        /*00c0*/ 	.short	0x0002
        /*00c2*/ 	.short	0x0010
        /*00c4*/ 	.byte	0x00, 0xf4, 0x21, 0x00


	//----- nvinfo : EIATTR_KPARAM_INFO
	.align		4
.L_40:
        /*00c8*/ 	.byte	0x04, 0x17
        /*00ca*/ 	.short	(.L_42 - .L_41)
.L_41:
        /*00cc*/ 	.word	0x00000000
        /*00d0*/ 	.short	0x0001
        /*00d2*/ 	.short	0x0008
        /*00d4*/ 	.byte	0x00, 0xf4, 0x21, 0x00


	//----- nvinfo : EIATTR_KPARAM_INFO
	.align		4
.L_42:
        /*00d8*/ 	.byte	0x04, 0x17
        /*00da*/ 	.short	(.L_44 - .L_43)
.L_43:
        /*00dc*/ 	.word	0x00000000
        /*00e0*/ 	.short	0x0000
        /*00e2*/ 	.short	0x0000
        /*00e4*/ 	.byte	0x00, 0xf4, 0x21, 0x00


	//----- nvinfo : EIATTR_AT_ENTRY_FRAGMENTS
	.align		4
.L_44:
        /*00e8*/ 	.byte	0x04, 0x4f
        /*00ea*/ 	.short	(.L_46 - .L_45)


	//   ....[0]....
.L_45:
        /*00ec*/ 	.word	0x00000004


	//----- nvinfo : EIATTR_RESERVED_SMEM_USED
	.align		4
.L_46:
        /*00f0*/ 	.byte	0x01, 0x41
	.zero		2


	//----- nvinfo : EIATTR_SPARSE_MMA_MASK
	.align		4
        /*00f4*/ 	.byte	0x03, 0x50
        /*00f6*/ 	.short	0x0000


	//----- nvinfo : EIATTR_TCGEN05_1CTA_USED
	.align		4
        /*00f8*/ 	.byte	0x01, 0x51
	.zero		2


	//----- nvinfo : EIATTR_MAXREG_COUNT
	.align		4
        /*00fc*/ 	.byte	0x03, 0x1b
        /*00fe*/ 	.short	0x00ff


	//----- nvinfo : EIATTR_NUM_BARRIERS
	.align		4
        /*0100*/ 	.byte	0x02, 0x4c
        /*0102*/ 	.byte	0x01
	.zero		1


	//----- nvinfo : EIATTR_ANNOTATIONS
	.align		4
        /*0104*/ 	.byte	0x04, 0x55
        /*0106*/ 	.short	(.L_48 - .L_47)


	//   ....[0]....
.L_47:
        /*0108*/ 	.word	0x00000001
        /*010c*/ 	.byte	0x00, 0x04, 0x00, 0x00, 0x01, 0x00, 0x00, 0x00, 0xe0, 0x0a, 0x00, 0x00, 0x01, 0x00, 0x00, 0x00
        /* <DEDUP_REMOVED lines=2633> */
        /*a5ac*/ 	.byte	0x50, 0x5a, 0x04, 0x00


	//----- nvinfo : EIATTR_INT_WARP_WIDE_INSTR_OFFSETS
	.align		4
.L_48:
        /*a5b0*/ 	.byte	0x04, 0x31
        /*a5b2*/ 	.short	(.L_50 - .L_49)


	//   ....[0]....
.L_49:
        /*a5b4*/ 	.word	0x00016110


	//   ....[1]....
        /*a5b8*/ 	.word	0x00016130


	//   ....[2]....
        /*a5bc*/ 	.word	0x000161a0


	//   ....[3]....
        /*a5c0*/ 	.word	0x00045f00


	//   ....[4]....
        /*a5c4*/ 	.word	0x00045f50


	//----- nvinfo : EIATTR_COOP_GROUP_MASK_REGIDS
	.align		4
.L_50:
        /*a5c8*/ 	.byte	0x04, 0x29
        /*a5ca*/ 	.short	(.L_52 - .L_51)


	//   ....[0]....
.L_51:
        /*a5cc*/ 	.word	0xffffffff


	//   ....[1]....
        /*a5d0*/ 	.word	0xffffffff


	//   ....[2]....
        /*a5d4*/ 	.word	0xffffffff


	//   ....[3]....
        /*a5d8*/ 	.word	0xffffffff


	//----- nvinfo : EIATTR_COOP_GROUP_INSTR_OFFSETS
	.align		4
.L_52:
        /*a5dc*/ 	.byte	0x04, 0x28
        /*a5de*/ 	.short	(.L_54 - .L_53)


	//   ....[0]....
.L_53:
        /*a5e0*/ 	.word	0x00000070


	//   ....[1]....
        /*a5e4*/ 	.word	0x00000330


	//   ....[2]....
        /*a5e8*/ 	.word	0x00045d90


	//   ....[3]....
        /*a5ec*/ 	.word	0x00046000


	//----- nvinfo : EIATTR_VRC_CTA_INIT_COUNT
	.align		4
.L_54:
        /*a5f0*/ 	.byte	0x02, 0x4a
        /*a5f2*/ 	.byte	0x80
	.zero		1


	//----- nvinfo : EIATTR_MBARRIER_INSTR_OFFSETS
	.align		4
        /*a5f4*/ 	.byte	0x04, 0x39
        /*a5f6*/ 	.short	(.L_56 - .L_55)


	//   ....[0]....
.L_55:
        /*a5f8*/ 	.word	0x00016260
        /*a5fc*/ 	.word	0x000000ff
        /*a600*/ 	.word	0x00000000
        /*a604*/ 	.short	0x0100
        /*a606*/ 	.byte	0x0a
	.zero		1


	//   ....[1]....
        /*a608*/ 	.word	0x000162a0
        /*a60c*/ 	.word	0x000000ff
        /*a610*/ 	.word	0x000b4008
        /*a614*/ 	.short	0x0100
        /*a616*/ 	.byte	0x07
	.zero		1


	//   ....[2]....
        /*a618*/ 	.word	0x000337a0
        /*a61c*/ 	.word	0x000000ff
        /*a620*/ 	.word	0x00000000
        /*a624*/ 	.short	0x010a
        /*a626*/ 	.byte	0x10
	.zero		1


	//   ....[3]....
        /*a628*/ 	.word	0x0003cca0
        /*a62c*/ 	.word	0x000000ff
        /*a630*/ 	.word	0x00000000
        /*a634*/ 	.short	0x010a
        /*a636*/ 	.byte	0x0a
	.zero		1


	//   ....[4]....
        /*a638*/ 	.word	0x0003cd40
        /*a63c*/ 	.word	0x000000ff
        /*a640*/ 	.word	0x000b4000
        /*a644*/ 	.short	0x0108
        /*a646*/ 	.byte	0x07
	.zero		1


	//   ....[5]....
        /*a648*/ 	.word	0x0003cde0
        /*a64c*/ 	.word	0x000000ff
        /*a650*/ 	.word	0x000b4008
        /*a654*/ 	.short	0x0108
        /*a656*/ 	.byte	0x07
	.zero		1


	//   ....[6]....
        /*a658*/ 	.word	0x00046020
        /*a65c*/ 	.word	0x000000ff
        /*a660*/ 	.word	0x00000000
        /*a664*/ 	.short	0x010a
        /*a666*/ 	.byte	0x10
	.zero		1


	//   ....[7]....
        /*a668*/ 	.word	0x00046050
        /*a66c*/ 	.word	0x000000ff
        /*a670*/ 	.word	0x00000000
        /*a674*/ 	.short	0x010a
        /*a676*/ 	.byte	0x0a
	.zero		1


	//----- nvinfo : EIATTR_NUM_MBARRIERS
	.align		4
.L_56:
        /*a678*/ 	.byte	0x03, 0x38
        /*a67a*/ 	.short	0x0002


	//----- nvinfo : EIATTR_EXIT_INSTR_OFFSETS
	.align		4
        /*a67c*/ 	.byte	0x04, 0x1c
        /*a67e*/ 	.short	(.L_58 - .L_57)


	//   ....[0]....
.L_57:
        /*a680*/ 	.word	0x00046010


	//----- nvinfo : EIATTR_REQNTID
	.align		4
.L_58:
        /*a684*/ 	.byte	0x04, 0x10
        /*a686*/ 	.short	(.L_60 - .L_59)
.L_59:
        /*a688*/ 	.word	0x00000080
        /*a68c*/ 	.word	0x00000001
        /*a690*/ 	.word	0x00000001


	//----- nvinfo : EIATTR_CRS_STACK_SIZE
	.align		4
.L_60:
        /*a694*/ 	.byte	0x04, 0x1e
        /*a696*/ 	.short	(.L_62 - .L_61)
.L_61:
        /*a698*/ 	.word	0x00000000


	//----- nvinfo : EIATTR_CBANK_PARAM_SIZE
	.align		4
.L_62:
        /*a69c*/ 	.byte	0x03, 0x19
        /*a69e*/ 	.short	0x0050


	//----- nvinfo : EIATTR_PARAM_CBANK
	.align		4
        /*a6a0*/ 	.byte	0x04, 0x0a
        /*a6a2*/ 	.short	(.L_64 - .L_63)
	.align		4
.L_63:
        /*a6a4*/ 	.word	index@(.nv.constant0.matmul_kernel)
        /*a6a8*/ 	.short	0x0380
        /*a6aa*/ 	.short	0x0050


	//----- nvinfo : EIATTR_SW_WAR
	.align		4
.L_64:
        /*a6ac*/ 	.byte	0x04, 0x36
        /*a6ae*/ 	.short	(.L_66 - .L_65)
.L_65:
        /*a6b0*/ 	.word	0x00000008
.L_66:


//--------------------- .nv.compat                --------------------------
	.section	.nv.compat,"",@"SHT_CUDA_COMPAT_INFO"
	.align	4
        /*0000*/ 	.byte	0x02, 0x02, 0x02, 0x00, 0x02, 0x05, 0x05, 0x00, 0x02, 0x03, 0x00, 0x00, 0x02, 0x06, 0x01, 0x00


//--------------------- .nv.callgraph             --------------------------
	.section	.nv.callgraph,"",@"SHT_CUDA_CALLGRAPH"
	.align	4
	.sectionentsize	8
	.align		4
        /*0000*/ 	.word	0x00000000
	.align		4
        /*0004*/ 	.word	0xffffffff
	.align		4
        /*0008*/ 	.word	0x00000000
	.align		4
        /*000c*/ 	.word	0xfffffffe
	.align		4
        /*0010*/ 	.word	0x00000000
	.align		4
        /*0014*/ 	.word	0xfffffffd
	.align		4
        /*0018*/ 	.word	0x00000000
	.align		4
        /*001c*/ 	.word	0xfffffffc


//--------------------- .text.matmul_kernel       --------------------------
	.section	.text.matmul_kernel,"ax",@progbits
	.align	128
        .global         matmul_kernel
        .type           matmul_kernel,@function
        .size           matmul_kernel,(.L_x_20 - matmul_kernel)
        .other          matmul_kernel,@"STO_CUDA_ENTRY STV_DEFAULT"
matmul_kernel:
.text.matmul_kernel:
[----:B------:R-:W1:Y:S01]  /*0000*/  LDC R1, c[0x0][0x37c] ;  /* 0x0000df00ff017b82 */ /* 0x000e620000000800 */
[----:B------:R-:W2:Y:S01]  /*0010*/  S2R R0, SR_TID.X ;  /* 0x0000000000007919 */ /* 0x000ea20000002100 */
[----:B-1----:R-:W-:Y:S01]  /*0020*/  VIADD R1, R1, 0xffffe898 ;  /* 0xffffe89801017836 */ /* 0x002fe20000000000 */
[----:B--2---:R-:W-:-:S13]  /*0030*/  ISETP.GE.U32.AND P0, PT, R0, 0x20, PT ;  /* 0x000000200000780c */ /* 0x004fda0003f06070 */
[----:B------:R-:W-:Y:S02]  /*0040*/  VOTEU.ANY UP0, P0 ;  /* 0x0000000000ff7886 */ /* 0x000fe40000000100 */
[----:B------:R-:W-:Y:S05]  /*0050*/  BRA.U UP0, `(.L_x_0) ;  /* 0x0000000100b87547 */ /* 0x000fea000b800000 */
[----:B------:R-:W1:Y:S01]  /*0060*/  S2UR UR6, SR_CgaCtaId ;  /* 0x00000000000679c3 */ /* 0x000e620000008800 */
[----:B------:R-:W-:Y:S01]  /*0070*/  NOP ;  /* 0x0000000000007918 */ /* 0x000fe20000000000 */
[----:B------:R-:W-:Y:S02]  /*0080*/  UMOV UR4, 0x40 ;  /* 0x0000004000047882 */ /* 0x000fe40000000000 */
[----:B-1----:R-:W-:-:S09]  /*0090*/  ULEA UR4, UR6, UR4, 0x18 ;  /* 0x0000000406047291 */ /* 0x002fd2000f8ec0ff */
[----:B------:R-:W1:Y:S01]  /*00a0*/  LDS.U8 R0, [UR4] ;  /* 0x00000004ff007984 */ /* 0x000e620008000000 */
[----:B------:R-:W-:Y:S02]  /*00b0*/  UMOV UR4, 0x400 ;  /* 0x0000040000047882 */ /* 0x000fe40000000000 */
[----:B------:R-:W-:Y:S01]  /*00c0*/  ULEA UR4, UR6, UR4, 0x18 ;  /* 0x0000000406047291 */ /* 0x000fe2000f8ec0ff */
[----:B-1----:R-:W-:-:S13]  /*00d0*/  ISETP.NE.AND P0, PT, R0, RZ, PT ;  /* 0x000000ff0000720c */ /* 0x002fda0003f05270 */
[----:B------:R-:W-:Y:S05]  /*00e0*/  @P0 BRA `(.L_x_1) ;  /* 0x00000000007c0947 */ /* 0x000fea0003800000 */
[----:B------:R-:W-:-:S13]  /*00f0*/  ELECT P0, URZ, PT ;  /* 0x0000000000ff782f */ /* 0x000fda0003800000 */
[----:B------:R-:W-:Y:S05]  /*0100*/  @!P0 BRA `(.L_x_2) ;  /* 0x0000000000848947 */ /* 0x000fea0003800000 */
[----:B------:R-:W-:Y:S01]  /*0110*/  UMOV UR5, 0x8 ;  /* 0x0000000800057882 */ /* 0x000fe20000000000 */
[----:B------:R-:W-:Y:S02]  /*0120*/  IMAD.MOV.U32 R4, RZ, RZ, 0x1 ;  /* 0x00000001ff047424 */ /* 0x000fe400078e00ff */
[----:B------:R-:W-:Y:S02]  /*0130*/  IMAD.MOV.U32 R5, RZ, RZ, 0xff ;  /* 0x000000ffff057424 */ /* 0x000fe400078e00ff */
[----:B------:R-:W-:Y:S04]  /*0140*/  DEPBAR.LE SB1, 0x36 ;  /* 0x00009d800000791a */ /* 0x000fe80000000000 */
[----:B------:R-:W1:Y:S02]  /*0150*/  UTCATOMSWS.FIND_AND_SET.ALIGN UP1, UR5, UR5 ;  /* 0x00000005000575e3 */ /* 0x000e640008020800 */
[----:B-1----:R-:W-:-:S04]  /*0160*/  PLOP3.LUT P0, PT, PT, PT, UP1, 0x80, 0x8 ;  /* 0x000000000008781c */ /* 0x002fc80003f0f018 */
[----:B------:R-:W-:-:S04]  /*0170*/  SEL R0, RZ, 0xffffffff, !P0 ;  /* 0xffffffffff007807 */ /* 0x000fc80004000000 */
[----:B------:R-:W-:Y:S01]  /*0180*/  ISETP.NE.AND P0, PT, R0, RZ, PT ;  /* 0x000000ff0000720c */ /* 0x000fe20003f05270 */
[----:B------:R-:W-:-:S12]  /*0190*/  IMAD.U32 R0, RZ, RZ, UR5 ;  /* 0x00000005ff007e24 */ /* 0x000fd8000f8e00ff */
[----:B------:R-:W-:Y:S05]  /*01a0*/  @P0 BRA `(.L_x_3) ;  /* 0x0000000000240947 */ /* 0x000fea0003800000 */
.L_x_4:
[----:B------:R-:W-:Y:S05]  /*01b0*/  NANOSLEEP 0x64 ;  /* 0x000000640000795d */ /* 0x000fea0003800000 */
[----:B------:R-:W-:-:S05]  /*01c0*/  UMOV UR5, 0x8 ;  /* 0x0000000800057882 */ /* 0x000fca0000000000 */
[----:B------:R-:W-:Y:S04]  /*01d0*/  DEPBAR.LE SB1, 0x36 ;  /* 0x00009d800000791a */ /* 0x000fe80000000000 */
[----:B------:R-:W1:Y:S02]  /*01e0*/  UTCATOMSWS.FIND_AND_SET.ALIGN UP1, UR5, UR5 ;  /* 0x00000005000575e3 */ /* 0x000e640008020800 */
[----:B-1----:R-:W-:-:S04]  /*01f0*/  PLOP3.LUT P0, PT, PT, PT, UP1, 0x80, 0x8 ;  /* 0x000000000008781c */ /* 0x002fc80003f0f018 */
[----:B------:R-:W-:-:S04]  /*0200*/  SEL R0, RZ, 0xffffffff, !P0 ;  /* 0xffffffffff007807 */ /* 0x000fc80004000000 */
[----:B------:R-:W-:Y:S01]  /*0210*/  ISETP.NE.AND P0, PT, R0, RZ, PT ;  /* 0x000000ff0000720c */ /* 0x000fe20003f05270 */
[----:B------:R-:W-:-:S12]  /*0220*/  IMAD.U32 R0, RZ, RZ, UR5 ;  /* 0x00000005ff007e24 */ /* 0x000fd8000f8e00ff */
[----:B------:R-:W-:Y:S05]  /*0230*/  @!P0 BRA `(.L_x_4) ;  /* 0xfffffffc00dc8947 */ /* 0x000fea000383ffff */
.L_x_3:
[C---:B------:R-:W-:Y:S01]  /*0240*/  VIADD R3, R0.reuse, 0x10 ;  /* 0x0000001000037836 */ /* 0x040fe20000000000 */
[----:B------:R-:W-:Y:S01]  /*0250*/  UMOV UR5, 0x50 ;  /* 0x0000005000057882 */ /* 0x000fe20000000000 */
[----:B------:R-:W-:Y:S01]  /*0260*/  SHF.L.U32 R2, R5, R0, RZ ;  /* 0x0000000005027219 */ /* 0x000fe200000006ff */
[----:B------:R-:W-:Y:S01]  /*0270*/  ULEA UR5, UR6, UR5, 0x18 ;  /* 0x0000000506057291 */ /* 0x000fe2000f8ec0ff */
[----:B------:R-:W-:Y:S01]  /*0280*/  IMAD.SHL.U32 R0, R0, 0x20, RZ ;  /* 0x0000002000007824 */ /* 0x000fe200078e00ff */
[----:B------:R-:W-:-:S04]  /*0290*/  SHF.L.U32 R3, R4, R3, RZ ;  /* 0x0000000304037219 */ /* 0x000fc800000006ff */
[----:B------:R-:W-:-:S05]  /*02a0*/  LOP3.LUT R2, R3, R2, RZ, 0xfc, !PT ;  /* 0x0000000203027212 */ /* 0x000fca00078efcff */
[----:B------:R1:W-:Y:S04]  /*02b0*/  ATOMS.OR RZ, [UR5], R2 ;  /* 0x00000002ffff798c */ /* 0x0003e8000b000005 */
[----:B------:R1:W-:Y:S01]  /*02c0*/  STS [UR4], R0 ;  /* 0x00000000ff007988 */ /* 0x0003e20008000804 */
[----:B------:R-:W-:Y:S05]  /*02d0*/  BRA `(.L_x_2) ;  /* 0x0000000000107947 */ /* 0x000fea0003800000 */
.L_x_1:
[----:B------:R-:W-:Y:S01]  /*02e0*/  IMAD.MOV.U32 R0, RZ, RZ, -0x1 ;  /* 0xffffffffff007424 */ /* 0x000fe200078e00ff */
[----:B------:R-:W-:-:S04]  /*02f0*/  MOV R2, 0x320 ;  /* 0x0000032000027802 */ /* 0x000fc80000000f00 */
[----:B------:R1:W-:Y:S03]  /*0300*/  STS [UR4], R0 ;  /* 0x00000000ff007988 */ /* 0x0003e60008000804 */
[----:B-1----:R-:W-:Y:S05]  /*0310*/  CALL.REL.NOINC `($__internal_1_$__cuda_sm10x_tcgen05_guardrail_trap_phase_invalid_during_alloc) ;  /* 0x0000045c00647944 */ /* 0x002fea0003c00000 */
.L_x_2:
[----:B------:R-:W-:Y:S05]  /*0320*/  WARPSYNC.ALL ;  /* 0x0000000000007948 */ /* 0x000fea0003800000 */
[----:B------:R-:W-:Y:S01]  /*0330*/  NOP ;  /* 0x0000000000007918 */ /* 0x000fe20000000000 */
.L_x_0:
[----:B-1----:R-:W1:Y:S01]  /*0340*/  LDC.64 R2, c[0x0][0x398] ;  /* 0x0000e600ff027b82 */ /* 0x002e620000000a00 */
[----:B------:R-:W2:Y:S01]  /*0350*/  S2R R5, SR_CTAID.X ;  /* 0x0000000000057919 */ /* 0x000ea20000002500 */
[----:B------:R-:W3:Y:S01]  /*0360*/  LDCU.64 UR4, c[0x0][0x3a8] ;  /* 0x00007500ff0477ac */ /* 0x000ee20008000a00 */
[----:B------:R-:W4:Y:S01]  /*0370*/  S2R R248, SR_TID.X ;  /* 0x0000000000f87919 */ /* 0x000f220000002100 */
[----:B------:R-:W-:Y:S01]  /*0380*/  UMOV UR7, 0x400 ;  /* 0x0000040000077882 */ /* 0x000fe20000000000 */
[----:B------:R-:W1:Y:S03]  /*0390*/  LDCU UR11, c[0x0][0x39c] ;  /* 0x00007380ff0b77ac */ /* 0x000e660008000800 */
[----:B------:R-:W1:Y:S01]  /*03a0*/  S2UR UR10, SR_CgaCtaId ;  /* 0x00000000000a79c3 */ /* 0x000e620000008800 */
[----:B------:R-:W1:Y:S01]  /*03b0*/  LDCU UR9, c[0x0][0x3b0] ;  /* 0x00007600ff0977ac */ /* 0x000e620008000800 */
[----:B------:R-:W1:Y:S01]  /*03c0*/  LDCU.128 UR12, c[0x0][0x380] ;  /* 0x00007000ff0c77ac */ /* 0x000e620008000c00 */
[----:B------:R-:W1:Y:S01]  /*03d0*/  LDCU UR16, c[0x0][0x3b0] ;  /* 0x00007600ff1077ac */ /* 0x000e620008000800 */
[----:B------:R-:W1:Y:S02]  /*03e0*/  LDCU UR18, c[0x0][0x3b0] ;  /* 0x00007600ff1277ac */ /* 0x000e640008000800 */
[----:B-1----:R-:W-:Y:S01]  /*03f0*/  IMAD.MOV.U32 R13, RZ, RZ, R3 ;  /* 0x000000ffff0d7224 */ /* 0x002fe200078e0003 */
[----:B------:R1:W-:Y:S01]  /*0400*/  STL [R1+0x28], R2 ;  /* 0x0000280201007387 */ /* 0x0003e20000100800 */
[----:B------:R-:W-:Y:S01]  /*0410*/  IMAD.MOV.U32 R12, RZ, RZ, R2 ;  /* 0x000000ffff0c7224 */ /* 0x000fe200078e0002 */
[----:B------:R-:W1:Y:S01]  /*0420*/  LDCU UR19, c[0x0][0x3b0] ;  /* 0x00007600ff1377ac */ /* 0x000e620008000800 */
[----:B------:R-:W-:Y:S01]  /*0430*/  VIADD R0, R13, 0x1ff ;  /* 0x000001ff0d007836 */ /* 0x000fe20000000000 */
[----:B------:R-:W-:-:S02]  /*0440*/  IABS R250, R13 ;  /* 0x0000000d00fa7213 */ /* 0x000fc40000000000 */
[----:B------:R-:W-:Y:S01]  /*0450*/  IABS R251, R12 ;  /* 0x0000000c00fb7213 */ /* 0x000fe20000000000 */
[----:B------:R-:W1:Y:S01]  /*0460*/  LDCU UR20, c[0x0][0x3b0] ;  /* 0x00007600ff1477ac */ /* 0x000e620008000800 */
[----:B------:R-:W-:Y:S02]  /*0470*/  SHF.R.S32.HI R3, RZ, 0x1f, R0 ;  /* 0x0000001fff037819 */ /* 0x000fe40000011400 */
[----:B--2---:R-:W-:Y:S01]  /*0480*/  IABS R8, R5 ;  /* 0x0000000500087213 */ /* 0x004fe20000000000 */
[----:B------:R-:W2:Y:S01]  /*0490*/  LDCU UR21, c[0x0][0x3b0] ;  /* 0x00007600ff1577ac */ /* 0x000ea20008000800 */
[----:B------:R-:W-:Y:S01]  /*04a0*/  LEA.HI R3, R3, R0, RZ, 0x9 ;  /* 0x0000000003037211 */ /* 0x000fe200078f48ff */
[----:B------:R-:W1:Y:S03]  /*04b0*/  LDCU UR22, c[0x0][0x3b0] ;  /* 0x00007600ff1677ac */ /* 0x000e660008000800 */
[----:B------:R-:W-:Y:S01]  /*04c0*/  SHF.R.S32.HI R3, RZ, 0x9, R3 ;  /* 0x00000009ff037819 */ /* 0x000fe20000011403 */
[----:B------:R-:W1:Y:S04]  /*04d0*/  LDCU UR23, c[0x0][0x3b0] ;  /* 0x00007600ff1777ac */ /* 0x000e680008000800 */
[----:B------:R-:W-:Y:S01]  /*04e0*/  IMAD.SHL.U32 R4, R3, 0x8, RZ ;  /* 0x0000000803047824 */ /* 0x000fe200078e00ff */
[----:B------:R-:W1:Y:S04]  /*04f0*/  LDCU UR25, c[0x0][0x3b0] ;  /* 0x00007600ff1977ac */ /* 0x000e680008000800 */
[-C--:B------:R-:W-:Y:S01]  /*0500*/  IABS R7, R4.reuse ;  /* 0x0000000400077213 */ /* 0x080fe20000000000 */
[----:B------:R-:W1:Y:S01]  /*0510*/  LDCU UR24, c[0x0][0x3b0] ;  /* 0x00007600ff1877ac */ /* 0x000e620008000800 */
[----:B------:R-:W-:-:S02]  /*0520*/  IABS R10, R4 ;  /* 0x00000004000a7213 */ /* 0x000fc40000000000 */
[----:B------:R-:W1:Y:S01]  /*0530*/  I2F.RP R0, R7 ;  /* 0x0000000700007306 */ /* 0x000e620000209400 */
[----:B------:R-:W2:Y:S01]  /*0540*/  LDCU UR26, c[0x0][0x3b0] ;  /* 0x00007600ff1a77ac */ /* 0x000ea20008000800 */
[----:B------:R-:W2:Y:S01]  /*0550*/  LDCU UR27, c[0x0][0x3b0] ;  /* 0x00007600ff1b77ac */ /* 0x000ea20008000800 */
[----:B------:R-:W2:Y:S01]  /*0560*/  LDCU UR28, c[0x0][0x3b0] ;  /* 0x00007600ff1c77ac */ /* 0x000ea20008000800 */
[----:B------:R-:W2:Y:S04]  /*0570*/  LDCU UR29, c[0x0][0x3b0] ;  /* 0x00007600ff1d77ac */ /* 0x000ea80008000800 */
[----:B-1----:R-:W1:Y:S01]  /*0580*/  MUFU.RCP R0, R0 ;  /* 0x0000000000007308 */ /* 0x002e620000001000 */
[----:B------:R-:W2:Y:S01]  /*0590*/  LDCU UR30, c[0x0][0x3b0] ;  /* 0x00007600ff1e77ac */ /* 0x000ea20008000800 */
[----:B------:R-:W2:Y:S01]  /*05a0*/  LDCU UR31, c[0x0][0x3b0] ;  /* 0x00007600ff1f77ac */ /* 0x000ea20008000800 */
[----:B------:R-:W2:Y:S01]  /*05b0*/  LDCU UR32, c[0x0][0x3b0] ;  /* 0x00007600ff2077ac */ /* 0x000ea20008000800 */
[----:B------:R-:W2:Y:S01]  /*05c0*/  LDCU UR6, c[0x0][0x3a4] ;  /* 0x00007480ff0677ac */ /* 0x000ea20008000800 */
[----:B-1----:R-:W-:-:S02]  /*05d0*/  VIADD R2, R0, 0xffffffe ;  /* 0x0ffffffe00027836 */ /* 0x002fc40000000000 */
[----:B------:R-:W-:Y:S02]  /*05e0*/  IMAD.MOV R0, RZ, RZ, -R10 ;  /* 0x000000ffff007224 */ /* 0x000fe400078e0a0a */
[----:B------:R1:W2:Y:S02]  /*05f0*/  F2I.FTZ.U32.TRUNC.NTZ R3, R2 ;  /* 0x0000000200037305 */ /* 0x0002a4000021f000 */
[----:B-1----:R-:W-:Y:S02]  /*0600*/  IMAD.MOV.U32 R2, RZ, RZ, RZ ;  /* 0x000000ffff027224 */ /* 0x002fe400078e00ff */
[----:B--2---:R-:W-:-:S04]  /*0610*/  IMAD.MOV R6, RZ, RZ, -R3 ;  /* 0x000000ffff067224 */ /* 0x004fc800078e0a03 */
[----:B------:R-:W-:Y:S02]  /*0620*/  IMAD R9, R6, R7, RZ ;  /* 0x0000000706097224 */ /* 0x000fe400078e02ff */
[----:B------:R-:W-:Y:S02]  /*0630*/  IMAD.MOV.U32 R6, RZ, RZ, R8 ;  /* 0x000000ffff067224 */ /* 0x000fe400078e0008 */
[----:B------:R-:W-:-:S06]  /*0640*/  IMAD.HI.U32 R3, R3, R9, R2 ;  /* 0x0000000903037227 */ /* 0x000fcc00078e0002 */
[----:B------:R-:W-:-:S04]  /*0650*/  IMAD.HI.U32 R3, R3, R6, RZ ;  /* 0x0000000603037227 */ /* 0x000fc800078e00ff */
[----:B------:R-:W-:Y:S01]  /*0660*/  IMAD R0, R3, R0, R6 ;  /* 0x0000000003007224 */ /* 0x000fe200078e0206 */
[----:B------:R-:W-:Y:S04]  /*0670*/  BAR.SYNC.DEFER_BLOCKING 0x0 ;  /* 0x0000000000007b1d */ /* 0x000fe80000010000 */
[----:B------:R-:W-:-:S13]  /*0680*/  ISETP.GT.U32.AND P1, PT, R7, R0, PT ;  /* 0x000000000700720c */ /* 0x000fda0003f24070 */
[----:B------:R-:W-:Y:S02]  /*0690*/  @!P1 IMAD.IADD R0, R0, 0x1, -R7 ;  /* 0x0000000100009824 */ /* 0x000fe400078e0a07 */
[----:B------:R-:W-:Y:S01]  /*06a0*/  @!P1 VIADD R3, R3, 0x1 ;  /* 0x0000000103039836 */ /* 0x000fe20000000000 */
[----:B------:R-:W-:Y:S02]  /*06b0*/  ISETP.NE.AND P1, PT, R4, RZ, PT ;  /* 0x000000ff0400720c */ /* 0x000fe40003f25270 */
[----:B------:R-:W-:Y:S02]  /*06c0*/  ISETP.GE.U32.AND P0, PT, R0, R7, PT ;  /* 0x000000070000720c */ /* 0x000fe40003f06070 */
[----:B------:R-:W-:Y:S01]  /*06d0*/  LOP3.LUT R0, R5, R4, RZ, 0x3c, !PT ;  /* 0x0000000405007212 */ /* 0x000fe200078e3cff */
[----:B------:R-:W1:Y:S03]  /*06e0*/  I2F.RP R7, R250 ;  /* 0x000000fa00077306 */ /* 0x000e660000209400 */
[----:B------:R-:W-:Y:S01]  /*06f0*/  ISETP.GE.AND P2, PT, R0, RZ, PT ;  /* 0x000000ff0000720c */ /* 0x000fe20003f46270 */
[----:B------:R-:W-:Y:S01]  /*0700*/  VIADD R0, R12, 0x3f ;  /* 0x0000003f0c007836 */ /* 0x000fe20000000000 */
[----:B----4-:R-:W-:-:S04]  /*0710*/  SHF.R.U32.HI R12, RZ, 0x6, R248 ;  /* 0x00000006ff0c7819 */ /* 0x010fc800000116f8 */
[----:B------:R-:W-:Y:S01]  /*0720*/  SGXT.U32 R12, R12, 0x1 ;  /* 0x000000010c0c781a */ /* 0x000fe20000000000 */
[----:B------:R-:W-:-:S04]  /*0730*/  @P0 VIADD R3, R3, 0x1 ;  /* 0x0000000103030836 */ /* 0x000fc80000000000 */
[----:B------:R-:W-:Y:S01]  /*0740*/  IMAD.MOV.U32 R2, RZ, RZ, R3 ;  /* 0x000000ffff027224 */ /* 0x000fe200078e0003 */
[----:B------:R-:W-:Y:S01]  /*0750*/  SHF.R.S32.HI R3, RZ, 0x1f, R0 ;  /* 0x0000001fff037819 */ /* 0x000fe20000011400 */
[----:B-1----:R-:W-:Y:S02]  /*0760*/  MUFU.RCP R7, R7 ;  /* 0x0000000700077308 */ /* 0x002fe40000001000 */
[----:B------:R-:W-:Y:S01]  /*0770*/  @!P2 IMAD.MOV R2, RZ, RZ, -R2 ;  /* 0x000000ffff02a224 */ /* 0x000fe200078e0a02 */
[----:B------:R-:W-:Y:S02]  /*0780*/  @!P1 LOP3.LUT R2, RZ, R4, RZ, 0x33, !PT ;  /* 0x00000004ff029212 */ /* 0x000fe400078e33ff */
[----:B------:R-:W-:-:S03]  /*0790*/  LEA.HI R3, R3, R0, RZ, 0x6 ;  /* 0x0000000003037211 */ /* 0x000fc600078f30ff */
[----:B------:R-:W-:Y:S02]  /*07a0*/  IMAD.SHL.U32 R8, R2, 0x8, RZ ;  /* 0x0000000802087824 */ /* 0x000fe400078e00ff */
[----:B------:R-:W-:-:S03]  /*07b0*/  IMAD.MOV R2, RZ, RZ, -R2 ;  /* 0x000000ffff027224 */ /* 0x000fc600078e0a02 */
[----:B------:R-:W-:Y:S01]  /*07c0*/  LEA.HI.SX32 R3, R3, -R8, 0x1a ;  /* 0x8000000803037211 */ /* 0x000fe200078fd2ff */
[----:B------:R-:W-:Y:S02]  /*07d0*/  IMAD R10, R4, R2, R5 ;  /* 0x00000002040a7224 */ /* 0x000fe400078e0205 */
[----:B------:R-:W-:Y:S01]  /*07e0*/  IMAD.MOV.U32 R2, RZ, RZ, RZ ;  /* 0x000000ffff027224 */ /* 0x000fe200078e00ff */
[----:B------:R-:W-:-:S04]  /*07f0*/  VIMNMX R11, PT, PT, R3, 0x8, PT ;  /* 0x00000008030b7848 */ /* 0x000fc80003fe0100 */
[-C--:B------:R-:W-:Y:S02]  /*0800*/  IABS R9, R11.reuse ;  /* 0x0000000b00097213 */ /* 0x080fe40000000000 */
[----:B------:R-:W-:Y:S02]  /*0810*/  IABS R4, R11 ;  /* 0x0000000b00047213 */ /* 0x000fe40000000000 */
[----:B------:R-:W1:Y:S08]  /*0820*/  I2F.RP R0, R9 ;  /* 0x0000000900007306 */ /* 0x000e700000209400 */
[----:B-1----:R-:W1:Y:S02]  /*0830*/  MUFU.RCP R0, R0 ;  /* 0x0000000000007308 */ /* 0x002e640000001000 */
[----:B-1----:R-:W-:Y:S01]  /*0840*/  VIADD R3, R0, 0xffffffe ;  /* 0x0ffffffe00037836 */ /* 0x002fe20000000000 */
[----:B------:R-:W-:-:S05]  /*0850*/  IABS R0, R10 ;  /* 0x0000000a00007213 */ /* 0x000fca0000000000 */
[----:B------:R-:W1:Y:S02]  /*0860*/  F2I.FTZ.U32.TRUNC.NTZ R3, R3 ;  /* 0x0000000300037305 */ /* 0x000e64000021f000 */
[----:B-1----:R-:W-:-:S04]  /*0870*/  IMAD.MOV R6, RZ, RZ, -R3 ;  /* 0x000000ffff067224 */ /* 0x002fc800078e0a03 */
[----:B------:R-:W-:Y:S02]  /*0880*/  IMAD R5, R6, R9, RZ ;  /* 0x0000000906057224 */ /* 0x000fe400078e02ff */
[----:B------:R-:W1:Y:S02]  /*0890*/  I2F.RP R6, R251 ;  /* 0x000000fb00067306 */ /* 0x000e640000209400 */
[----:B------:R-:W-:-:S04]  /*08a0*/  IMAD.HI.U32 R2, R3, R5, R2 ;  /* 0x0000000503027227 */ /* 0x000fc800078e0002 */
[----:B------:R-:W-:Y:S02]  /*08b0*/  IMAD.MOV.U32 R3, RZ, RZ, R0 ;  /* 0x000000ffff037224 */ /* 0x000fe400078e0000 */
[----:B------:R-:W-:Y:S02]  /*08c0*/  IMAD.MOV R0, RZ, RZ, -R4 ;  /* 0x000000ffff007224 */ /* 0x000fe400078e0a04 */
[----:B------:R-:W-:-:S04]  /*08d0*/  IMAD.HI.U32 R2, R2, R3, RZ ;  /* 0x0000000302027227 */ /* 0x000fc800078e00ff */
[----:B------:R-:W-:Y:S01]  /*08e0*/  IMAD R0, R2, R0, R3 ;  /* 0x0000000002007224 */ /* 0x000fe200078e0203 */
[----:B-1----:R-:W1:Y:S01]  /*08f0*/  MUFU.RCP R6, R6 ;  /* 0x0000000600067308 */ /* 0x002e620000001000 */
[----:B------:R-:W-:-:S03]  /*0900*/  VIADD R4, R7, 0xffffffe ;  /* 0x0ffffffe07047836 */ /* 0x000fc60000000000 */
[----:B------:R-:W-:-:S04]  /*0910*/  ISETP.GT.U32.AND P1, PT, R9, R0, PT ;  /* 0x000000000900720c */ /* 0x000fc80003f24070 */
[----:B------:R-:W2:Y:S09]  /*0920*/  F2I.FTZ.U32.TRUNC.NTZ R5, R4 ;  /* 0x0000000400057305 */ /* 0x000eb2000021f000 */
[----:B------:R-:W-:Y:S02]  /*0930*/  @!P1 IMAD.IADD R0, R0, 0x1, -R9 ;  /* 0x0000000100009824 */ /* 0x000fe400078e0a09 */
[----:B-1----:R-:W-:-:S02]  /*0940*/  VIADD R3, R6, 0xffffffe ;  /* 0x0ffffffe06037836 */ /* 0x002fc40000000000 */
[----:B------:R-:W-:Y:S01]  /*0950*/  @!P1 VIADD R2, R2, 0x1 ;  /* 0x0000000102029836 */ /* 0x000fe20000000000 */
[----:B------:R-:W-:Y:S01]  /*0960*/  ISETP.GE.U32.AND P0, PT, R0, R9, PT ;  /* 0x000000090000720c */ /* 0x000fe20003f06070 */
[----:B--2---:R-:W-:Y:S01]  /*0970*/  IMAD.MOV R249, RZ, RZ, -R5 ;  /* 0x000000fffff97224 */ /* 0x004fe200078e0a05 */
[----:B------:R-:W-:Y:S01]  /*0980*/  LOP3.LUT R0, R10, R11, RZ, 0x3c, !PT ;  /* 0x0000000b0a007212 */ /* 0x000fe200078e3cff */
[----:B------:R-:W1:Y:S01]  /*0990*/  F2I.FTZ.U32.TRUNC.NTZ R3, R3 ;  /* 0x0000000300037305 */ /* 0x000e62000021f000 */
[----:B------:R-:W-:Y:S01]  /*09a0*/  ISETP.NE.AND P1, PT, R11, RZ, PT ;  /* 0x000000ff0b00720c */ /* 0x000fe20003f25270 */
[----:B------:R-:W-:Y:S01]  /*09b0*/  IMAD R249, R249, R250, RZ ;  /* 0x000000faf9f97224 */ /* 0x000fe200078e02ff */
[----:B------:R-:W-:Y:S01]  /*09c0*/  ISETP.GE.AND P2, PT, R0, RZ, PT ;  /* 0x000000ff0000720c */ /* 0x000fe20003f46270 */
[----:B------:R-:W-:-:S04]  /*09d0*/  IMAD.MOV.U32 R4, RZ, RZ, RZ ;  /* 0x000000ffff047224 */ /* 0x000fc800078e00ff */
[----:B------:R-:W-:-:S04]  /*09e0*/  IMAD.HI.U32 R249, R5, R249, R4 ;  /* 0x000000f905f97227 */ /* 0x000fc800078e0004 */
[----:B------:R-:W-:Y:S02]  /*09f0*/  @P0 VIADD R2, R2, 0x1 ;  /* 0x0000000102020836 */ /* 0x000fe40000000000 */
[----:B-1----:R-:W-:Y:S02]  /*0a00*/  IMAD.MOV R0, RZ, RZ, -R3 ;  /* 0x000000ffff007224 */ /* 0x002fe400078e0a03 */
[----:B------:R-:W-:Y:S01]  /*0a10*/  @!P2 IMAD.MOV R2, RZ, RZ, -R2 ;  /* 0x000000ffff02a224 */ /* 0x000fe200078e0a02 */
[----:B------:R-:W-:Y:S01]  /*0a20*/  @!P1 LOP3.LUT R2, RZ, R11, RZ, 0x33, !PT ;  /* 0x0000000bff029212 */ /* 0x000fe200078e33ff */
[----:B------:R-:W-:-:S04]  /*0a30*/  IMAD.MOV.U32 R4, RZ, RZ, R0 ;  /* 0x000000ffff047224 */ /* 0x000fc800078e0000 */
[----:B------:R-:W-:Y:S02]  /*0a40*/  IMAD.SHL.U32 R21, R2, 0x200, RZ ;  /* 0x0000020002157824 */ /* 0x000fe400078e00ff */
[----:B------:R-:W-:Y:S02]  /*0a50*/  IMAD.MOV R252, RZ, RZ, -R2 ;  /* 0x000000fffffc7224 */ /* 0x000fe400078e0a02 */
[----:B------:R-:W-:Y:S01]  /*0a60*/  IMAD.MOV.U32 R2, RZ, RZ, RZ ;  /* 0x000000ffff027224 */ /* 0x000fe200078e00ff */
[C---:B------:R-:W-:Y:S01]  /*0a70*/  LOP3.LUT R0, R21.reuse, R12, RZ, 0xfc, !PT ;  /* 0x0000000c15007212 */ /* 0x040fe200078efcff */
[----:B------:R-:W-:Y:S01]  /*0a80*/  IMAD R5, R4, R251, RZ ;  /* 0x000000fb04057224 */ /* 0x000fe200078e02ff */
[----:B------:R-:W-:Y:S01]  /*0a90*/  LOP3.LUT R13, R21, 0x2, R12, 0xfe, !PT ;  /* 0x00000002150d7812 */ /* 0x000fe200078efe0c */
[----:B------:R-:W-:Y:S01]  /*0aa0*/  IMAD R252, R11, R252, R10 ;  /* 0x000000fc0bfc7224 */ /* 0x000fe200078e020a */
[----:B------:R-:W-:Y:S01]  /*0ab0*/  IABS R6, R0 ;  /* 0x0000000000067213 */ /* 0x000fe20000000000 */
[----:B------:R-:W-:Y:S01]  /*0ac0*/  IMAD.HI.U32 R243, R3, R5, R2 ;  /* 0x0000000503f37227 */ /* 0x000fe200078e0002 */
[----:B------:R-:W-:Y:S01]  /*0ad0*/  IABS R7, R13 ;  /* 0x0000000d00077213 */ /* 0x000fe20000000000 */
[----:B------:R1:W-:Y:S01]  /*0ae0*/  STL [R1+0x9c4], R13 ;  /* 0x0009c40d01007387 */ /* 0x0003e20000100800 */
[C---:B------:R-:W-:Y:S01]  /*0af0*/  LOP3.LUT R9, R21.reuse, 0x4, R12, 0xfe, !PT ;  /* 0x0000000415097812 */ /* 0x040fe200078efe0c */
[----:B------:R-:W-:Y:S01]  /*0b00*/  IMAD.MOV.U32 R4, RZ, RZ, R6 ;  /* 0x000000ffff047224 */ /* 0x000fe200078e0006 */
[C---:B------:R-:W-:Y:S01]  /*0b10*/  LOP3.LUT R10, R21.reuse, 0xa, R12, 0xfe, !PT ;  /* 0x0000000a150a7812 */ /* 0x040fe200078efe0c */
[----:B------:R-:W-:Y:S01]  /*0b20*/  IMAD.IADD R252, R8, 0x1, R252 ;  /* 0x0000000108fc7824 */ /* 0x000fe200078e02fc */
[----:B------:R-:W-:Y:S01]  /*0b30*/  LOP3.LUT R8, R21, 0x6, R12, 0xfe, !PT ;  /* 0x0000000615087812 */ /* 0x000fe200078efe0c */
[C---:B------:R-:W-:Y:S01]  /*0b40*/  IMAD.HI.U32 R2, R249.reuse, R4, RZ ;  /* 0x00000004f9027227 */ /* 0x040fe200078e00ff */
[----:B------:R2:W-:Y:S03]  /*0b50*/  STL [R1+0x9c8], R9 ;  /* 0x0009c80901007387 */ /* 0x0005e60000100800 */
[----:B------:R-:W-:Y:S01]  /*0b60*/  IMAD.MOV.U32 R6, RZ, RZ, R7 ;  /* 0x000000ffff067224 */ /* 0x000fe200078e0007 */
[----:B------:R-:W-:Y:S01]  /*0b70*/  IABS R7, R9 ;  /* 0x0000000900077213 */ /* 0x000fe20000000000 */
[----:B------:R-:W-:Y:S01]  /*0b80*/  IMAD.MOV R5, RZ, RZ, -R2 ;  /* 0x000000ffff057224 */ /* 0x000fe200078e0a02 */
[----:B------:R4:W-:Y:S01]  /*0b90*/  STL [R1+0x9cc], R8 ;  /* 0x0009cc0801007387 */ /* 0x0009e20000100800 */
[----:B------:R-:W-:Y:S01]  /*0ba0*/  IMAD.HI.U32 R3, R249, R6, RZ ;  /* 0x00000006f9037227 */ /* 0x000fe200078e00ff */
[----:B-1----:R-:W-:-:S02]  /*0bb0*/  LOP3.LUT R13, R21, 0x1e, R12, 0xfe, !PT ;  /* 0x0000001e150d7812 */ /* 0x002fc400078efe0c */
[----:B--2---:R-:W-:Y:S01]  /*0bc0*/  LOP3.LUT R9, R21, 0x8, R12, 0xfe, !PT ;  /* 0x0000000815097812 */ /* 0x004fe200078efe0c */
[C---:B------:R-:W-:Y:S02]  /*0bd0*/  IMAD R4, R250.reuse, R5, R4 ;  /* 0x00000005fa047224 */ /* 0x040fe400078e0204 */
[----:B------:R-:W-:Y:S02]  /*0be0*/  IMAD.HI.U32 R2, R249, R7, RZ ;  /* 0x00000007f9027227 */ /* 0x000fe400078e00ff */
[----:B------:R1:W-:Y:S01]  /*0bf0*/  STL [R1+0x9d0], R9 ;  /* 0x0009d00901007387 */ /* 0x0003e20000100800 */
[----:B----4-:R-:W-:Y:S01]  /*0c00*/  IABS R8, R8 ;  /* 0x0000000800087213 */ /* 0x010fe20000000000 */
[----:B------:R-:W-:Y:S02]  /*0c10*/  IMAD.MOV R3, RZ, RZ, -R3 ;  /* 0x000000ffff037224 */ /* 0x000fe400078e0a03 */
[----:B------:R2:W-:Y:S02]  /*0c20*/  STL [R1+0x20], R4 ;  /* 0x0000200401007387 */ /* 0x0005e40000100800 */
[----:B------:R-:W-:Y:S01]  /*0c30*/  IMAD.MOV.U32 R5, RZ, RZ, R8 ;  /* 0x000000ffff057224 */ /* 0x000fe200078e0008 */
[----:B------:R-:W-:Y:S01]  /*0c40*/  LOP3.LUT R8, R21, 0xc, R12, 0xfe, !PT ;  /* 0x0000000c15087812 */ /* 0x000fe200078efe0c */
[----:B------:R-:W-:Y:S01]  /*0c50*/  IMAD R3, R250, R3, R6 ;  /* 0x00000003fa037224 */ /* 0x000fe200078e0206 */
[----:B-1----:R-:W-:-:S04]  /*0c60*/  IABS R9, R9 ;  /* 0x0000000900097213 */ /* 0x002fc80000000000 */
[----:B------:R1:W-:Y:S01]  /*0c70*/  STL [R1+0x1c], R3 ;  /* 0x00001c0301007387 */ /* 0x0003e20000100800 */
[----:B--2---:R-:W-:Y:S02]  /*0c80*/  IMAD.MOV R4, RZ, RZ, -R2 ;  /* 0x000000ffff047224 */ /* 0x004fe400078e0a02 */
[C---:B------:R-:W-:Y:S01]  /*0c90*/  IMAD.HI.U32 R2, R249.reuse, R5, RZ ;  /* 0x00000005f9027227 */ /* 0x040fe200078e00ff */
[----:B------:R2:W-:Y:S03]  /*0ca0*/  STL [R1+0x9d4], R10 ;  /* 0x0009d40a01007387 */ /* 0x0005e60000100800 */
[----:B------:R-:W-:Y:S01]  /*0cb0*/  IMAD R7, R250, R4, R7 ;  /* 0x00000004fa077224 */ /* 0x000fe200078e0207 */
[----:B------:R-:W-:Y:S01]  /*0cc0*/  STL [R1+0x9d8], R8 ;  /* 0x0009d80801007387 */ /* 0x000fe20000100800 */
[----:B------:R-:W-:Y:S01]  /*0cd0*/  IMAD.MOV.U32 R6, RZ, RZ, R9 ;  /* 0x000000ffff067224 */ /* 0x000fe200078e0009 */
[----:B------:R-:W-:Y:S01]  /*0ce0*/  IABS R4, R10 ;  /* 0x0000000a00047213 */ /* 0x000fe20000000000 */
[----:B------:R-:W-:Y:S01]  /*0cf0*/  IMAD.MOV R2, RZ, RZ, -R2 ;  /* 0x000000ffff027224 */ /* 0x000fe200078e0a02 */
[----:B------:R4:W-:Y:S01]  /*0d00*/  STL [R1+0x18], R7 ;  /* 0x0000180701007387 */ /* 0x0009e20000100800 */
[----:B-1----:R-:W-:Y:S01]  /*0d10*/  IMAD.HI.U32 R3, R249, R6, RZ ;  /* 0x00000006f9037227 */ /* 0x002fe200078e00ff */
[----:B------:R-:W-:-:S02]  /*0d20*/  LOP3.LUT R9, R21, 0x12, R12, 0xfe, !PT ;  /* 0x0000001215097812 */ /* 0x000fc400078efe0c */
[----:B--2---:R-:W-:Y:S01]  /*0d30*/  LOP3.LUT R10, R21, 0x14, R12, 0xfe, !PT ;  /* 0x00000014150a7812 */ /* 0x004fe200078efe0c */
[----:B------:R-:W-:Y:S02]  /*0d40*/  IMAD R2, R250, R2, R5 ;  /* 0x00000002fa027224 */ /* 0x000fe400078e0205 */
[----:B------:R-:W-:Y:S01]  /*0d50*/  IMAD.MOV R3, RZ, RZ, -R3 ;  /* 0x000000ffff037224 */ /* 0x000fe200078e0a03 */
[----:B----4-:R-:W-:-:S03]  /*0d60*/  IABS R7, R8 ;  /* 0x0000000800077213 */ /* 0x010fc60000000000 */
[----:B------:R-:W-:Y:S01]  /*0d70*/  IMAD R3, R250, R3, R6 ;  /* 0x00000003fa037224 */ /* 0x000fe200078e0206 */
[----:B------:R-:W-:-:S04]  /*0d80*/  LOP3.LUT R8, R21, 0xe, R12, 0xfe, !PT ;  /* 0x0000000e15087812 */ /* 0x000fc800078efe0c */
[----:B------:R-:W-:Y:S01]  /*0d90*/  IABS R6, R8 ;  /* 0x0000000800067213 */ /* 0x000fe20000000000 */
[----:B------:R1:W-:Y:S04]  /*0da0*/  STL [R1+0x9dc], R8 ;  /* 0x0009dc0801007387 */ /* 0x0003e80000100800 */
[----:B------:R2:W-:Y:S04]  /*0db0*/  STL [R1+0x14], R2 ;  /* 0x0000140201007387 */ /* 0x0005e80000100800 */
[----:B------:R4:W-:Y:S01]  /*0dc0*/  STL [R1+0x10], R3 ;  /* 0x0000100301007387 */ /* 0x0009e20000100800 */
[----:B-1----:R-:W-:Y:S01]  /*0dd0*/  LOP3.LUT R8, R21, 0x10, R12, 0xfe, !PT ;  /* 0x0000001015087812 */ /* 0x002fe200078efe0c */
[----:B--2---:R-:W-:-:S04]  /*0de0*/  IMAD.HI.U32 R2, R249, R4, RZ ;  /* 0x00000004f9027227 */ /* 0x004fc800078e00ff */
[----:B------:R1:W-:Y:S01]  /*0df0*/  STL [R1+0x9e4], R8 ;  /* 0x0009e40801007387 */ /* 0x0003e20000100800 */
[----:B------:R-:W-:-:S03]  /*0e00*/  IMAD.MOV R5, RZ, RZ, -R2 ;  /* 0x000000ffff057224 */ /* 0x000fc600078e0a02 */
[----:B------:R2:W-:Y:S01]  /*0e10*/  STL [R1+0x9e0], R9 ;  /* 0x0009e00901007387 */ /* 0x0005e20000100800 */
[----:B----4-:R-:W-:-:S04]  /*0e20*/  IMAD.HI.U32 R3, R249, R7, RZ ;  /* 0x00000007f9037227 */ /* 0x010fc800078e00ff */
[----:B------:R-:W-:Y:S01]  /*0e30*/  IMAD R5, R250, R5, R4 ;  /* 0x00000005fa057224 */ /* 0x000fe200078e0204 */
[----:B-1----:R-:W-:Y:S01]  /*0e40*/  IABS R8, R8 ;  /* 0x0000000800087213 */ /* 0x002fe20000000000 */
[----:B------:R-:W-:-:S03]  /*0e50*/  IMAD.HI.U32 R2, R249, R6, RZ ;  /* 0x00000006f9027227 */ /* 0x000fc600078e00ff */
[----:B------:R1:W-:Y:S01]  /*0e60*/  STL [R1+0xc], R5 ;  /* 0x00000c0501007387 */ /* 0x0003e20000100800 */
[----:B------:R-:W-:Y:S01]  /*0e70*/  IMAD.MOV R3, RZ, RZ, -R3 ;  /* 0x000000ffff037224 */ /* 0x000fe200078e0a03 */
[----:B--2---:R-:W-:Y:S01]  /*0e80*/  IABS R9, R9 ;  /* 0x0000000900097213 */ /* 0x004fe20000000000 */
[----:B------:R-:W-:Y:S01]  /*0e90*/  IMAD.MOV.U32 R4, RZ, RZ, R8 ;  /* 0x000000ffff047224 */ /* 0x000fe200078e0008 */
[C-C-:B------:R-:W-:Y:S01]  /*0ea0*/  LOP3.LUT R8, R21.reuse, 0x16, R12.reuse, 0xfe, !PT ;  /* 0x0000001615087812 */ /* 0x140fe200078efe0c */
[----:B------:R-:W-:Y:S02]  /*0eb0*/  IMAD R3, R250, R3, R7 ;  /* 0x00000003fa037224 */ /* 0x000fe400078e0207 */
[----:B------:R-:W-:Y:S01]  /*0ec0*/  IMAD.MOV.U32 R7, RZ, RZ, R9 ;  /* 0x000000ffff077224 */ /* 0x000fe200078e0009 */
[----:B------:R-:W-:Y:S01]  /*0ed0*/  LOP3.LUT R9, R21, 0x18, R12, 0xfe, !PT ;  /* 0x0000001815097812 */ /* 0x000fe200078efe0c */
[----:B-1----:R-:W-:Y:S01]  /*0ee0*/  IMAD.MOV R5, RZ, RZ, -R2 ;  /* 0x000000ffff057224 */ /* 0x002fe200078e0a02 */
[----:B------:R1:W-:Y:S01]  /*0ef0*/  STL [R1+0x8], R3 ;  /* 0x0000080301007387 */ /* 0x0003e20000100800 */
[----:B------:R-:W-:-:S03]  /*0f00*/  IMAD.HI.U32 R2, R249, R4, RZ ;  /* 0x00000004f9027227 */ /* 0x000fc600078e00ff */
[----:B------:R-:W-:Y:S01]  /*0f10*/  STL [R1+0x9e8], R10 ;  /* 0x0009e80a01007387 */ /* 0x000fe20000100800 */
[----:B------:R-:W-:Y:S01]  /*0f20*/  IMAD R5, R250, R5, R6 ;  /* 0x00000005fa057224 */ /* 0x000fe200078e0206 */
[----:B------:R-:W-:Y:S02]  /*0f30*/  IABS R6, R10 ;  /* 0x0000000a00067213 */ /* 0x000fe40000000000 */
[----:B------:R2:W-:Y:S01]  /*0f40*/  STL [R1+0x9f0], R8 ;  /* 0x0009f00801007387 */ /* 0x0005e20000100800 */
[----:B-1----:R-:W-:-:S03]  /*0f50*/  IMAD.HI.U32 R3, R249, R7, RZ ;  /* 0x00000007f9037227 */ /* 0x002fc600078e00ff */
[----:B------:R1:W-:Y:S01]  /*0f60*/  STL [R1+0x4], R5 ;  /* 0x0000040501007387 */ /* 0x0003e20000100800 */
[----:B------:R-:W-:-:S03]  /*0f70*/  IMAD.MOV R3, RZ, RZ, -R3 ;  /* 0x000000ffff037224 */ /* 0x000fc600078e0a03 */
[----:B------:R4:W-:Y:S01]  /*0f80*/  STL [R1+0x9ec], R9 ;  /* 0x0009ec0901007387 */ /* 0x0009e20000100800 */
[----:B--2---:R-:W-:Y:S01]  /*0f90*/  IABS R8, R8 ;  /* 0x0000000800087213 */ /* 0x004fe20000000000 */
[----:B-1----:R-:W-:-:S04]  /*0fa0*/  IMAD.MOV R5, RZ, RZ, -R2 ;  /* 0x000000ffff057224 */ /* 0x002fc800078e0a02 */
[C---:B------:R-:W-:Y:S01]  /*0fb0*/  IMAD R2, R250.reuse, R5, R4 ;  /* 0x00000005fa027224 */ /* 0x040fe200078e0204 */
[----:B------:R-:W-:Y:S01]  /*0fc0*/  LOP3.LUT R5, R21, 0x1a, R12, 0xfe, !PT ;  /* 0x0000001a15057812 */ /* 0x000fe200078efe0c */
[C---:B------:R-:W-:Y:S01]  /*0fd0*/  IMAD.HI.U32 R4, R249.reuse, R8, RZ ;  /* 0x00000008f9047227 */ /* 0x040fe200078e00ff */
[----:B----4-:R-:W-:Y:S02]  /*0fe0*/  IABS R9, R9 ;  /* 0x0000000900097213 */ /* 0x010fe40000000000 */
[----:B------:R1:W-:Y:S01]  /*0ff0*/  STL [R1], R2 ;  /* 0x0000000201007387 */ /* 0x0003e20000100800 */
[----:B------:R-:W-:Y:S01]  /*1000*/  IABS R10, R5 ;  /* 0x00000005000a7213 */ /* 0x000fe20000000000 */
[----:B-1----:R-:W-:Y:S02]  /*1010*/  IMAD R2, R250, R3, R7 ;  /* 0x00000003fa027224 */ /* 0x002fe400078e0207 */
[----:B------:R-:W-:-:S03]  /*1020*/  IMAD.HI.U32 R3, R249, R6, RZ ;  /* 0x00000006f9037227 */ /* 0x000fc600078e00ff */
[----:B------:R1:W-:Y:S01]  /*1030*/  STL [R1+0xf70], R2 ;  /* 0x000f700201007387 */ /* 0x0003e20000100800 */
[----:B------:R-:W-:Y:S02]  /*1040*/  IMAD.MOV R3, RZ, RZ, -R3 ;  /* 0x000000ffff037224 */ /* 0x000fe400078e0a03 */
[----:B------:R-:W-:Y:S01]  /*1050*/  IMAD.MOV R7, RZ, RZ, -R4 ;  /* 0x000000ffff077224 */ /* 0x000fe200078e0a04 */
[----:B------:R2:W-:Y:S01]  /*1060*/  STL [R1+0x9f8], R5 ;  /* 0x0009f80501007387 */ /* 0x0005e20000100800 */
[C---:B------:R-:W-:Y:S02]  /*1070*/  IMAD R3, R250.reuse, R3, R6 ;  /* 0x00000003fa037224 */ /* 0x040fe400078e0206 */
[----:B------:R-:W-:Y:S02]  /*1080*/  IMAD R4, R250, R7, R8 ;  /* 0x00000007fa047224 */ /* 0x000fe400078e0208 */
[----:B------:R-:W-:Y:S01]  /*1090*/  IMAD.HI.U32 R6, R249, R10, RZ ;  /* 0x0000000af9067227 */ /* 0x000fe200078e00ff */
[----:B-1----:R-:W-:-:S03]  /*10a0*/  LOP3.LUT R2, R21, 0x1c, R12, 0xfe, !PT ;  /* 0x0000001c15027812 */ /* 0x002fc600078efe0c */
[C---:B--2---:R-:W-:Y:S01]  /*10b0*/  IMAD.HI.U32 R5, R249.reuse, R9, RZ ;  /* 0x00000009f9057227 */ /* 0x044fe200078e00ff */
[----:B------:R-:W-:Y:S01]  /*10c0*/  IABS R11, R2 ;  /* 0x00000002000b7213 */ /* 0x000fe20000000000 */
[----:B------:R1:W-:Y:S02]  /*10d0*/  STL [R1+0x9f4], R2 ;  /* 0x0009f40201007387 */ /* 0x0003e40000100800 */
[----:B------:R-:W-:Y:S02]  /*10e0*/  IMAD.MOV R5, RZ, RZ, -R5 ;  /* 0x000000ffff057224 */ /* 0x000fe400078e0a05 */
[----:B------:R-:W-:Y:S01]  /*10f0*/  IMAD.MOV.U32 R8, RZ, RZ, R11 ;  /* 0x000000ffff087224 */ /* 0x000fe200078e000b */
[----:B------:R2:W-:Y:S01]  /*1100*/  STL [R1+0xf6c], R3 ;  /* 0x000f6c0301007387 */ /* 0x0005e20000100800 */
[----:B------:R-:W-:Y:S01]  /*1110*/  IMAD R5, R250, R5, R9 ;  /* 0x00000005fa057224 */ /* 0x000fe200078e0209 */
[----:B------:R-:W-:Y:S01]  /*1120*/  IABS R11, R13 ;  /* 0x0000000d000b7213 */ /* 0x000fe20000000000 */
[----:B------:R-:W-:Y:S01]  /*1130*/  IMAD.HI.U32 R7, R249, R8, RZ ;  /* 0x00000008f9077227 */ /* 0x000fe200078e00ff */
[----:B------:R4:W-:Y:S01]  /*1140*/  STL [R1+0xf74], R4 ;  /* 0x000f740401007387 */ /* 0x0009e20000100800 */
[----:B-1----:R-:W-:-:S02]  /*1150*/  LOP3.LUT R2, R21, 0x20, R12, 0xfe, !PT ;  /* 0x0000002015027812 */ /* 0x002fc400078efe0c */
[----:B------:R-:W-:Y:S01]  /*1160*/  IMAD.MOV R9, RZ, RZ, -R6 ;  /* 0x000000ffff097224 */ /* 0x000fe200078e0a06 */
[----:B------:R1:W-:Y:S01]  /*1170*/  STL [R1+0xa10], R13 ;  /* 0x000a100d01007387 */ /* 0x0003e20000100800 */
[----:B------:R-:W-:Y:S01]  /*1180*/  IMAD.MOV R7, RZ, RZ, -R7 ;  /* 0x000000ffff077224 */ /* 0x000fe200078e0a07 */
[----:B--2---:R-:W-:Y:S01]  /*1190*/  LOP3.LUT R3, R21, 0x24, R12, 0xfe, !PT ;  /* 0x0000002415037812 */ /* 0x004fe200078efe0c */
[C---:B------:R-:W-:Y:S01]  /*11a0*/  IMAD R6, R250.reuse, R9, R10 ;  /* 0x00000009fa067224 */ /* 0x040fe200078e020a */
[----:B------:R-:W-:Y:S01]  /*11b0*/  STL [R1+0xf64], R5 ;  /* 0x000f640501007387 */ /* 0x000fe20000100800 */
[----:B------:R-:W-:Y:S01]  /*11c0*/  IMAD R7, R250, R7, R8 ;  /* 0x00000007fa077224 */ /* 0x000fe200078e0208 */
[----:B------:R-:W-:Y:S01]  /*11d0*/  IABS R16, R3 ;  /* 0x0000000300107213 */ /* 0x000fe20000000000 */
[----:B------:R-:W-:Y:S01]  /*11e0*/  IMAD.HI.U32 R8, R249, R11, RZ ;  /* 0x0000000bf9087227 */ /* 0x000fe200078e00ff */
[----:B------:R2:W-:Y:S01]  /*11f0*/  STL [R1+0xa14], R2 ;  /* 0x000a140201007387 */ /* 0x0005e20000100800 */
[----:B----4-:R-:W-:-:S02]  /*1200*/  LOP3.LUT R4, R0, 0x1ee, RZ, 0xfc, !PT ;  /* 0x000001ee00047812 */ /* 0x010fc400078efcff */
[----:B-1----:R-:W-:Y:S01]  /*1210*/  IABS R13, R2 ;  /* 0x00000002000d7213 */ /* 0x002fe20000000000 */
[----:B------:R-:W-:Y:S01]  /*1220*/  STL [R1+0xf5c], R6 ;  /* 0x000f5c0601007387 */ /* 0x000fe20000100800 */
[----:B------:R-:W-:-:S03]  /*1230*/  IMAD.MOV R8, RZ, RZ, -R8 ;  /* 0x000000ffff087224 */ /* 0x000fc600078e0a08 */
[----:B------:R-:W-:Y:S01]  /*1240*/  IMAD.HI.U32 R9, R249, R13, RZ ;  /* 0x0000000df9097227 */ /* 0x000fe200078e00ff */
[----:B--2---:R-:W-:-:S03]  /*1250*/  LOP3.LUT R2, R21, 0x22, R12, 0xfe, !PT ;  /* 0x0000002215027812 */ /* 0x004fc600078efe0c */
[----:B------:R-:W-:Y:S01]  /*1260*/  IMAD.MOV R9, RZ, RZ, -R9 ;  /* 0x000000ffff097224 */ /* 0x000fe200078e0a09 */
[----:B------:R-:W-:Y:S01]  /*1270*/  IABS R14, R2 ;  /* 0x00000002000e7213 */ /* 0x000fe20000000000 */
[----:B------:R1:W-:Y:S01]  /*1280*/  STL [R1+0xa0c], R2 ;  /* 0x000a0c0201007387 */ /* 0x0003e20000100800 */
[C---:B------:R-:W-:Y:S02]  /*1290*/  IMAD R8, R250.reuse, R8, R11 ;  /* 0x00000008fa087224 */ /* 0x040fe400078e020b */
[----:B------:R-:W-:Y:S01]  /*12a0*/  IMAD R9, R250, R9, R13 ;  /* 0x00000009fa097224 */ /* 0x000fe200078e020d */
[----:B------:R-:W-:Y:S01]  /*12b0*/  STL [R1+0xf58], R7 ;  /* 0x000f580701007387 */ /* 0x000fe20000100800 */
[----:B------:R-:W-:-:S03]  /*12c0*/  IMAD.HI.U32 R10, R249, R14, RZ ;  /* 0x0000000ef90a7227 */ /* 0x000fc600078e00ff */
[----:B------:R2:W-:Y:S01]  /*12d0*/  STL [R1+0xa1c], R3 ;  /* 0x000a1c0301007387 */ /* 0x0005e20000100800 */
[----:B------:R-:W-:Y:S01]  /*12e0*/  IMAD.MOV R15, RZ, RZ, -R10 ;  /* 0x000000ffff0f7224 */ /* 0x000fe200078e0a0a */
[----:B-1----:R-:W-:Y:S01]  /*12f0*/  LOP3.LUT R2, R21, 0x26, R12, 0xfe, !PT ;  /* 0x0000002615027812 */ /* 0x002fe200078efe0c */
[----:B------:R-:W-:-:S03]  /*1300*/  IMAD.HI.U32 R11, R249, R16, RZ ;  /* 0x00000010f90b7227 */ /* 0x000fc600078e00ff */
[----:B------:R-:W-:Y:S01]  /*1310*/  IABS R17, R2 ;  /* 0x0000000200117213 */ /* 0x000fe20000000000 */
[----:B------:R1:W-:Y:S01]  /*1320*/  STL [R1+0xa28], R2 ;  /* 0x000a280201007387 */ /* 0x0003e20000100800 */
[C---:B------:R-:W-:Y:S01]  /*1330*/  IMAD R10, R250.reuse, R15, R14 ;  /* 0x0000000ffa0a7224 */ /* 0x040fe200078e020e */
[C---:B--2---:R-:W-:Y:S02]  /*1340*/  LOP3.LUT R3, R21.reuse, 0x28, R12, 0xfe, !PT ;  /* 0x0000002815037812 */ /* 0x044fe400078efe0c */
[----:B------:R-:W-:Y:S01]  /*1350*/  STL [R1+0xf60], R8 ;  /* 0x000f600801007387 */ /* 0x000fe20000100800 */
[----:B------:R-:W-:Y:S01]  /*1360*/  IMAD.MOV R11, RZ, RZ, -R11 ;  /* 0x000000ffff0b7224 */ /* 0x000fe200078e0a0b */
[----:B------:R-:W-:Y:S02]  /*1370*/  IABS R18, R3 ;  /* 0x0000000300127213 */ /* 0x000fe40000000000 */
[----:B------:R-:W-:Y:S01]  /*1380*/  STL [R1+0xf68], R9 ;  /* 0x000f680901007387 */ /* 0x000fe20000100800 */
[----:B------:R-:W-:Y:S01]  /*1390*/  IMAD R11, R250, R11, R16 ;  /* 0x0000000bfa0b7224 */ /* 0x000fe200078e0210 */
[----:B-1----:R-:W-:Y:S01]  /*13a0*/  LOP3.LUT R2, R21, 0x2a, R12, 0xfe, !PT ;  /* 0x0000002a15027812 */ /* 0x002fe200078efe0c */
[C---:B------:R-:W-:Y:S01]  /*13b0*/  IMAD.HI.U32 R13, R249.reuse, R17, RZ ;  /* 0x00000011f90d7227 */ /* 0x040fe200078e00ff */
[----:B------:R1:W-:Y:S02]  /*13c0*/  STL [R1+0xa24], R3 ;  /* 0x000a240301007387 */ /* 0x0003e40000100800 */
[----:B------:R-:W-:Y:S01]  /*13d0*/  IABS R19, R2 ;  /* 0x0000000200137213 */ /* 0x000fe20000000000 */
[----:B------:R-:W-:Y:S01]  /*13e0*/  IMAD.MOV R13, RZ, RZ, -R13 ;  /* 0x000000ffff0d7224 */ /* 0x000fe200078e0a0d */
[----:B------:R-:W-:Y:S01]  /*13f0*/  STL [R1+0xf78], R10 ;  /* 0x000f780a01007387 */ /* 0x000fe20000100800 */
[----:B------:R-:W-:-:S03]  /*1400*/  IMAD.HI.U32 R14, R249, R18, RZ ;  /* 0x00000012f90e7227 */ /* 0x000fc600078e00ff */
[----:B------:R2:W-:Y:S01]  /*1410*/  STL [R1+0xa30], R2 ;  /* 0x000a300201007387 */ /* 0x0005e20000100800 */
[----:B------:R-:W-:Y:S01]  /*1420*/  IMAD.HI.U32 R15, R249, R19, RZ ;  /* 0x00000013f90f7227 */ /* 0x000fe200078e00ff */
[C---:B-1----:R-:W-:Y:S02]  /*1430*/  LOP3.LUT R3, R21.reuse, 0x2e, R12, 0xfe, !PT ;  /* 0x0000002e15037812 */ /* 0x042fe400078efe0c */
[----:B------:R-:W-:Y:S01]  /*1440*/  STL [R1+0xf7c], R11 ;  /* 0x000f7c0b01007387 */ /* 0x000fe20000100800 */
[C---:B------:R-:W-:Y:S01]  /*1450*/  IMAD R13, R250.reuse, R13, R17 ;  /* 0x0000000dfa0d7224 */ /* 0x040fe200078e0211 */
[----:B------:R-:W-:Y:S01]  /*1460*/  IABS R22, R3 ;  /* 0x0000000300167213 */ /* 0x000fe20000000000 */
[----:B------:R-:W-:Y:S02]  /*1470*/  IMAD.MOV R17, RZ, RZ, -R14 ;  /* 0x000000ffff117224 */ /* 0x000fe400078e0a0e */
[----:B------:R-:W-:Y:S01]  /*1480*/  IMAD.MOV R15, RZ, RZ, -R15 ;  /* 0x000000ffff0f7224 */ /* 0x000fe200078e0a0f */
[----:B--2---:R-:W-:Y:S01]  /*1490*/  LOP3.LUT R2, R21, 0x2c, R12, 0xfe, !PT ;  /* 0x0000002c15027812 */ /* 0x004fe200078efe0c */
[----:B------:R-:W-:-:S02]  /*14a0*/  IMAD R14, R250, R17, R18 ;  /* 0x00000011fa0e7224 */ /* 0x000fc400078e0212 */
[----:B------:R-:W-:Y:S01]  /*14b0*/  IMAD R15, R250, R15, R19 ;  /* 0x0000000ffa0f7224 */ /* 0x000fe200078e0213 */
[----:B------:R-:W-:Y:S01]  /*14c0*/  IABS R20, R2 ;  /* 0x0000000200147213 */ /* 0x000fe20000000000 */
[----:B------:R1:W-:Y:S01]  /*14d0*/  STL [R1+0xa2c], R2 ;  /* 0x000a2c0201007387 */ /* 0x0003e20000100800 */
[----:B------:R-:W-:-:S03]  /*14e0*/  IMAD.HI.U32 R17, R249, R22, RZ ;  /* 0x00000016f9117227 */ /* 0x000fc600078e00ff */
[----:B------:R2:W-:Y:S01]  /*14f0*/  STL [R1+0xa40], R3 ;  /* 0x000a400301007387 */ /* 0x0005e20000100800 */
[----:B------:R-:W-:-:S04]  /*1500*/  IMAD.HI.U32 R16, R249, R20, RZ ;  /* 0x00000014f9107227 */ /* 0x000fc800078e00ff */
[----:B------:R-:W-:Y:S01]  /*1510*/  IMAD.MOV R19, RZ, RZ, -R16 ;  /* 0x000000ffff137224 */ /* 0x000fe200078e0a10 */
[C---:B-1----:R-:W-:Y:S01]  /*1520*/  LOP3.LUT R2, R21.reuse, 0x30, R12, 0xfe, !PT ;  /* 0x0000003015027812 */ /* 0x042fe200078efe0c */
[----:B------:R-:W-:Y:S02]  /*1530*/  IMAD.MOV R17, RZ, RZ, -R17 ;  /* 0x000000ffff117224 */ /* 0x000fe400078e0a11 */
[C---:B------:R-:W-:Y:S01]  /*1540*/  IMAD R16, R250.reuse, R19, R20 ;  /* 0x00000013fa107224 */ /* 0x040fe200078e0214 */
[----:B------:R-:W-:Y:S01]  /*1550*/  IABS R23, R2 ;  /* 0x0000000200177213 */ /* 0x000fe20000000000 */
[----:B------:R1:W-:Y:S01]  /*1560*/  STL [R1+0xa44], R2 ;  /* 0x000a440201007387 */ /* 0x0003e20000100800 */
[----:B--2---:R-:W-:Y:S01]  /*1570*/  LOP3.LUT R3, R21, 0x32, R12, 0xfe, !PT ;  /* 0x0000003215037812 */ /* 0x004fe200078efe0c */
[----:B------:R-:W-:Y:S02]  /*1580*/  IMAD R17, R250, R17, R22 ;  /* 0x00000011fa117224 */ /* 0x000fe400078e0216 */
[----:B------:R-:W-:Y:S01]  /*1590*/  IMAD.HI.U32 R18, R249, R23, RZ ;  /* 0x00000017f9127227 */ /* 0x000fe200078e00ff */
[----:B------:R-:W-:Y:S01]  /*15a0*/  IABS R24, R3 ;  /* 0x0000000300187213 */ /* 0x000fe20000000000 */
[----:B------:R2:W-:Y:S02]  /*15b0*/  STL [R1+0xa3c], R3 ;  /* 0x000a3c0301007387 */ /* 0x0005e40000100800 */
[----:B------:R-:W-:Y:S01]  /*15c0*/  IMAD.MOV R18, RZ, RZ, -R18 ;  /* 0x000000ffff127224 */ /* 0x000fe200078e0a12 */
[----:B-1----:R-:W-:Y:S01]  /*15d0*/  LOP3.LUT R2, R21, 0x34, R12, 0xfe, !PT ;  /* 0x0000003415027812 */ /* 0x002fe200078efe0c */
[----:B------:R-:W-:-:S03]  /*15e0*/  IMAD.HI.U32 R19, R249, R24, RZ ;  /* 0x00000018f9137227 */ /* 0x000fc600078e00ff */
[----:B------:R-:W-:Y:S01]  /*15f0*/  IABS R25, R2 ;  /* 0x0000000200197213 */ /* 0x000fe20000000000 */
[----:B------:R1:W-:Y:S01]  /*1600*/  STL [R1+0xa48], R2 ;  /* 0x000a480201007387 */ /* 0x0003e20000100800 */
[----:B--2---:R-:W-:Y:S01]  /*1610*/  LOP3.LUT R3, R21, 0x38, R12, 0xfe, !PT ;  /* 0x0000003815037812 */ /* 0x004fe200078efe0c */
[----:B------:R-:W-:Y:S02]  /*1620*/  IMAD R18, R250, R18, R23 ;  /* 0x00000012fa127224 */ /* 0x000fe400078e0217 */
[----:B------:R-:W-:Y:S01]  /*1630*/  IMAD.HI.U32 R20, R249, R25, RZ ;  /* 0x00000019f9147227 */ /* 0x000fe200078e00ff */
[----:B------:R-:W-:-:S03]  /*1640*/  IABS R23, R3 ;  /* 0x0000000300177213 */ /* 0x000fc60000000000 */
[----:B------:R-:W-:Y:S01]  /*1650*/  IMAD.MOV R19, RZ, RZ, -R19 ;  /* 0x000000ffff137224 */ /* 0x000fe200078e0a13 */
[----:B-1----:R-:W-:Y:S01]  /*1660*/  LOP3.LUT R2, R21, 0x36, R12, 0xfe, !PT ;  /* 0x0000003615027812 */ /* 0x002fe200078efe0c */
[----:B------:R-:W-:Y:S02]  /*1670*/  IMAD.MOV R20, RZ, RZ, -R20 ;  /* 0x000000ffff147224 */ /* 0x000fe400078e0a14 */
[C---:B------:R-:W-:Y:S01]  /*1680*/  IMAD R19, R250.reuse, R19, R24 ;  /* 0x00000013fa137224 */ /* 0x040fe200078e0218 */
[----:B------:R-:W-:Y:S01]  /*1690*/  IABS R26, R2 ;  /* 0x00000002001a7213 */ /* 0x000fe20000000000 */
[----:B------:R1:W-:Y:S01]  /*16a0*/  STL [R1+0xa38], R2 ;  /* 0x000a380201007387 */ /* 0x0003e20000100800 */
[----:B------:R-:W-:Y:S02]  /*16b0*/  IMAD.MOV.U32 R24, RZ, RZ, R23 ;  /* 0x000000ffff187224 */ /* 0x000fe400078e0017 */
[----:B------:R-:W-:Y:S01]  /*16c0*/  IMAD R20, R250, R20, R25 ;  /* 0x00000014fa147224 */ /* 0x000fe200078e0219 */
[----:B------:R2:W-:Y:S01]  /*16d0*/  STL [R1+0xa34], R3 ;  /* 0x000a340301007387 */ /* 0x0005e20000100800 */
[----:B------:R-:W-:-:S04]  /*16e0*/  IMAD.HI.U32 R22, R249, R26, RZ ;  /* 0x0000001af9167227 */ /* 0x000fc800078e00ff */
[----:B------:R-:W-:Y:S01]  /*16f0*/  IMAD.MOV R25, RZ, RZ, -R22 ;  /* 0x000000ffff197224 */ /* 0x000fe200078e0a16 */
[----:B-1----:R-:W-:Y:S01]  /*1700*/  LOP3.LUT R2, R21, 0x3a, R12, 0xfe, !PT ;  /* 0x0000003a15027812 */ /* 0x002fe200078efe0c */
[----:B------:R-:W-:-:S03]  /*1710*/  IMAD.HI.U32 R22, R249, R24, RZ ;  /* 0x00000018f9167227 */ /* 0x000fc600078e00ff */
[----:B------:R-:W-:Y:S01]  /*1720*/  IABS R27, R2 ;  /* 0x00000002001b7213 */ /* 0x000fe20000000000 */
[----:B------:R1:W-:Y:S01]  /*1730*/  STL [R1+0xa20], R2 ;  /* 0x000a200201007387 */ /* 0x0003e20000100800 */
[----:B--2---:R-:W-:-:S03]  /*1740*/  LOP3.LUT R3, R21, 0x3c, R12, 0xfe, !PT ;  /* 0x0000003c15037812 */ /* 0x004fc600078efe0c */
[----:B------:R-:W-:Y:S01]  /*1750*/  IMAD.HI.U32 R23, R249, R27, RZ ;  /* 0x0000001bf9177227 */ /* 0x000fe200078e00ff */
[----:B------:R-:W-:Y:S01]  /*1760*/  IABS R28, R3 ;  /* 0x00000003001c7213 */ /* 0x000fe20000000000 */
[----:B------:R2:W-:Y:S02]  /*1770*/  STL [R1+0xa18], R3 ;  /* 0x000a180301007387 */ /* 0x0005e40000100800 */
[----:B------:R-:W-:Y:S01]  /*1780*/  IMAD.MOV R23, RZ, RZ, -R23 ;  /* 0x000000ffff177224 */ /* 0x000fe200078e0a17 */
[----:B-1----:R-:W-:Y:S01]  /*1790*/  LOP3.LUT R2, R21, 0x3e, R12, 0xfe, !PT ;  /* 0x0000003e15027812 */ /* 0x002fe200078efe0c */
[----:B------:R-:W-:Y:S02]  /*17a0*/  IMAD R21, R250, R25, R26 ;  /* 0x00000019fa157224 */ /* 0x000fe400078e021a */
[----:B------:R-:W-:Y:S01]  /*17b0*/  IMAD.MOV R25, RZ, RZ, -R22 ;  /* 0x000000ffff197224 */ /* 0x000fe200078e0a16 */
[----:B------:R-:W-:Y:S01]  /*17c0*/  IABS R29, R2 ;  /* 0x00000002001d7213 */ /* 0x000fe20000000000 */
[----:B------:R1:W-:Y:S01]  /*17d0*/  STL [R1+0xa00], R2 ;  /* 0x000a000201007387 */ /* 0x0003e20000100800 */
[----:B--2---:R-:W-:Y:S01]  /*17e0*/  LOP3.LUT R3, R0, 0x40, RZ, 0xfc, !PT ;  /* 0x0000004000037812 */ /* 0x004fe200078efcff */
[----:B------:R-:W-:-:S02]  /*17f0*/  IMAD R22, R250, R25, R24 ;  /* 0x00000019fa167224 */ /* 0x000fc400078e0218 */
[----:B------:R-:W-:Y:S01]  /*1800*/  IMAD.HI.U32 R25, R249, R29, RZ ;  /* 0x0000001df9197227 */ /* 0x000fe200078e00ff */
[----:B------:R-:W-:-:S03]  /*1810*/  IABS R30, R3 ;  /* 0x00000003001e7213 */ /* 0x000fc60000000000 */
[----:B------:R-:W-:Y:S01]  /*1820*/  IMAD.MOV R25, RZ, RZ, -R25 ;  /* 0x000000ffff197224 */ /* 0x000fe200078e0a19 */
[----:B-1----:R-:W-:Y:S01]  /*1830*/  LOP3.LUT R2, R0, 0x1fe, RZ, 0xfc, !PT ;  /* 0x000001fe00027812 */ /* 0x002fe200078efcff */
[----:B------:R-:W-:-:S03]  /*1840*/  IMAD.HI.U32 R24, R249, R28, RZ ;  /* 0x0000001cf9187227 */ /* 0x000fc600078e00ff */
[----:B------:R-:W-:Y:S01]  /*1850*/  IABS R31, R2 ;  /* 0x00000002001f7213 */ /* 0x000fe20000000000 */
[----:B------:R1:W-:Y:S01]  /*1860*/  STL [R1+0xaa0], R2 ;  /* 0x000aa00201007387 */ /* 0x0003e20000100800 */
[C---:B------:R-:W-:Y:S02]  /*1870*/  IMAD R25, R250.reuse, R25, R29 ;  /* 0x00000019fa197224 */ /* 0x040fe400078e021d */
[----:B------:R-:W-:Y:S01]  /*1880*/  IMAD R23, R250, R23, R27 ;  /* 0x00000017fa177224 */ /* 0x000fe200078e021b */
[----:B------:R2:W-:Y:S01]  /*1890*/  STL [R1+0x9fc], R3 ;  /* 0x0009fc0301007387 */ /* 0x0005e20000100800 */
[----:B------:R-:W-:Y:S02]  /*18a0*/  IMAD.MOV R27, RZ, RZ, -R24 ;  /* 0x000000ffff1b7224 */ /* 0x000fe400078e0a18 */
[----:B------:R-:W-:Y:S01]  /*18b0*/  IMAD.HI.U32 R26, R249, R31, RZ ;  /* 0x0000001ff91a7227 */ /* 0x000fe200078e00ff */
[----:B-1----:R-:W-:-:S03]  /*18c0*/  LOP3.LUT R2, R0, 0x42, RZ, 0xfc, !PT ;  /* 0x0000004200027812 */ /* 0x002fc600078efcff */
[----:B------:R-:W-:Y:S02]  /*18d0*/  IMAD R24, R250, R27, R28 ;  /* 0x0000001bfa187224 */ /* 0x000fe400078e021c */
[----:B------:R-:W-:Y:S01]  /*18e0*/  IMAD.HI.U32 R27, R249, R30, RZ ;  /* 0x0000001ef91b7227 */ /* 0x000fe200078e00ff */
[----:B------:R-:W-:Y:S01]  /*18f0*/  IABS R32, R2 ;  /* 0x0000000200207213 */ /* 0x000fe20000000000 */
[----:B------:R1:W-:Y:S01]  /*1900*/  STL [R1+0xabc], R2 ;  /* 0x000abc0201007387 */ /* 0x0003e20000100800 */
[----:B--2---:R-:W-:Y:S01]  /*1910*/  LOP3.LUT R3, R0, 0x44, RZ, 0xfc, !PT ;  /* 0x0000004400037812 */ /* 0x004fe200078efcff */
[----:B------:R-:W-:Y:S02]  /*1920*/  IMAD.MOV R27, RZ, RZ, -R27 ;  /* 0x000000ffff1b7224 */ /* 0x000fe400078e0a1b */
[----:B------:R-:W-:Y:S01]  /*1930*/  IMAD.MOV.U32 R29, RZ, RZ, R32 ;  /* 0x000000ffff1d7224 */ /* 0x000fe200078e0020 */
[----:B------:R-:W-:Y:S01]  /*1940*/  IABS R32, R3 ;  /* 0x0000000300207213 */ /* 0x000fe20000000000 */
[----:B------:R2:W-:Y:S01]  /*1950*/  STL [R1+0xac8], R3 ;  /* 0x000ac80301007387 */ /* 0x0005e20000100800 */
[----:B------:R-:W-:-:S02]  /*1960*/  IMAD.MOV R26, RZ, RZ, -R26 ;  /* 0x000000ffff1a7224 */ /* 0x000fc400078e0a1a */
[----:B------:R-:W-:Y:S01]  /*1970*/  IMAD.HI.U32 R28, R249, R29, RZ ;  /* 0x0000001df91c7227 */ /* 0x000fe200078e00ff */
[----:B-1----:R-:W-:-:S03]  /*1980*/  LOP3.LUT R2, R0, 0x46, RZ, 0xfc, !PT ;  /* 0x0000004600027812 */ /* 0x002fc600078efcff */
[----:B------:R-:W-:Y:S01]  /*1990*/  IMAD.MOV R28, RZ, RZ, -R28 ;  /* 0x000000ffff1c7224 */ /* 0x000fe200078e0a1c */
[----:B------:R-:W-:Y:S01]  /*19a0*/  IABS R33, R2 ;  /* 0x0000000200217213 */ /* 0x000fe20000000000 */
[----:B------:R1:W-:Y:S01]  /*19b0*/  STL [R1+0xad0], R2 ;  /* 0x000ad00201007387 */ /* 0x0003e20000100800 */
[----:B--2---:R-:W-:Y:S01]  /*19c0*/  LOP3.LUT R3, R0, 0x4a, RZ, 0xfc, !PT ;  /* 0x0000004a00037812 */ /* 0x004fe200078efcff */
[----:B------:R-:W-:Y:S02]  /*19d0*/  IMAD R28, R250, R28, R29 ;  /* 0x0000001cfa1c7224 */ /* 0x000fe400078e021d */
[----:B------:R-:W-:Y:S01]  /*19e0*/  IMAD.HI.U32 R29, R249, R32, RZ ;  /* 0x00000020f91d7227 */ /* 0x000fe200078e00ff */
[----:B------:R-:W-:-:S03]  /*19f0*/  IABS R35, R3 ;  /* 0x0000000300237213 */ /* 0x000fc60000000000 */
[----:B------:R-:W-:Y:S01]  /*1a00*/  IMAD R27, R250, R27, R30 ;  /* 0x0000001bfa1b7224 */ /* 0x000fe200078e021e */
[----:B-1----:R-:W-:Y:S01]  /*1a10*/  LOP3.LUT R2, R0, 0x48, RZ, 0xfc, !PT ;  /* 0x0000004800027812 */ /* 0x002fe200078efcff */
[----:B------:R-:W-:-:S03]  /*1a20*/  IMAD.HI.U32 R30, R249, R33, RZ ;  /* 0x00000021f91e7227 */ /* 0x000fc600078e00ff */
[----:B------:R-:W-:Y:S01]  /*1a30*/  IABS R34, R2 ;  /* 0x0000000200227213 */ /* 0x000fe20000000000 */
[----:B------:R1:W-:Y:S01]  /*1a40*/  STL [R1+0xadc], R2 ;  /* 0x000adc0201007387 */ /* 0x0003e20000100800 */
[----:B------:R-:W-:Y:S02]  /*1a50*/  IMAD.MOV R29, RZ, RZ, -R29 ;  /* 0x000000ffff1d7224 */ /* 0x000fe400078e0a1d */
[----:B------:R-:W-:Y:S01]  /*1a60*/  IMAD R26, R250, R26, R31 ;  /* 0x0000001afa1a7224 */ /* 0x000fe200078e021f */
[----:B------:R2:W-:Y:S01]  /*1a70*/  STL [R1+0xae0], R3 ;  /* 0x000ae00301007387 */ /* 0x0005e20000100800 */
[----:B------:R-:W-:Y:S02]  /*1a80*/  IMAD.MOV R30, RZ, RZ, -R30 ;  /* 0x000000ffff1e7224 */ /* 0x000fe400078e0a1e */
[----:B------:R-:W-:Y:S01]  /*1a90*/  IMAD.HI.U32 R31, R249, R34, RZ ;  /* 0x00000022f91f7227 */ /* 0x000fe200078e00ff */
[----:B-1----:R-:W-:-:S03]  /*1aa0*/  LOP3.LUT R2, R0, 0x4c, RZ, 0xfc, !PT ;  /* 0x0000004c00027812 */ /* 0x002fc600078efcff */
[----:B------:R-:W-:Y:S02]  /*1ab0*/  IMAD R29, R250, R29, R32 ;  /* 0x0000001dfa1d7224 */ /* 0x000fe400078e0220 */
[C---:B------:R-:W-:Y:S01]  /*1ac0*/  IMAD.HI.U32 R32, R249.reuse, R35, RZ ;  /* 0x00000023f9207227 */ /* 0x040fe200078e00ff */
[----:B------:R-:W-:Y:S01]  /*1ad0*/  IABS R36, R2 ;  /* 0x0000000200247213 */ /* 0x000fe20000000000 */
[----:B------:R1:W-:Y:S01]  /*1ae0*/  STL [R1+0xae4], R2 ;  /* 0x000ae40201007387 */ /* 0x0003e20000100800 */
[----:B--2---:R-:W-:Y:S01]  /*1af0*/  LOP3.LUT R3, R0, 0x4e, RZ, 0xfc, !PT ;  /* 0x0000004e00037812 */ /* 0x004fe200078efcff */
[----:B------:R-:W-:Y:S02]  /*1b00*/  IMAD R30, R250, R30, R33 ;  /* 0x0000001efa1e7224 */ /* 0x000fe400078e0221 */
[----:B------:R-:W-:Y:S01]  /*1b10*/  IMAD.MOV R31, RZ, RZ, -R31 ;  /* 0x000000ffff1f7224 */ /* 0x000fe200078e0a1f */
[----:B------:R-:W-:Y:S01]  /*1b20*/  IABS R37, R3 ;  /* 0x0000000300257213 */ /* 0x000fe20000000000 */
[----:B------:R2:W-:Y:S01]  /*1b30*/  STL [R1+0xae8], R3 ;  /* 0x000ae80301007387 */ /* 0x0005e20000100800 */
[----:B------:R-:W-:Y:S01]  /*1b40*/  IMAD.HI.U32 R33, R249, R36, RZ ;  /* 0x00000024f9217227 */ /* 0x000fe200078e00ff */
[----:B-1----:R-:W-:-:S03]  /*1b50*/  LOP3.LUT R2, R0, 0x50, RZ, 0xfc, !PT ;  /* 0x0000005000027812 */ /* 0x002fc600078efcff */
[----:B------:R-:W-:Y:S02]  /*1b60*/  IMAD.MOV R32, RZ, RZ, -R32 ;  /* 0x000000ffff207224 */ /* 0x000fe400078e0a20 */
[----:B------:R-:W-:Y:S01]  /*1b70*/  IMAD R31, R250, R31, R34 ;  /* 0x0000001ffa1f7224 */ /* 0x000fe200078e0222 */
[----:B------:R-:W-:Y:S01]  /*1b80*/  IABS R38, R2 ;  /* 0x0000000200267213 */ /* 0x000fe20000000000 */
[----:B------:R1:W-:Y:S01]  /*1b90*/  STL [R1+0xaf4], R2 ;  /* 0x000af40201007387 */ /* 0x0003e20000100800 */
[----:B--2---:R-:W-:Y:S01]  /*1ba0*/  LOP3.LUT R3, R0, 0x54, RZ, 0xfc, !PT ;  /* 0x0000005400037812 */ /* 0x004fe200078efcff */
[----:B------:R-:W-:Y:S02]  /*1bb0*/  IMAD.MOV R33, RZ, RZ, -R33 ;  /* 0x000000ffff217224 */ /* 0x000fe400078e0a21 */
[----:B------:R-:W-:Y:S01]  /*1bc0*/  IMAD R32, R250, R32, R35 ;  /* 0x00000020fa207224 */ /* 0x000fe200078e0223 */
[----:B------:R-:W-:Y:S01]  /*1bd0*/  IABS R40, R3 ;  /* 0x0000000300287213 */ /* 0x000fe20000000000 */
[----:B------:R-:W-:Y:S01]  /*1be0*/  IMAD.HI.U32 R34, R249, R37, RZ ;  /* 0x00000025f9227227 */ /* 0x000fe200078e00ff */
[----:B-1----:R-:W-:-:S03]  /*1bf0*/  LOP3.LUT R2, R0, 0x52, RZ, 0xfc, !PT ;  /* 0x0000005200027812 */ /* 0x002fc600078efcff */
[C---:B------:R-:W-:Y:S01]  /*1c00*/  IMAD.HI.U32 R35, R249.reuse, R38, RZ ;  /* 0x00000026f9237227 */ /* 0x040fe200078e00ff */
[----:B------:R-:W-:Y:S01]  /*1c10*/  IABS R39, R2 ;  /* 0x0000000200277213 */ /* 0x000fe20000000000 */
[----:B------:R1:W-:Y:S02]  /*1c20*/  STL [R1+0xafc], R2 ;  /* 0x000afc0201007387 */ /* 0x0003e40000100800 */
[----:B------:R-:W-:Y:S02]  /*1c30*/  IMAD R33, R250, R33, R36 ;  /* 0x00000021fa217224 */ /* 0x000fe400078e0224 */
[----:B------:R-:W-:Y:S01]  /*1c40*/  IMAD.MOV R34, RZ, RZ, -R34 ;  /* 0x000000ffff227224 */ /* 0x000fe200078e0a22 */
[----:B------:R2:W-:Y:S01]  /*1c50*/  STL [R1+0xb00], R3 ;  /* 0x000b000301007387 */ /* 0x0005e20000100800 */
[----:B------:R-:W-:Y:S02]  /*1c60*/  IMAD.MOV R35, RZ, RZ, -R35 ;  /* 0x000000ffff237224 */ /* 0x000fe400078e0a23 */
[----:B------:R-:W-:Y:S01]  /*1c70*/  IMAD.HI.U32 R36, R249, R39, RZ ;  /* 0x00000027f9247227 */ /* 0x000fe200078e00ff */
[----:B-1----:R-:W-:-:S03]  /*1c80*/  LOP3.LUT R2, R0, 0x56, RZ, 0xfc, !PT ;  /* 0x0000005600027812 */ /* 0x002fc600078efcff */
[C---:B------:R-:W-:Y:S02]  /*1c90*/  IMAD R34, R250.reuse, R34, R37 ;  /* 0x00000022fa227224 */ /* 0x040fe400078e0225 */
[----:B------:R-:W-:Y:S01]  /*1ca0*/  IMAD R35, R250, R35, R38 ;  /* 0x00000023fa237224 */ /* 0x000fe200078e0226 */
[----:B------:R-:W-:Y:S01]  /*1cb0*/  IABS R41, R2 ;  /* 0x0000000200297213 */ /* 0x000fe20000000000 */
[----:B------:R1:W-:Y:S01]  /*1cc0*/  STL [R1+0xb08], R2 ;  /* 0x000b080201007387 */ /* 0x0003e20000100800 */
[C---:B--2---:R-:W-:Y:S01]  /*1cd0*/  LOP3.LUT R3, R0.reuse, 0x58, RZ, 0xfc, !PT ;  /* 0x0000005800037812 */ /* 0x044fe200078efcff */
[----:B------:R-:W-:Y:S02]  /*1ce0*/  IMAD.MOV R36, RZ, RZ, -R36 ;  /* 0x000000ffff247224 */ /* 0x000fe400078e0a24 */
[C---:B------:R-:W-:Y:S01]  /*1cf0*/  IMAD.HI.U32 R37, R249.reuse, R40, RZ ;  /* 0x00000028f9257227 */ /* 0x040fe200078e00ff */
[----:B------:R-:W-:Y:S01]  /*1d00*/  IABS R42, R3 ;  /* 0x00000003002a7213 */ /* 0x000fe20000000000 */
[----:B------:R2:W-:Y:S02]  /*1d10*/  STL [R1+0xb10], R3 ;  /* 0x000b100301007387 */ /* 0x0005e40000100800 */
[----:B------:R-:W-:Y:S01]  /*1d20*/  IMAD.HI.U32 R38, R249, R41, RZ ;  /* 0x00000029f9267227 */ /* 0x000fe200078e00ff */
[----:B-1----:R-:W-:-:S03]  /*1d30*/  LOP3.LUT R2, R0, 0x5a, RZ, 0xfc, !PT ;  /* 0x0000005a00027812 */ /* 0x002fc600078efcff */
[----:B------:R-:W-:Y:S01]  /*1d40*/  IMAD R36, R250, R36, R39 ;  /* 0x00000024fa247224 */ /* 0x000fe200078e0227 */
[----:B------:R-:W-:Y:S01]  /*1d50*/  IABS R43, R2 ;  /* 0x00000002002b7213 */ /* 0x000fe20000000000 */
[----:B------:R1:W-:Y:S01]  /*1d60*/  STL [R1+0xb14], R2 ;  /* 0x000b140201007387 */ /* 0x0003e20000100800 */
[C---:B--2---:R-:W-:Y:S01]  /*1d70*/  LOP3.LUT R3, R0.reuse, 0x5e, RZ, 0xfc, !PT ;  /* 0x0000005e00037812 */ /* 0x044fe200078efcff */
[----:B------:R-:W-:Y:S02]  /*1d80*/  IMAD.MOV R37, RZ, RZ, -R37 ;  /* 0x000000ffff257224 */ /* 0x000fe400078e0a25 */
[----:B------:R-:W-:Y:S01]  /*1d90*/  IMAD.MOV R38, RZ, RZ, -R38 ;  /* 0x000000ffff267224 */ /* 0x000fe200078e0a26 */
[----:B------:R-:W-:Y:S01]  /*1da0*/  IABS R45, R3 ;  /* 0x00000003002d7213 */ /* 0x000fe20000000000 */
[----:B------:R-:W-:Y:S01]  /*1db0*/  IMAD.HI.U32 R39, R249, R42, RZ ;  /* 0x0000002af9277227 */ /* 0x000fe200078e00ff */
[----:B-1----:R-:W-:-:S03]  /*1dc0*/  LOP3.LUT R2, R0, 0x5c, RZ, 0xfc, !PT ;  /* 0x0000005c00027812 */ /* 0x002fc600078efcff */
[C---:B------:R-:W-:Y:S02]  /*1dd0*/  IMAD R37, R250.reuse, R37, R40 ;  /* 0x00000025fa257224 */ /* 0x040fe400078e0228 */
[----:B------:R-:W-:Y:S01]  /*1de0*/  IMAD R38, R250, R38, R41 ;  /* 0x00000026fa267224 */ /* 0x000fe200078e0229 */
[----:B------:R-:W-:Y:S01]  /*1df0*/  IABS R44, R2 ;  /* 0x00000002002c7213 */ /* 0x000fe20000000000 */
[----:B------:R1:W-:Y:S01]  /*1e00*/  STL [R1+0xb20], R2 ;  /* 0x000b200201007387 */ /* 0x0003e20000100800 */
[----:B------:R-:W-:-:S03]  /*1e10*/  IMAD.HI.U32 R40, R249, R43, RZ ;  /* 0x0000002bf9287227 */ /* 0x000fc600078e00ff */
[----:B------:R2:W-:Y:S01]  /*1e20*/  STL [R1+0xb24], R3 ;  /* 0x000b240301007387 */ /* 0x0005e20000100800 */
[----:B------:R-:W-:Y:S02]  /*1e30*/  IMAD.MOV R39, RZ, RZ, -R39 ;  /* 0x000000ffff277224 */ /* 0x000fe400078e0a27 */
        /* <DEDUP_REMOVED lines=8> */
[C---:B------:R-:W-:Y:S01]  /*1ec0*/  IMAD.HI.U32 R42, R249.reuse, R45, RZ ;  /* 0x0000002df92a7227 */ /* 0x040fe200078e00ff */
[----:B------:R-:W-:Y:S01]  /*1ed0*/  IABS R47, R3 ;  /* 0x00000003002f7213 */ /* 0x000fe20000000000 */
[----:B------:R2:W-:Y:S02]  /*1ee0*/  STL [R1+0xb30], R3 ;  /* 0x000b300301007387 */ /* 0x0005e40000100800 */
[----:B------:R-:W-:Y:S01]  /*1ef0*/  IMAD R40, R250, R40, R43 ;  /* 0x00000028fa287224 */ /* 0x000fe200078e022b */
[----:B-1----:R-:W-:Y:S01]  /*1f00*/  LOP3.LUT R2, R0, 0x64, RZ, 0xfc, !PT ;  /* 0x0000006400027812 */ /* 0x002fe200078efcff */
[----:B------:R-:W-:-:S03]  /*1f10*/  IMAD.HI.U32 R43, R249, R46, RZ ;  /* 0x0000002ef92b7227 */ /* 0x000fc600078e00ff */
[----:B------:R-:W-:Y:S01]  /*1f20*/  IABS R48, R2 ;  /* 0x0000000200307213 */ /* 0x000fe20000000000 */
[----:B------:R1:W-:Y:S01]  /*1f30*/  STL [R1+0xb3c], R2 ;  /* 0x000b3c0201007387 */ /* 0x0003e20000100800 */
[----:B--2---:R-:W-:Y:S01]  /*1f40*/  LOP3.LUT R3, R0, 0x68, RZ, 0xfc, !PT ;  /* 0x0000006800037812 */ /* 0x004fe200078efcff */
[----:B------:R-:W-:Y:S02]  /*1f50*/  IMAD R41, R250, R41, R44 ;  /* 0x00000029fa297224 */ /* 0x000fe400078e022c */
[----:B------:R-:W-:Y:S01]  /*1f60*/  IMAD.MOV R42, RZ, RZ, -R42 ;  /* 0x000000ffff2a7224 */ /* 0x000fe200078e0a2a */
[----:B------:R-:W-:Y:S01]  /*1f70*/  IABS R50, R3 ;  /* 0x0000000300327213 */ /* 0x000fe20000000000 */
[----:B------:R-:W-:Y:S01]  /*1f80*/  IMAD.HI.U32 R44, R249, R47, RZ ;  /* 0x0000002ff92c7227 */ /* 0x000fe200078e00ff */
[----:B-1----:R-:W-:-:S03]  /*1f90*/  LOP3.LUT R2, R0, 0x66, RZ, 0xfc, !PT ;  /* 0x0000006600027812 */ /* 0x002fc600078efcff */
[----:B------:R-:W-:Y:S02]  /*1fa0*/  IMAD.MOV R43, RZ, RZ, -R43 ;  /* 0x000000ffff2b7224 */ /* 0x000fe400078e0a2b */
[----:B------:R-:W-:Y:S01]  /*1fb0*/  IMAD R42, R250, R42, R45 ;  /* 0x0000002afa2a7224 */ /* 0x000fe200078e022d */
[----:B------:R-:W-:Y:S01]  /*1fc0*/  IABS R49, R2 ;  /* 0x0000000200317213 */ /* 0x000fe20000000000 */
[----:B------:R1:W-:Y:S01]  /*1fd0*/  STL [R1+0xb44], R2 ;  /* 0x000b440201007387 */ /* 0x0003e20000100800 */
[----:B------:R-:W-:-:S03]  /*1fe0*/  IMAD.HI.U32 R45, R249, R48, RZ ;  /* 0x00000030f92d7227 */ /* 0x000fc600078e00ff */
[----:B------:R2:W-:Y:S01]  /*1ff0*/  STL [R1+0xb48], R3 ;  /* 0x000b480301007387 */ /* 0x0005e20000100800 */
[----:B------:R-:W-:Y:S02]  /*2000*/  IMAD.MOV R44, RZ, RZ, -R44 ;  /* 0x000000ffff2c7224 */ /* 0x000fe400078e0a2c */
[----:B------:R-:W-:Y:S02]  /*2010*/  IMAD R43, R250, R43, R46 ;  /* 0x0000002bfa2b7224 */ /* 0x000fe400078e022e */
[----:B------:R-:W-:Y:S01]  /*2020*/  IMAD.MOV R45, RZ, RZ, -R45 ;  /* 0x000000ffff2d7224 */ /* 0x000fe200078e0a2d */
[----:B-1----:R-:W-:Y:S01]  /*2030*/  LOP3.LUT R2, R0, 0x6a, RZ, 0xfc, !PT ;  /* 0x0000006a00027812 */ /* 0x002fe200078efcff */
[----:B------:R-:W-:-:S03]  /*2040*/  IMAD.HI.U32 R46, R249, R49, RZ ;  /* 0x00000031f92e7227 */ /* 0x000fc600078e00ff */
[----:B------:R-:W-:Y:S01]  /*2050*/  IABS R51, R2 ;  /* 0x0000000200337213 */ /* 0x000fe20000000000 */
[----:B------:R1:W-:Y:S01]  /*2060*/  STL [R1+0xb50], R2 ;  /* 0x000b500201007387 */ /* 0x0003e20000100800 */
[----:B--2---:R-:W-:Y:S01]  /*2070*/  LOP3.LUT R3, R0, 0x6c, RZ, 0xfc, !PT ;  /* 0x0000006c00037812 */ /* 0x004fe200078efcff */
[C---:B------:R-:W-:Y:S02]  /*2080*/  IMAD R44, R250.reuse, R44, R47 ;  /* 0x0000002cfa2c7224 */ /* 0x040fe400078e022f */
[----:B------:R-:W-:Y:S01]  /*2090*/  IMAD.HI.U32 R47, R249, R50, RZ ;  /* 0x00000032f92f7227 */ /* 0x000fe200078e00ff */
[----:B------:R-:W-:Y:S01]  /*20a0*/  IABS R52, R3 ;  /* 0x0000000300347213 */ /* 0x000fe20000000000 */
[----:B------:R2:W-:Y:S02]  /*20b0*/  STL [R1+0xb54], R3 ;  /* 0x000b540301007387 */ /* 0x0005e40000100800 */
[----:B------:R-:W-:Y:S01]  /*20c0*/  IMAD R45, R250, R45, R48 ;  /* 0x0000002dfa2d7224 */ /* 0x000fe200078e0230 */
[----:B-1----:R-:W-:Y:S01]  /*20d0*/  LOP3.LUT R2, R0, 0x6e, RZ, 0xfc, !PT ;  /* 0x0000006e00027812 */ /* 0x002fe200078efcff */
[----:B------:R-:W-:-:S02]  /*20e0*/  IMAD.MOV R46, RZ, RZ, -R46 ;  /* 0x000000ffff2e7224 */ /* 0x000fc400078e0a2e */
[C---:B------:R-:W-:Y:S01]  /*20f0*/  IMAD.HI.U32 R48, R249.reuse, R51, RZ ;  /* 0x00000033f9307227 */ /* 0x040fe200078e00ff */
[----:B------:R-:W-:Y:S01]  /*2100*/  IABS R53, R2 ;  /* 0x0000000200357213 */ /* 0x000fe20000000000 */
[----:B------:R1:W-:Y:S01]  /*2110*/  STL [R1+0xb5c], R2 ;  /* 0x000b5c0201007387 */ /* 0x0003e20000100800 */
[----:B--2---:R-:W-:Y:S01]  /*2120*/  LOP3.LUT R3, R0, 0x72, RZ, 0xfc, !PT ;  /* 0x0000007200037812 */ /* 0x004fe200078efcff */
[----:B------:R-:W-:Y:S02]  /*2130*/  IMAD.MOV R47, RZ, RZ, -R47 ;  /* 0x000000ffff2f7224 */ /* 0x000fe400078e0a2f */
[C---:B------:R-:W-:Y:S01]  /*2140*/  IMAD R46, R250.reuse, R46, R49 ;  /* 0x0000002efa2e7224 */ /* 0x040fe200078e0231 */
[----:B------:R-:W-:Y:S01]  /*2150*/  IABS R55, R3 ;  /* 0x0000000300377213 */ /* 0x000fe20000000000 */
[----:B------:R-:W-:Y:S02]  /*2160*/  IMAD.MOV R48, RZ, RZ, -R48 ;  /* 0x000000ffff307224 */ /* 0x000fe400078e0a30 */
[----:B------:R-:W-:Y:S01]  /*2170*/  IMAD R47, R250, R47, R50 ;  /* 0x0000002ffa2f7224 */ /* 0x000fe200078e0232 */
[----:B-1----:R-:W-:Y:S01]  /*2180*/  LOP3.LUT R2, R0, 0x70, RZ, 0xfc, !PT ;  /* 0x0000007000027812 */ /* 0x002fe200078efcff */
[----:B------:R-:W-:-:S03]  /*2190*/  IMAD.HI.U32 R49, R249, R52, RZ ;  /* 0x00000034f9317227 */ /* 0x000fc600078e00ff */
[----:B------:R-:W-:Y:S01]  /*21a0*/  IABS R54, R2 ;  /* 0x0000000200367213 */ /* 0x000fe20000000000 */
[----:B------:R1:W-:Y:S01]  /*21b0*/  STL [R1+0xb68], R2 ;  /* 0x000b680201007387 */ /* 0x0003e20000100800 */
[----:B------:R-:W-:-:S03]  /*21c0*/  IMAD.HI.U32 R50, R249, R53, RZ ;  /* 0x00000035f9327227 */ /* 0x000fc600078e00ff */
[----:B------:R2:W-:Y:S01]  /*21d0*/  STL [R1+0xb6c], R3 ;  /* 0x000b6c0301007387 */ /* 0x0005e20000100800 */
[----:B------:R-:W-:Y:S02]  /*21e0*/  IMAD R48, R250, R48, R51 ;  /* 0x00000030fa307224 */ /* 0x000fe400078e0233 */
[----:B------:R-:W-:Y:S02]  /*21f0*/  IMAD.MOV R49, RZ, RZ, -R49 ;  /* 0x000000ffff317224 */ /* 0x000fe400078e0a31 */
[----:B------:R-:W-:Y:S01]  /*2200*/  IMAD.MOV R50, RZ, RZ, -R50 ;  /* 0x000000ffff327224 */ /* 0x000fe200078e0a32 */
[----:B-1----:R-:W-:Y:S01]  /*2210*/  LOP3.LUT R2, R0, 0x74, RZ, 0xfc, !PT ;  /* 0x0000007400027812 */ /* 0x002fe200078efcff */
[----:B------:R-:W-:-:S03]  /*2220*/  IMAD.HI.U32 R51, R249, R54, RZ ;  /* 0x00000036f9337227 */ /* 0x000fc600078e00ff */
[----:B------:R-:W-:Y:S01]  /*2230*/  IABS R56, R2 ;  /* 0x0000000200387213 */ /* 0x000fe20000000000 */
[----:B------:R1:W-:Y:S01]  /*2240*/  STL [R1+0xb70], R2 ;  /* 0x000b700201007387 */ /* 0x0003e20000100800 */
[----:B--2---:R-:W-:Y:S01]  /*2250*/  LOP3.LUT R3, R0, 0x76, RZ, 0xfc, !PT ;  /* 0x0000007600037812 */ /* 0x004fe200078efcff */
[C---:B------:R-:W-:Y:S02]  /*2260*/  IMAD R49, R250.reuse, R49, R52 ;  /* 0x00000031fa317224 */ /* 0x040fe400078e0234 */
[----:B------:R-:W-:Y:S01]  /*2270*/  IMAD R50, R250, R50, R53 ;  /* 0x00000032fa327224 */ /* 0x000fe200078e0235 */
[----:B------:R-:W-:Y:S01]  /*2280*/  IABS R57, R3 ;  /* 0x0000000300397213 */ /* 0x000fe20000000000 */
[----:B------:R2:W-:Y:S01]  /*2290*/  STL [R1+0xb78], R3 ;  /* 0x000b780301007387 */ /* 0x0005e20000100800 */
[----:B------:R-:W-:Y:S02]  /*22a0*/  IMAD.MOV R51, RZ, RZ, -R51 ;  /* 0x000000ffff337224 */ /* 0x000fe400078e0a33 */
[----:B------:R-:W-:Y:S01]  /*22b0*/  IMAD.HI.U32 R52, R249, R55, RZ ;  /* 0x00000037f9347227 */ /* 0x000fe200078e00ff */
[----:B-1----:R-:W-:-:S03]  /*22c0*/  LOP3.LUT R2, R0, 0x78, RZ, 0xfc, !PT ;  /* 0x0000007800027812 */ /* 0x002fc600078efcff */
[C---:B------:R-:W-:Y:S01]  /*22d0*/  IMAD.HI.U32 R53, R249.reuse, R56, RZ ;  /* 0x00000038f9357227 */ /* 0x040fe200078e00ff */
[----:B------:R-:W-:Y:S01]  /*22e0*/  IABS R58, R2 ;  /* 0x00000002003a7213 */ /* 0x000fe20000000000 */
[----:B------:R1:W-:Y:S01]  /*22f0*/  STL [R1+0xb80], R2 ;  /* 0x000b800201007387 */ /* 0x0003e20000100800 */
[----:B--2---:R-:W-:Y:S01]  /*2300*/  LOP3.LUT R3, R0, 0x7c, RZ, 0xfc, !PT ;  /* 0x0000007c00037812 */ /* 0x004fe200078efcff */
[----:B------:R-:W-:Y:S02]  /*2310*/  IMAD R51, R250, R51, R54 ;  /* 0x00000033fa337224 */ /* 0x000fe400078e0236 */
[----:B------:R-:W-:Y:S01]  /*2320*/  IMAD.MOV R52, RZ, RZ, -R52 ;  /* 0x000000ffff347224 */ /* 0x000fe200078e0a34 */
[----:B------:R-:W-:Y:S01]  /*2330*/  IABS R60, R3 ;  /* 0x00000003003c7213 */ /* 0x000fe20000000000 */
[----:B------:R-:W-:Y:S02]  /*2340*/  IMAD.MOV R53, RZ, RZ, -R53 ;  /* 0x000000ffff357224 */ /* 0x000fe400078e0a35 */
[----:B------:R-:W-:Y:S01]  /*2350*/  IMAD.HI.U32 R54, R249, R57, RZ ;  /* 0x00000039f9367227 */ /* 0x000fe200078e00ff */
[----:B-1----:R-:W-:-:S03]  /*2360*/  LOP3.LUT R2, R0, 0x7a, RZ, 0xfc, !PT ;  /* 0x0000007a00027812 */ /* 0x002fc600078efcff */
[C---:B------:R-:W-:Y:S01]  /*2370*/  IMAD R52, R250.reuse, R52, R55 ;  /* 0x00000034fa347224 */ /* 0x040fe200078e0237 */
[----:B------:R-:W-:Y:S01]  /*2380*/  IABS R59, R2 ;  /* 0x00000002003b7213 */ /* 0x000fe20000000000 */
[----:B------:R1:W-:Y:S01]  /*2390*/  STL [R1+0xb88], R2 ;  /* 0x000b880201007387 */ /* 0x0003e20000100800 */
[----:B------:R-:W-:Y:S02]  /*23a0*/  IMAD R53, R250, R53, R56 ;  /* 0x00000035fa357224 */ /* 0x000fe400078e0238 */
[C---:B------:R-:W-:Y:S01]  /*23b0*/  IMAD.HI.U32 R55, R249.reuse, R58, RZ ;  /* 0x0000003af9377227 */ /* 0x040fe200078e00ff */
[----:B------:R2:W-:Y:S03]  /*23c0*/  STL [R1+0xb90], R3 ;  /* 0x000b900301007387 */ /* 0x0005e60000100800 */
[----:B------:R-:W-:Y:S02]  /*23d0*/  IMAD.MOV R54, RZ, RZ, -R54 ;  /* 0x000000ffff367224 */ /* 0x000fe400078e0a36 */
[----:B------:R-:W-:Y:S01]  /*23e0*/  IMAD.HI.U32 R56, R249, R59, RZ ;  /* 0x0000003bf9387227 */ /* 0x000fe200078e00ff */
[----:B-1----:R-:W-:-:S03]  /*23f0*/  LOP3.LUT R2, R0, 0x7e, RZ, 0xfc, !PT ;  /* 0x0000007e00027812 */ /* 0x002fc600078efcff */
[----:B------:R-:W-:Y:S01]  /*2400*/  IMAD.MOV R55, RZ, RZ, -R55 ;  /* 0x000000ffff377224 */ /* 0x000fe200078e0a37 */
        /* <DEDUP_REMOVED lines=276> */
[----:B------:R-:W-:Y:S01]  /*3550*/  IMAD.HI.U32 R102, R249, R105, RZ ;  /* 0x00000069f9667227 */ /* 0x000fe200078e00ff */
[----:B------:R2:W-:Y:S01]  /*3560*/  STL [R1+0xd08], R3 ;  /* 0x000d080301007387 */ /* 0x0005e20000100800 */
[----:B-1----:R-:W-:-:S02]  /*3570*/  LOP3.LUT R2, R0, 0xdc, RZ, 0xfc, !PT ;  /* 0x000000dc00027812 */ /* 0x002fc400078efcff */
[C---:B------:R-:W-:Y:S02]  /*3580*/  IMAD R100, R250.reuse, R100, R103 ;  /* 0x00000064fa647224 */ /* 0x040fe400078e0267 */
[C---:B------:R-:W-:Y:S01]  /*3590*/  IMAD.HI.U32 R103, R249.reuse, R106, RZ ;  /* 0x0000006af9677227 */ /* 0x040fe200078e00ff */
[----:B------:R-:W-:Y:S01]  /*35a0*/  IABS R108, R2 ;  /* 0x00000002006c7213 */ /* 0x000fe20000000000 */
[----:B------:R1:W-:Y:S02]  /*35b0*/  STL [R1+0xd1c], R2 ;  /* 0x000d1c0201007387 */ /* 0x0003e40000100800 */
[----:B------:R-:W-:Y:S01]  /*35c0*/  IMAD R101, R250, R101, R104 ;  /* 0x00000065fa657224 */ /* 0x000fe200078e0268 */
[----:B--2---:R-:W-:Y:S01]  /*35d0*/  LOP3.LUT R3, R0, 0xe0, RZ, 0xfc, !PT ;  /* 0x000000e000037812 */ /* 0x004fe200078efcff */
[----:B------:R-:W-:Y:S02]  /*35e0*/  IMAD.MOV R102, RZ, RZ, -R102 ;  /* 0x000000ffff667224 */ /* 0x000fe400078e0a66 */
[----:B------:R-:W-:Y:S01]  /*35f0*/  IMAD.HI.U32 R104, R249, R107, RZ ;  /* 0x0000006bf9687227 */ /* 0x000fe200078e00ff */
[----:B------:R-:W-:-:S02]  /*3600*/  IABS R109, R3 ;  /* 0x00000003006d7213 */ /* 0x000fc40000000000 */
[----:B-1----:R-:W-:Y:S01]  /*3610*/  LOP3.LUT R2, R0, 0xde, RZ, 0xfc, !PT ;  /* 0x000000de00027812 */ /* 0x002fe200078efcff */
        /* <DEDUP_REMOVED lines=12> */
[----:B------:R-:W-:Y:S01]  /*36e0*/  IMAD R104, R250, R104, R107 ;  /* 0x00000068fa687224 */ /* 0x000fe200078e026b */
[----:B------:R1:W-:Y:S01]  /*36f0*/  STL [R1+0xd40], R2 ;  /* 0x000d400201007387 */ /* 0x0003e20000100800 */
[----:B------:R-:W-:Y:S01]  /*3700*/  IMAD.MOV.U32 R107, RZ, RZ, R109 ;  /* 0x000000ffff6b7224 */ /* 0x000fe200078e006d */
[----:B--2---:R-:W-:Y:S01]  /*3710*/  LOP3.LUT R3, R0, 0xe4, RZ, 0xfc, !PT ;  /* 0x000000e400037812 */ /* 0x004fe200078efcff */
[----:B------:R-:W-:Y:S02]  /*3720*/  IMAD R105, R250, R105, R108 ;  /* 0x00000069fa697224 */ /* 0x000fe400078e026c */
[----:B------:R-:W-:Y:S01]  /*3730*/  IMAD.MOV R106, RZ, RZ, -R106 ;  /* 0x000000ffff6a7224 */ /* 0x000fe200078e0a6a */
[----:B------:R-:W-:Y:S01]  /*3740*/  IABS R112, R3 ;  /* 0x0000000300707213 */ /* 0x000fe20000000000 */
[----:B------:R-:W-:Y:S01]  /*3750*/  IMAD.MOV.U32 R108, RZ, RZ, R110 ;  /* 0x000000ffff6c7224 */ /* 0x000fe200078e006e */
[----:B------:R2:W-:Y:S01]  /*3760*/  STL [R1+0xd4c], R3 ;  /* 0x000d4c0301007387 */ /* 0x0005e20000100800 */
[----:B------:R-:W-:Y:S01]  /*3770*/  IMAD.HI.U32 R109, R249, R107, RZ ;  /* 0x0000006bf96d7227 */ /* 0x000fe200078e00ff */
[----:B-1----:R-:W-:-:S03]  /*3780*/  LOP3.LUT R2, R0, 0xe6, RZ, 0xfc, !PT ;  /* 0x000000e600027812 */ /* 0x002fc600078efcff */
[----:B------:R-:W-:Y:S01]  /*3790*/  IMAD R106, R250, R106, R111 ;  /* 0x0000006afa6a7224 */ /* 0x000fe200078e026f */
[----:B------:R-:W-:Y:S01]  /*37a0*/  IABS R114, R2 ;  /* 0x0000000200727213 */ /* 0x000fe20000000000 */
[----:B------:R1:W-:Y:S01]  /*37b0*/  STL [R1+0xd58], R2 ;  /* 0x000d580201007387 */ /* 0x0003e20000100800 */
[----:B------:R-:W-:Y:S01]  /*37c0*/  IMAD.HI.U32 R110, R249, R108, RZ ;  /* 0x0000006cf96e7227 */ /* 0x000fe200078e00ff */
[----:B--2---:R-:W-:-:S03]  /*37d0*/  LOP3.LUT R3, R0, 0xea, RZ, 0xfc, !PT ;  /* 0x000000ea00037812 */ /* 0x004fc600078efcff */
[----:B------:R-:W-:Y:S02]  /*37e0*/  IMAD.MOV R111, RZ, RZ, -R109 ;  /* 0x000000ffff6f7224 */ /* 0x000fe400078e0a6d */
[----:B------:R-:W-:Y:S02]  /*37f0*/  IMAD.MOV.U32 R109, RZ, RZ, R112 ;  /* 0x000000ffff6d7224 */ /* 0x000fe400078e0070 */
[----:B------:R-:W-:Y:S01]  /*3800*/  IMAD.MOV R113, RZ, RZ, -R110 ;  /* 0x000000ffff717224 */ /* 0x000fe200078e0a6e */
[----:B-1----:R-:W-:Y:S01]  /*3810*/  LOP3.LUT R2, R0, 0xe8, RZ, 0xfc, !PT ;  /* 0x000000e800027812 */ /* 0x002fe200078efcff */
[----:B------:R-:W-:Y:S02]  /*3820*/  IMAD R107, R250, R111, R107 ;  /* 0x0000006ffa6b7224 */ /* 0x000fe400078e026b */
[----:B------:R-:W-:Y:S01]  /*3830*/  IMAD.MOV.U32 R110, RZ, RZ, R114 ;  /* 0x000000ffff6e7224 */ /* 0x000fe200078e0072 */
[----:B------:R-:W-:Y:S01]  /*3840*/  IABS R111, R2 ;  /* 0x00000002006f7213 */ /* 0x000fe20000000000 */
[----:B------:R1:W-:Y:S01]  /*3850*/  STL [R1+0xd70], R2 ;  /* 0x000d700201007387 */ /* 0x0003e20000100800 */
[----:B------:R-:W-:-:S03]  /*3860*/  IMAD.HI.U32 R112, R249, R109, RZ ;  /* 0x0000006df9707227 */ /* 0x000fc600078e00ff */
[----:B------:R2:W-:Y:S01]  /*3870*/  STL [R1+0xd74], R3 ;  /* 0x000d740301007387 */ /* 0x0005e20000100800 */
[----:B------:R-:W-:Y:S02]  /*3880*/  IMAD R108, R250, R113, R108 ;  /* 0x00000071fa6c7224 */ /* 0x000fe400078e026c */
[----:B------:R-:W-:Y:S01]  /*3890*/  IMAD.HI.U32 R115, R249, R110, RZ ;  /* 0x0000006ef9737227 */ /* 0x000fe200078e00ff */
[----:B-1----:R-:W-:-:S03]  /*38a0*/  LOP3.LUT R2, R0, 0xec, RZ, 0xfc, !PT ;  /* 0x000000ec00027812 */ /* 0x002fc600078efcff */
[----:B------:R-:W-:Y:S01]  /*38b0*/  IMAD.MOV R116, RZ, RZ, -R112 ;  /* 0x000000ffff747224 */ /* 0x000fe200078e0a70 */
[----:B------:R-:W-:Y:S01]  /*38c0*/  IABS R112, R3 ;  /* 0x0000000300707213 */ /* 0x000fe20000000000 */
[C---:B------:R-:W-:Y:S01]  /*38d0*/  IMAD.HI.U32 R114, R249.reuse, R111, RZ ;  /* 0x0000006ff9727227 */ /* 0x040fe200078e00ff */
[----:B------:R-:W-:Y:S01]  /*38e0*/  IABS R113, R2 ;  /* 0x0000000200717213 */ /* 0x000fe20000000000 */
[----:B------:R1:W-:Y:S01]  /*38f0*/  STL [R1+0xd80], R2 ;  /* 0x000d800201007387 */ /* 0x0003e20000100800 */
[----:B--2---:R-:W-:Y:S01]  /*3900*/  LOP3.LUT R3, R0, 0xee, RZ, 0xfc, !PT ;  /* 0x000000ee00037812 */ /* 0x004fe200078efcff */
[----:B------:R-:W-:Y:S02]  /*3910*/  IMAD.MOV R115, RZ, RZ, -R115 ;  /* 0x000000ffff737224 */ /* 0x000fe400078e0a73 */
[----:B------:R-:W-:Y:S02]  /*3920*/  IMAD R109, R250, R116, R109 ;  /* 0x00000074fa6d7224 */ /* 0x000fe400078e026d */
[----:B------:R-:W-:Y:S01]  /*3930*/  IMAD.MOV R114, RZ, RZ, -R114 ;  /* 0x000000ffff727224 */ /* 0x000fe200078e0a72 */
[----:B------:R2:W-:Y:S01]  /*3940*/  STL [R1+0xd8c], R3 ;  /* 0x000d8c0301007387 */ /* 0x0005e20000100800 */
[----:B------:R-:W-:Y:S01]  /*3950*/  IMAD.HI.U32 R116, R249, R113, RZ ;  /* 0x00000071f9747227 */ /* 0x000fe200078e00ff */
[----:B-1----:R-:W-:-:S03]  /*3960*/  LOP3.LUT R2, R0, 0xf0, RZ, 0xfc, !PT ;  /* 0x000000f000027812 */ /* 0x002fc600078efcff */
[C---:B------:R-:W-:Y:S01]  /*3970*/  IMAD R110, R250.reuse, R115, R110 ;  /* 0x00000073fa6e7224 */ /* 0x040fe200078e026e */
[----:B------:R-:W-:Y:S01]  /*3980*/  IABS R115, R2 ;  /* 0x0000000200737213 */ /* 0x000fe20000000000 */
[----:B------:R1:W-:Y:S01]  /*3990*/  STL [R1+0xdc4], R2 ;  /* 0x000dc40201007387 */ /* 0x0003e20000100800 */
[----:B------:R-:W-:Y:S01]  /*39a0*/  IMAD R111, R250, R114, R111 ;  /* 0x00000072fa6f7224 */ /* 0x000fe200078e026f */
[----:B------:R-:W-:Y:S01]  /*39b0*/  IABS R114, R3 ;  /* 0x0000000300727213 */ /* 0x000fe20000000000 */
[----:B------:R-:W-:Y:S01]  /*39c0*/  IMAD.MOV R116, RZ, RZ, -R116 ;  /* 0x000000ffff747224 */ /* 0x000fe200078e0a74 */
[----:B--2---:R-:W-:Y:S01]  /*39d0*/  LOP3.LUT R3, R0, 0xf4, RZ, 0xfc, !PT ;  /* 0x000000f400037812 */ /* 0x004fe200078efcff */
[----:B------:R-:W-:-:S04]  /*39e0*/  IMAD.HI.U32 R117, R249, R112, RZ ;  /* 0x00000070f9757227 */ /* 0x000fc800078e00ff */
[----:B------:R-:W-:Y:S01]  /*39f0*/  IMAD R113, R250, R116, R113 ;  /* 0x00000074fa717224 */ /* 0x000fe200078e0271 */
[----:B-1----:R-:W-:Y:S01]  /*3a00*/  LOP3.LUT R2, R0, 0xf2, RZ, 0xfc, !PT ;  /* 0x000000f200027812 */ /* 0x002fe200078efcff */
[----:B------:R-:W-:Y:S02]  /*3a10*/  IMAD.MOV R117, RZ, RZ, -R117 ;  /* 0x000000ffff757224 */ /* 0x000fe400078e0a75 */
[C---:B------:R-:W-:Y:S01]  /*3a20*/  IMAD.HI.U32 R121, R249.reuse, R114, RZ ;  /* 0x00000072f9797227 */ /* 0x040fe200078e00ff */
[----:B------:R-:W-:Y:S01]  /*3a30*/  IABS R116, R2 ;  /* 0x0000000200747213 */ /* 0x000fe20000000000 */
[----:B------:R1:W-:Y:S02]  /*3a40*/  STL [R1+0xdc0], R2 ;  /* 0x000dc00201007387 */ /* 0x0003e40000100800 */
[C---:B------:R-:W-:Y:S02]  /*3a50*/  IMAD.HI.U32 R120, R249.reuse, R115, RZ ;  /* 0x00000073f9787227 */ /* 0x040fe400078e00ff */
[----:B------:R2:W-:Y:S02]  /*3a60*/  STL [R1+0xdb0], R3 ;  /* 0x000db00301007387 */ /* 0x0005e40000100800 */
[----:B------:R-:W-:Y:S01]  /*3a70*/  IMAD R112, R250, R117, R112 ;  /* 0x00000075fa707224 */ /* 0x000fe200078e0270 */
[----:B------:R-:W-:Y:S01]  /*3a80*/  IABS R117, R3 ;  /* 0x0000000300757213 */ /* 0x000fe20000000000 */
[----:B------:R-:W-:Y:S01]  /*3a90*/  IMAD.MOV R121, RZ, RZ, -R121 ;  /* 0x000000ffff797224 */ /* 0x000fe200078e0a79 */
[----:B-1----:R-:W-:Y:S01]  /*3aa0*/  LOP3.LUT R2, R0, 0xf6, RZ, 0xfc, !PT ;  /* 0x000000f600027812 */ /* 0x002fe200078efcff */
[----:B------:R-:W-:-:S03]  /*3ab0*/  IMAD.HI.U32 R119, R249, R116, RZ ;  /* 0x00000074f9777227 */ /* 0x000fc600078e00ff */
        /* <DEDUP_REMOVED lines=653> */
[----:B------:R-:W-:Y:S02]  /*6390*/  IMAD.HI.U32 R230, R249, R225, RZ ;  /* 0x000000e1f9e67227 */ /* 0x000fe400078e00ff */
[----:B------:R2:W-:Y:S02]  /*63a0*/  STL [R1+0xaac], R3 ;  /* 0x000aac0301007387 */ /* 0x0005e40000100800 */
[----:B------:R-:W-:Y:S01]  /*63b0*/  IMAD R222, R250, R227, R222 ;  /* 0x000000e3fade7224 */ /* 0x000fe200078e02de */
[----:B------:R-:W-:Y:S01]  /*63c0*/  IABS R227, R3 ;  /* 0x0000000300e37213 */ /* 0x000fe20000000000 */
[----:B------:R-:W-:Y:S01]  /*63d0*/  IMAD.MOV R231, RZ, RZ, -R231 ;  /* 0x000000ffffe77224 */ /* 0x000fe200078e0ae7 */
[----:B-1----:R-:W-:Y:S01]  /*63e0*/  LOP3.LUT R2, R0, 0x1d2, RZ, 0xfc, !PT ;  /* 0x000001d200027812 */ /* 0x002fe200078efcff */
[----:B------:R-:W-:-:S02]  /*63f0*/  IMAD.MOV R230, RZ, RZ, -R230 ;  /* 0x000000ffffe67224 */ /* 0x000fc400078e0ae6 */
[C---:B------:R-:W-:Y:S01]  /*6400*/  IMAD.HI.U32 R229, R249.reuse, R226, RZ ;  /* 0x000000e2f9e57227 */ /* 0x040fe200078e00ff */
[----:B------:R-:W-:Y:S01]  /*6410*/  IABS R228, R2 ;  /* 0x0000000200e47213 */ /* 0x000fe20000000000 */
[----:B------:R1:W-:Y:S01]  /*6420*/  STL [R1+0xaa8], R2 ;  /* 0x000aa80201007387 */ /* 0x0003e20000100800 */
[----:B--2---:R-:W-:Y:S01]  /*6430*/  LOP3.LUT R3, R0, 0x1d4, RZ, 0xfc, !PT ;  /* 0x000001d400037812 */ /* 0x004fe200078efcff */
[C---:B------:R-:W-:Y:S02]  /*6440*/  IMAD R224, R250.reuse, R231, R224 ;  /* 0x000000e7fae07224 */ /* 0x040fe400078e02e0 */
[----:B------:R-:W-:Y:S02]  /*6450*/  IMAD.HI.U32 R231, R249, R228, RZ ;  /* 0x000000e4f9e77227 */ /* 0x000fe400078e00ff */
[----:B------:R2:W-:Y:S02]  /*6460*/  STL [R1+0xaa4], R3 ;  /* 0x000aa40301007387 */ /* 0x0005e40000100800 */
[----:B------:R-:W-:Y:S01]  /*6470*/  IMAD R225, R250, R230, R225 ;  /* 0x000000e6fae17224 */ /* 0x000fe200078e02e1 */
[----:B-1----:R-:W-:Y:S01]  /*6480*/  LOP3.LUT R2, R0, 0x1d6, RZ, 0xfc, !PT ;  /* 0x000001d600027812 */ /* 0x002fe200078efcff */
[----:B------:R-:W-:-:S02]  /*6490*/  IMAD.MOV R229, RZ, RZ, -R229 ;  /* 0x000000ffffe57224 */ /* 0x000fc400078e0ae5 */
[----:B------:R-:W-:Y:S01]  /*64a0*/  IMAD.MOV R231, RZ, RZ, -R231 ;  /* 0x000000ffffe77224 */ /* 0x000fe200078e0ae7 */
[----:B------:R-:W-:Y:S01]  /*64b0*/  IABS R230, R2 ;  /* 0x0000000200e67213 */ /* 0x000fe20000000000 */
[----:B------:R1:W-:Y:S01]  /*64c0*/  STL [R1+0xa9c], R2 ;  /* 0x000a9c0201007387 */ /* 0x0003e20000100800 */
[----:B------:R-:W-:-:S04]  /*64d0*/  IMAD.HI.U32 R232, R249, R227, RZ ;  /* 0x000000e3f9e87227 */ /* 0x000fc800078e00ff */
[C---:B------:R-:W-:Y:S01]  /*64e0*/  IMAD R226, R250.reuse, R229, R226 ;  /* 0x000000e5fae27224 */ /* 0x040fe200078e02e2 */
[----:B------:R-:W-:Y:S01]  /*64f0*/  IABS R229, R3 ;  /* 0x0000000300e57213 */ /* 0x000fe20000000000 */
[----:B------:R-:W-:Y:S01]  /*6500*/  IMAD R228, R250, R231, R228 ;  /* 0x000000e7fae47224 */ /* 0x000fe200078e02e4 */
[C---:B--2---:R-:W-:Y:S01]  /*6510*/  LOP3.LUT R3, R0.reuse, 0x1da, RZ, 0xfc, !PT ;  /* 0x000001da00037812 */ /* 0x044fe200078efcff */
[----:B------:R-:W-:Y:S01]  /*6520*/  IMAD.MOV R232, RZ, RZ, -R232 ;  /* 0x000000ffffe87224 */ /* 0x000fe200078e0ae8 */
[----:B-1----:R-:W-:Y:S01]  /*6530*/  LOP3.LUT R2, R0, 0x1d8, RZ, 0xfc, !PT ;  /* 0x000001d800027812 */ /* 0x002fe200078efcff */
[----:B------:R-:W-:-:S03]  /*6540*/  IMAD.HI.U32 R235, R249, R230, RZ ;  /* 0x000000e6f9eb7227 */ /* 0x000fc600078e00ff */
[----:B------:R-:W-:Y:S01]  /*6550*/  IABS R231, R2 ;  /* 0x0000000200e77213 */ /* 0x000fe20000000000 */
[----:B------:R1:W-:Y:S01]  /*6560*/  STL [R1+0xa98], R2 ;  /* 0x000a980201007387 */ /* 0x0003e20000100800 */
[----:B------:R-:W-:Y:S01]  /*6570*/  IMAD R227, R250, R232, R227 ;  /* 0x000000e8fae37224 */ /* 0x000fe200078e02e3 */
[----:B------:R-:W-:Y:S01]  /*6580*/  IABS R232, R3 ;  /* 0x0000000300e87213 */ /* 0x000fe20000000000 */
[C---:B------:R-:W-:Y:S01]  /*6590*/  IMAD.HI.U32 R236, R249.reuse, R229, RZ ;  /* 0x000000e5f9ec7227 */ /* 0x040fe200078e00ff */
[----:B------:R2:W-:Y:S03]  /*65a0*/  STL [R1+0xa94], R3 ;  /* 0x000a940301007387 */ /* 0x0005e60000100800 */
[----:B------:R-:W-:Y:S01]  /*65b0*/  IMAD.HI.U32 R234, R249, R231, RZ ;  /* 0x000000e7f9ea7227 */ /* 0x000fe200078e00ff */
[----:B-1----:R-:W-:-:S03]  /*65c0*/  LOP3.LUT R2, R0, 0x1dc, RZ, 0xfc, !PT ;  /* 0x000001dc00027812 */ /* 0x002fc600078efcff */
[----:B------:R-:W-:Y:S02]  /*65d0*/  IMAD.MOV R235, RZ, RZ, -R235 ;  /* 0x000000ffffeb7224 */ /* 0x000fe400078e0aeb */
[----:B------:R-:W-:Y:S01]  /*65e0*/  IMAD.MOV R236, RZ, RZ, -R236 ;  /* 0x000000ffffec7224 */ /* 0x000fe200078e0aec */
[----:B------:R-:W-:Y:S01]  /*65f0*/  IABS R233, R2 ;  /* 0x0000000200e97213 */ /* 0x000fe20000000000 */
[----:B------:R1:W-:Y:S01]  /*6600*/  STL [R1+0xa90], R2 ;  /* 0x000a900201007387 */ /* 0x0003e20000100800 */
[----:B--2---:R-:W-:Y:S01]  /*6610*/  LOP3.LUT R3, R0, 0x1de, RZ, 0xfc, !PT ;  /* 0x000001de00037812 */ /* 0x004fe200078efcff */
[----:B------:R-:W-:Y:S02]  /*6620*/  IMAD.MOV R234, RZ, RZ, -R234 ;  /* 0x000000ffffea7224 */ /* 0x000fe400078e0aea */
[C---:B------:R-:W-:Y:S02]  /*6630*/  IMAD R230, R250.reuse, R235, R230 ;  /* 0x000000ebfae67224 */ /* 0x040fe400078e02e6 */
[----:B------:R2:W-:Y:S01]  /*6640*/  STL [R1+0xa8c], R3 ;  /* 0x000a8c0301007387 */ /* 0x0005e20000100800 */
[----:B------:R-:W-:-:S02]  /*6650*/  IMAD R229, R250, R236, R229 ;  /* 0x000000ecfae57224 */ /* 0x000fc400078e02e5 */
[----:B------:R-:W-:Y:S01]  /*6660*/  IMAD.HI.U32 R236, R249, R233, RZ ;  /* 0x000000e9f9ec7227 */ /* 0x000fe200078e00ff */
[----:B-1----:R-:W-:-:S03]  /*6670*/  LOP3.LUT R2, R0, 0x1e0, RZ, 0xfc, !PT ;  /* 0x000001e000027812 */ /* 0x002fc600078efcff */
[----:B------:R-:W-:Y:S01]  /*6680*/  IMAD R231, R250, R234, R231 ;  /* 0x000000eafae77224 */ /* 0x000fe200078e02e7 */
[----:B------:R-:W-:Y:S01]  /*6690*/  IABS R235, R2 ;  /* 0x0000000200eb7213 */ /* 0x000fe20000000000 */
[----:B------:R1:W-:Y:S01]  /*66a0*/  STL [R1+0xa88], R2 ;  /* 0x000a880201007387 */ /* 0x0003e20000100800 */
[----:B------:R-:W-:Y:S01]  /*66b0*/  IABS R234, R3 ;  /* 0x0000000300ea7213 */ /* 0x000fe20000000000 */
[----:B------:R-:W-:Y:S01]  /*66c0*/  IMAD.MOV R236, RZ, RZ, -R236 ;  /* 0x000000ffffec7224 */ /* 0x000fe200078e0aec */
[----:B--2---:R-:W-:Y:S01]  /*66d0*/  LOP3.LUT R3, R0, 0x1e4, RZ, 0xfc, !PT ;  /* 0x000001e400037812 */ /* 0x004fe200078efcff */
[----:B------:R-:W-:-:S04]  /*66e0*/  IMAD.HI.U32 R237, R249, R232, RZ ;  /* 0x000000e8f9ed7227 */ /* 0x000fc800078e00ff */
[----:B------:R-:W-:Y:S01]  /*66f0*/  IMAD.HI.U32 R238, R249, R234, RZ ;  /* 0x000000eaf9ee7227 */ /* 0x000fe200078e00ff */
[----:B-1----:R-:W-:-:S03]  /*6700*/  LOP3.LUT R2, R0, 0x1e2, RZ, 0xfc, !PT ;  /* 0x000001e200027812 */ /* 0x002fc600078efcff */
[----:B------:R-:W-:Y:S01]  /*6710*/  IMAD R233, R250, R236, R233 ;  /* 0x000000ecfae97224 */ /* 0x000fe200078e02e9 */
[----:B------:R-:W-:Y:S01]  /*6720*/  IABS R239, R2 ;  /* 0x0000000200ef7213 */ /* 0x000fe20000000000 */
[----:B------:R1:W-:Y:S01]  /*6730*/  STL [R1+0xa84], R2 ;  /* 0x000a840201007387 */ /* 0x0003e20000100800 */
[----:B------:R-:W-:-:S03]  /*6740*/  IMAD.HI.U32 R236, R249, R235, RZ ;  /* 0x000000ebf9ec7227 */ /* 0x000fc600078e00ff */
[----:B------:R2:W-:Y:S01]  /*6750*/  STL [R1+0xa80], R3 ;  /* 0x000a800301007387 */ /* 0x0005e20000100800 */
[----:B------:R-:W-:Y:S02]  /*6760*/  IMAD.MOV R237, RZ, RZ, -R237 ;  /* 0x000000ffffed7224 */ /* 0x000fe400078e0aed */
[----:B------:R-:W-:Y:S02]  /*6770*/  IMAD.MOV R238, RZ, RZ, -R238 ;  /* 0x000000ffffee7224 */ /* 0x000fe400078e0aee */
[----:B------:R-:W-:Y:S01]  /*6780*/  IMAD.MOV R236, RZ, RZ, -R236 ;  /* 0x000000ffffec7224 */ /* 0x000fe200078e0aec */
[----:B-1----:R-:W-:Y:S01]  /*6790*/  LOP3.LUT R2, R0, 0x1e6, RZ, 0xfc, !PT ;  /* 0x000001e600027812 */ /* 0x002fe200078efcff */
[----:B------:R-:W-:Y:S01]  /*67a0*/  IMAD R232, R250, R237, R232 ;  /* 0x000000edfae87224 */ /* 0x000fe200078e02e8 */
[----:B------:R-:W-:Y:S01]  /*67b0*/  IABS R237, R3 ;  /* 0x0000000300ed7213 */ /* 0x000fe20000000000 */
[----:B------:R-:W-:Y:S01]  /*67c0*/  IMAD.HI.U32 R241, R249, R239, RZ ;  /* 0x000000eff9f17227 */ /* 0x000fe200078e00ff */
[----:B------:R-:W-:Y:S01]  /*67d0*/  IABS R240, R2 ;  /* 0x0000000200f07213 */ /* 0x000fe20000000000 */
[----:B------:R1:W-:Y:S01]  /*67e0*/  STL [R1+0xa7c], R2 ;  /* 0x000a7c0201007387 */ /* 0x0003e20000100800 */
[----:B--2---:R-:W-:Y:S01]  /*67f0*/  LOP3.LUT R3, R0, 0x1e8, RZ, 0xfc, !PT ;  /* 0x000001e800037812 */ /* 0x004fe200078efcff */
[----:B------:R-:W-:-:S02]  /*6800*/  IMAD R234, R250, R238, R234 ;  /* 0x000000eefaea7224 */ /* 0x000fc400078e02ea */
[----:B------:R-:W-:Y:S02]  /*6810*/  IMAD.MOV.U32 R238, RZ, RZ, R240 ;  /* 0x000000ffffee7224 */ /* 0x000fe400078e00f0 */
[----:B------:R-:W-:Y:S01]  /*6820*/  IMAD R235, R250, R236, R235 ;  /* 0x000000ecfaeb7224 */ /* 0x000fe200078e02eb */
[----:B------:R2:W-:Y:S01]  /*6830*/  STL [R1+0xa78], R3 ;  /* 0x000a780301007387 */ /* 0x0005e20000100800 */
[----:B------:R-:W-:Y:S02]  /*6840*/  IMAD.MOV R236, RZ, RZ, -R241 ;  /* 0x000000ffffec7224 */ /* 0x000fe400078e0af1 */
[----:B------:R-:W-:Y:S01]  /*6850*/  IMAD.HI.U32 R242, R249, R238, RZ ;  /* 0x000000eef9f27227 */ /* 0x000fe200078e00ff */
[----:B-1----:R-:W-:-:S03]  /*6860*/  LOP3.LUT R2, R0, 0x1ea, RZ, 0xfc, !PT ;  /* 0x000001ea00027812 */ /* 0x002fc600078efcff */
[----:B------:R-:W-:Y:S01]  /*6870*/  IMAD.HI.U32 R240, R249, R237, RZ ;  /* 0x000000edf9f07227 */ /* 0x000fe200078e00ff */
[----:B------:R-:W-:Y:S01]  /*6880*/  IABS R241, R2 ;  /* 0x0000000200f17213 */ /* 0x000fe20000000000 */
[----:B------:R1:W-:Y:S02]  /*6890*/  STL [R1+0xa74], R2 ;  /* 0x000a740201007387 */ /* 0x0003e40000100800 */
[----:B------:R-:W-:Y:S01]  /*68a0*/  IMAD R236, R250, R236, R239 ;  /* 0x000000ecfaec7224 */ /* 0x000fe200078e02ef */
[----:B------:R-:W-:Y:S01]  /*68b0*/  IABS R239, R3 ;  /* 0x0000000300ef7213 */ /* 0x000fe20000000000 */
[----:B------:R-:W-:Y:S01]  /*68c0*/  IMAD.MOV R242, RZ, RZ, -R242 ;  /* 0x000000fffff27224 */ /* 0x000fe200078e0af2 */
[----:B--2---:R-:W-:Y:S01]  /*68d0*/  LOP3.LUT R3, R0, 0x1ec, RZ, 0xfc, !PT ;  /* 0x000001ec00037812 */ /* 0x004fe200078efcff */
[----:B------:R-:W-:Y:S02]  /*68e0*/  IMAD.MOV R240, RZ, RZ, -R240 ;  /* 0x000000fffff07224 */ /* 0x000fe400078e0af0 */
[----:B------:R-:W-:-:S02]  /*68f0*/  IMAD R238, R250, R242, R238 ;  /* 0x000000f2faee7224 */ /* 0x000fc400078e02ee */
[----:B------:R-:W-:Y:S01]  /*6900*/  IMAD R237, R250, R240, R237 ;  /* 0x000000f0faed7224 */ /* 0x000fe200078e02ed */
[----:B------:R2:W-:Y:S01]  /*6910*/  STL [R1+0xa70], R3 ;  /* 0x000a700301007387 */ /* 0x0005e20000100800 */
[----:B------:R-:W-:-:S03]  /*6920*/  IMAD.HI.U32 R242, R249, R239, RZ ;  /* 0x000000eff9f27227 */ /* 0x000fc600078e00ff */
[----:B------:R4:W-:Y:S01]  /*6930*/  STL [R1+0xa6c], R4 ;  /* 0x000a6c0401007387 */ /* 0x0009e20000100800 */
[----:B------:R-:W-:Y:S01]  /*6940*/  IMAD.MOV.U32 R240, RZ, RZ, R241 ;  /* 0x000000fffff07224 */ /* 0x000fe200078e00f1 */
[----:B------:R-:W-:Y:S01]  /*6950*/  IABS R241, R3 ;  /* 0x0000000300f17213 */ /* 0x000fe20000000000 */
[----:B-1----:R-:W-:Y:S01]  /*6960*/  IMAD.MOV.U32 R2, RZ, RZ, R243 ;  /* 0x000000ffff027224 */ /* 0x002fe200078e00f3 */
[----:B------:R-:W-:Y:S01]  /*6970*/  IABS R243, R4 ;  /* 0x0000000400f37213 */ /* 0x000fe20000000000 */
[----:B------:R-:W-:Y:S01]  /*6980*/  IMAD.MOV R242, RZ, RZ, -R242 ;  /* 0x000000fffff27224 */ /* 0x000fe200078e0af2 */
[----:B--2---:R-:W-:Y:S01]  /*6990*/  LOP3.LUT R3, R0, 0x1f0, RZ, 0xfc, !PT ;  /* 0x000001f000037812 */ /* 0x004fe200078efcff */
[----:B------:R-:W-:-:S03]  /*69a0*/  IMAD.HI.U32 R244, R249, R240, RZ ;  /* 0x000000f0f9f47227 */ /* 0x000fc600078e00ff */
[----:B------:R-:W-:Y:S01]  /*69b0*/  IABS R245, R3 ;  /* 0x0000000300f57213 */ /* 0x000fe20000000000 */
[----:B------:R-:W-:Y:S01]  /*69c0*/  IMAD R239, R250, R242, R239 ;  /* 0x000000f2faef7224 */ /* 0x000fe200078e02ef */
[----:B------:R1:W-:Y:S01]  /*69d0*/  STL [R1+0xa68], R3 ;  /* 0x000a680301007387 */ /* 0x0003e20000100800 */
[----:B------:R-:W-:Y:S01]  /*69e0*/  IMAD.MOV R244, RZ, RZ, -R244 ;  /* 0x000000fffff47224 */ /* 0x000fe200078e0af4 */
[C---:B----4-:R-:W-:Y:S01]  /*69f0*/  LOP3.LUT R4, R0.reuse, 0x1f2, RZ, 0xfc, !PT ;  /* 0x000001f200047812 */ /* 0x050fe200078efcff */
[----:B------:R-:W-:Y:S02]  /*6a00*/  IMAD.MOV.U32 R242, RZ, RZ, R243 ;  /* 0x000000fffff27224 */ /* 0x000fe400078e00f3 */
[----:B------:R-:W-:Y:S02]  /*6a10*/  IMAD.HI.U32 R246, R249, R241, RZ ;  /* 0x000000f1f9f67227 */ /* 0x000fe400078e00ff */
[----:B------:R2:W-:Y:S02]  /*6a20*/  STL [R1+0xa64], R4 ;  /* 0x000a640401007387 */ /* 0x0005e40000100800 */
[----:B------:R-:W-:Y:S01]  /*6a30*/  IMAD.MOV.U32 R243, RZ, RZ, R245 ;  /* 0x000000fffff37224 */ /* 0x000fe200078e00f5 */
[----:B-1----:R-:W-:Y:S01]  /*6a40*/  LOP3.LUT R3, R0, 0x1f4, RZ, 0xfc, !PT ;  /* 0x000001f400037812 */ /* 0x002fe200078efcff */
[----:B------:R-:W-:-:S02]  /*6a50*/  IMAD R240, R250, R244, R240 ;  /* 0x000000f4faf07224 */ /* 0x000fc400078e02f0 */
[C---:B------:R-:W-:Y:S02]  /*6a60*/  IMAD.HI.U32 R245, R249.reuse, R242, RZ ;  /* 0x000000f2f9f57227 */ /* 0x040fe400078e00ff */
[----:B------:R-:W-:Y:S02]  /*6a70*/  STL [R1+0xa60], R3 ;  /* 0x000a600301007387 */ /* 0x000fe40000100800 */
[----:B------:R-:W-:Y:S01]  /*6a80*/  IMAD.MOV.U32 R5, RZ, RZ, R2 ;  /* 0x000000ffff057224 */ /* 0x000fe200078e0002 */
[----:B------:R-:W-:Y:S01]  /*6a90*/  LOP3.LUT R2, R0, 0x1f6, RZ, 0xfc, !PT ;  /* 0x000001f600027812 */ /* 0x000fe200078efcff */
[----:B------:R-:W-:Y:S01]  /*6aa0*/  IMAD.MOV R244, RZ, RZ, -R246 ;  /* 0x000000fffff47224 */ /* 0x000fe200078e0af6 */
[----:B------:R-:W-:Y:S01]  /*6ab0*/  IABS R246, R3 ;  /* 0x0000000300f67213 */ /* 0x000fe20000000000 */
[----:B------:R-:W-:Y:S02]  /*6ac0*/  IMAD.MOV R245, RZ, RZ, -R245 ;  /* 0x000000fffff57224 */ /* 0x000fe400078e0af5 */
[----:B------:R-:W-:Y:S01]  /*6ad0*/  IMAD R241, R250, R244, R241 ;  /* 0x000000f4faf17224 */ /* 0x000fe200078e02f1 */
[----:B------:R-:W-:Y:S01]  /*6ae0*/  IABS R244, R4 ;  /* 0x0000000400f47213 */ /* 0x000fe20000000000 */
[----:B------:R1:W-:Y:S01]  /*6af0*/  STL [R1+0xa5c], R2 ;  /* 0x000a5c0201007387 */ /* 0x0003e20000100800 */
[----:B------:R-:W-:Y:S01]  /*6b00*/  IMAD.HI.U32 R247, R249, R243, RZ ;  /* 0x000000f3f9f77227 */ /* 0x000fe200078e00ff */
[----:B------:R-:W-:-:S02]  /*6b10*/  LOP3.LUT R6, R248, 0x3f, RZ, 0xc0, !PT ;  /* 0x0000003ff8067812 */ /* 0x000fc400078ec0ff */
[----:B--2---:R-:W2:Y:S01]  /*6b20*/  LDL.LU R4, [R1+0x20] ;  /* 0x0000200001047983 */ /* 0x004ea20000300800 */
[----:B------:R-:W-:Y:S02]  /*6b30*/  IMAD R242, R250, R245, R242 ;  /* 0x000000f5faf27224 */ /* 0x000fe400078e02f2 */
[----:B------:R-:W-:Y:S01]  /*6b40*/  IMAD.MOV.U32 R245, RZ, RZ, R246 ;  /* 0x000000fffff57224 */ /* 0x000fe200078e00f6 */
[----:B------:R-:W-:Y:S01]  /*6b50*/  IABS R246, R2 ;  /* 0x0000000200f67213 */ /* 0x000fe20000000000 */
[----:B------:R-:W-:Y:S01]  /*6b60*/  IMAD.MOV R247, RZ, RZ, -R247 ;  /* 0x000000fffff77224 */ /* 0x000fe200078e0af7 */
[----:B-1----:R-:W4:Y:S01]  /*6b70*/  LDL.LU R2, [R1+0x1c] ;  /* 0x00001c0001027983 */ /* 0x002f220000300800 */
[----:B------:R-:W-:Y:S01]  /*6b80*/  LOP3.LUT R3, R0, 0x1f8, RZ, 0xfc, !PT ;  /* 0x000001f800037812 */ /* 0x000fe200078efcff */
[----:B------:R-:W-:Y:S02]  /*6b90*/  IMAD R6, R252, 0x40, R6 ;  /* 0x00000040fc067824 */ /* 0x000fe400078e0206 */
[----:B------:R-:W-:Y:S01]  /*6ba0*/  IMAD R243, R250, R247, R243 ;  /* 0x000000f7faf37224 */ /* 0x000fe200078e02f3 */
[----:B------:R-:W-:Y:S01]  /*6bb0*/  IABS R252, R3 ;  /* 0x0000000300fc7213 */ /* 0x000fe20000000000 */
[C---:B------:R-:W-:Y:S01]  /*6bc0*/  IMAD.HI.U32 R247, R249.reuse, R244, RZ ;  /* 0x000000f4f9f77227 */ /* 0x040fe200078e00ff */
[----:B------:R1:W-:Y:S03]  /*6bd0*/  STL [R1+0xa58], R3 ;  /* 0x000a580301007387 */ /* 0x0003e60000100800 */
[----:B------:R-:W-:-:S04]  /*6be0*/  IMAD.HI.U32 R248, R249, R245, RZ ;  /* 0x000000f5f9f87227 */ /* 0x000fc800078e00ff */
[----:B------:R-:W-:Y:S01]  /*6bf0*/  IMAD.MOV R247, RZ, RZ, -R247 ;  /* 0x000000fffff77224 */ /* 0x000fe200078e0af7 */
[----:B-1----:R-:W3:Y:S04]  /*6c00*/  LDL.LU R3, [R1+0x18] ;  /* 0x0000180001037983 */ /* 0x002ee80000300800 */
[----:B------:R1:W-:Y:S04]  /*6c10*/  STL [R1+0x9c0], R6 ;  /* 0x0009c00601007387 */ /* 0x0003e80000100800 */
[----:B------:R-:W3:Y:S01]  /*6c20*/  LDL.LU R9, [R1+0x14] ;  /* 0x0000140001097983 */ /* 0x000ee20000300800 */
[----:B------:R-:W-:Y:S01]  /*6c30*/  IMAD.MOV R248, RZ, RZ, -R248 ;  /* 0x000000fffff87224 */ /* 0x000fe200078e0af8 */
[----:B------:R-:W-:Y:S01]  /*6c40*/  LOP3.LUT R10, R0, 0x1fa, RZ, 0xfc, !PT ;  /* 0x000001fa000a7812 */ /* 0x000fe200078efcff */
[----:B------:R-:W-:Y:S01]  /*6c50*/  IMAD R244, R250, R247, R244 ;  /* 0x000000f7faf47224 */ /* 0x000fe200078e02f4 */
[----:B-1----:R-:W-:Y:S01]  /*6c60*/  IABS R6, R6 ;  /* 0x0000000600067213 */ /* 0x002fe20000000000 */
[----:B------:R-:W-:-:S04]  /*6c70*/  IMAD.HI.U32 R7, R249, R246, RZ ;  /* 0x000000f6f9077227 */ /* 0x000fc800078e00ff */
[----:B------:R-:W-:Y:S02]  /*6c80*/  IMAD.MOV.U32 R247, RZ, RZ, R252 ;  /* 0x000000fffff77224 */ /* 0x000fe400078e00fc */
[----:B------:R-:W-:Y:S02]  /*6c90*/  IMAD.MOV.U32 R252, RZ, RZ, R6 ;  /* 0x000000fffffc7224 */ /* 0x000fe400078e0006 */
[----:B------:R-:W-:Y:S01]  /*6ca0*/  IMAD R245, R250, R248, R245 ;  /* 0x000000f8faf57224 */ /* 0x000fe200078e02f5 */
[----:B------:R1:W-:Y:S01]  /*6cb0*/  STL [R1+0xa54], R10 ;  /* 0x000a540a01007387 */ /* 0x0003e20000100800 */
[----:B------:R-:W-:Y:S02]  /*6cc0*/  IMAD.MOV R248, RZ, RZ, -R7 ;  /* 0x000000fffff87224 */ /* 0x000fe400078e0a07 */
[----:B------:R-:W-:-:S04]  /*6cd0*/  IMAD.HI.U32 R6, R249, R247, RZ ;  /* 0x000000f7f9067227 */ /* 0x000fc800078e00ff */
[----:B------:R-:W-:Y:S02]  /*6ce0*/  IMAD.HI.U32 R7, R5, R252, RZ ;  /* 0x000000fc05077227 */ /* 0x000fe400078e00ff */
[----:B------:R-:W3:Y:S02]  /*6cf0*/  LDL.LU R5, [R1+0x10] ;  /* 0x0000100001057983 */ /* 0x000ee40000300800 */
[----:B------:R-:W-:Y:S02]  /*6d00*/  IMAD.MOV R11, RZ, RZ, -R6 ;  /* 0x000000ffff0b7224 */ /* 0x000fe400078e0a06 */
[----:B------:R-:W3:Y:S01]  /*6d10*/  LDL.LU R8, [R1+0xc] ;  /* 0x00000c0001087983 */ /* 0x000ee20000300800 */
[----:B------:R-:W-:Y:S01]  /*6d20*/  IMAD R246, R250, R248, R246 ;  /* 0x000000f8faf67224 */ /* 0x000fe200078e02f6 */
[----:B------:R-:W-:Y:S02]  /*6d30*/  IABS R248, R10 ;  /* 0x0000000a00f87213 */ /* 0x000fe40000000000 */
[----:B------:R-:W3:Y:S01]  /*6d40*/  LDL.LU R6, [R1+0x8] ;  /* 0x0000080001067983 */ /* 0x000ee20000300800 */
[----:B-1----:R-:W-:-:S03]  /*6d50*/  IMAD.MOV R10, RZ, RZ, -R7 ;  /* 0x000000ffff0a7224 */ /* 0x002fc600078e0a07 */
[----:B------:R-:W3:Y:S04]  /*6d60*/  LDL.LU R7, [R1+0x4] ;  /* 0x0000040001077983 */ /* 0x000ee80000300800 */
[----:B------:R-:W3:Y:S01]  /*6d70*/  LDL.LU R12, [R1] ;  /* 0x00000000010c7983 */ /* 0x000ee20000300800 */
[----:B------:R-:W-:Y:S01]  /*6d80*/  IMAD R10, R251, R10, R252 ;  /* 0x0000000afb0a7224 */ /* 0x000fe200078e02fc */
[----:B------:R-:W-:-:S04]  /*6d90*/  ISETP.GT.U32.AND P3, PT, R250, R26, PT ;  /* 0x0000001afa00720c */ /* 0x000fc80003f64070 */
[----:B------:R-:W-:Y:S01]  /*6da0*/  ISETP.GT.U32.AND P4, PT, R251, R10, PT ;  /* 0x0000000afb00720c */ /* 0x000fe20003f84070 */
[----:B------:R-:W-:-:S08]  /*6db0*/  IMAD.HI.U32 R252, R249, R248, RZ ;  /* 0x000000f8f9fc7227 */ /* 0x000fd000078e00ff */
[----:B------:R-:W-:-:S04]  /*6dc0*/  @!P3 IMAD.IADD R26, R26, 0x1, -R250 ;  /* 0x000000011a1ab824 */ /* 0x000fc800078e0afa */
[----:B------:R-:W-:Y:S02]  /*6dd0*/  @!P4 IMAD.IADD R10, R10, 0x1, -R251 ;  /* 0x000000010a0ac824 */ /* 0x000fe400078e0afb */
[----:B------:R-:W-:Y:S01]  /*6de0*/  IMAD R247, R250, R11, R247 ;  /* 0x0000000bfaf77224 */ /* 0x000fe200078e02f7 */
[----:B------:R-:W-:Y:S01]  /*6df0*/  LOP3.LUT R11, R0, 0x1fc, RZ, 0xfc, !PT ;  /* 0x000001fc000b7812 */ /* 0x000fe200078efcff */
[----:B------:R-:W-:-:S04]  /*6e00*/  IMAD.MOV R252, RZ, RZ, -R252 ;  /* 0x000000fffffc7224 */ /* 0x000fc800078e0afc */
[----:B------:R-:W-:Y:S01]  /*6e10*/  IMAD R248, R250, R252, R248 ;  /* 0x000000fcfaf87224 */ /* 0x000fe200078e02f8 */
[----:B------:R1:W-:Y:S01]  /*6e20*/  STL [R1+0xa50], R11 ;  /* 0x000a500b01007387 */ /* 0x0003e20000100800 */
[----:B------:R-:W-:-:S03]  /*6e30*/  IABS R252, R11 ;  /* 0x0000000b00fc7213 */ /* 0x000fc60000000000 */
[----:B-1----:R-:W3:Y:S04]  /*6e40*/  LDL.LU R11, [R1+0xf7c] ;  /* 0x000f7c00010b7983 */ /* 0x002ee80000300800 */
[----:B------:R1:W-:Y:S04]  /*6e50*/  STL [R1+0x24], R10 ;  /* 0x0000240a01007387 */ /* 0x0003e80000100800 */
[----:B-1----:R-:W3:Y:S01]  /*6e60*/  LDL.LU R10, [R1+0xf78] ;  /* 0x000f7800010a7983 */ /* 0x002ee20000300800 */
[C---:B--2---:R-:W-:Y:S02]  /*6e70*/  ISETP.GT.U32.AND P0, PT, R250.reuse, R4, PT ;  /* 0x00000004fa00720c */ /* 0x044fe40003f04070 */
[----:B----4-:R-:W-:-:S11]  /*6e80*/  ISETP.GT.U32.AND P1, PT, R250, R2, PT ;  /* 0x00000002fa00720c */ /* 0x010fd60003f24070 */
[--C-:B------:R-:W-:Y:S01]  /*6e90*/  @!P0 IMAD.IADD R4, R4, 0x1, -R250.reuse ;  /* 0x0000000104048824 */ /* 0x100fe200078e0afa */
[----:B---3--:R-:W-:Y:S01]  /*6ea0*/  ISETP.GT.U32.AND P5, PT, R250, R3, PT ;  /* 0x00000003fa00720c */ /* 0x008fe20003fa4070 */
[----:B------:R-:W-:-:S03]  /*6eb0*/  @!P1 IMAD.IADD R2, R2, 0x1, -R250 ;  /* 0x0000000102029824 */ /* 0x000fc600078e0afa */
[C---:B------:R-:W-:Y:S02]  /*6ec0*/  ISETP.GT.U32.AND P1, PT, R250.reuse, R4, PT ;  /* 0x00000004fa00720c */ /* 0x040fe40003f24070 */
[C---:B------:R-:W-:Y:S02]  /*6ed0*/  ISETP.GT.U32.AND P2, PT, R250.reuse, R9, PT ;  /* 0x00000009fa00720c */ /* 0x040fe40003f44070 */
[----:B------:R-:W-:-:S05]  /*6ee0*/  ISETP.GT.U32.AND P0, PT, R250, R2, PT ;  /* 0x00000002fa00720c */ /* 0x000fca0003f04070 */
[----:B------:R-:W-:-:S04]  /*6ef0*/  @!P5 IMAD.IADD R3, R3, 0x1, -R250 ;  /* 0x000000010303d824 */ /* 0x000fc800078e0afa */
[--C-:B------:R-:W-:Y:S01]  /*6f00*/  @!P1 IMAD.IADD R4, R4, 0x1, -R250.reuse ;  /* 0x0000000104049824 */ /* 0x100fe200078e0afa */
[----:B------:R-:W-:Y:S01]  /*6f10*/  ISETP.GT.U32.AND P6, PT, R250, R3, PT ;  /* 0x00000003fa00720c */ /* 0x000fe20003fc4070 */
[----:B------:R-:W-:-:S05]  /*6f20*/  @!P2 IMAD.IADD R9, R9, 0x1, -R250 ;  /* 0x000000010909a824 */ /* 0x000fca00078e0afa */
[C---:B------:R-:W-:Y:S02]  /*6f30*/  ISETP.GT.U32.AND P4, PT, R250.reuse, R9, PT ;  /* 0x00000009fa00720c */ /* 0x040fe40003f84070 */
[C---:B------:R-:W-:Y:S02]  /*6f40*/  ISETP.GT.U32.AND P5, PT, R250.reuse, R5, PT ;  /* 0x00000005fa00720c */ /* 0x040fe40003fa4070 */
[C---:B------:R-:W-:Y:S02]  /*6f50*/  ISETP.GT.U32.AND P3, PT, R250.reuse, R8, PT ;  /* 0x00000008fa00720c */ /* 0x040fe40003f64070 */
[C---:B------:R-:W-:Y:S02]  /*6f60*/  ISETP.GT.U32.AND P2, PT, R250.reuse, R6, PT ;  /* 0x00000006fa00720c */ /* 0x040fe40003f44070 */
[----:B------:R-:W-:Y:S01]  /*6f70*/  ISETP.GT.U32.AND P1, PT, R250, R7, PT ;  /* 0x00000007fa00720c */ /* 0x000fe20003f24070 */
[----:B------:R-:W-:-:S06]  /*6f80*/  @!P0 IMAD.IADD R2, R2, 0x1, -R250 ;  /* 0x0000000102028824 */ /* 0x000fcc00078e0afa */
[--C-:B------:R-:W-:Y:S01]  /*6f90*/  @!P5 IMAD.IADD R5, R5, 0x1, -R250.reuse ;  /* 0x000000010505d824 */ /* 0x100fe200078e0afa */
[----:B------:R-:W-:Y:S01]  /*6fa0*/  ISETP.GT.U32.AND P0, PT, R250, R12, PT ;  /* 0x0000000cfa00720c */ /* 0x000fe20003f04070 */
[--C-:B------:R-:W-:Y:S01]  /*6fb0*/  @!P3 IMAD.IADD R8, R8, 0x1, -R250.reuse ;  /* 0x000000010808b824 */ /* 0x100fe200078e0afa */
[----:B------:R1:W-:Y:S01]  /*6fc0*/  STL [R1+0x20], R4 ;  /* 0x0000200401007387 */ /* 0x0003e20000100800 */
[--C-:B------:R-:W-:Y:S01]  /*6fd0*/  @!P6 IMAD.IADD R3, R3, 0x1, -R250.reuse ;  /* 0x000000010303e824 */ /* 0x100fe200078e0afa */
[----:B------:R-:W-:Y:S01]  /*6fe0*/  ISETP.GT.U32.AND P6, PT, R250, R5, PT ;  /* 0x00000005fa00720c */ /* 0x000fe20003fc4070 */
[--C-:B------:R-:W-:Y:S02]  /*6ff0*/  @!P2 IMAD.IADD R6, R6, 0x1, -R250.reuse ;  /* 0x000000010606a824 */ /* 0x100fe400078e0afa */
[--C-:B------:R-:W-:Y:S01]  /*7000*/  @!P4 IMAD.IADD R9, R9, 0x1, -R250.reuse ;  /* 0x000000010909c824 */ /* 0x100fe200078e0afa */
[C---:B------:R-:W-:Y:S01]  /*7010*/  ISETP.GT.U32.AND P4, PT, R250.reuse, R8, PT ;  /* 0x00000008fa00720c */ /* 0x040fe20003f84070 */
[----:B------:R-:W-:Y:S01]  /*7020*/  @!P1 IMAD.IADD R7, R7, 0x1, -R250 ;  /* 0x0000000107079824 */ /* 0x000fe200078e0afa */
[----:B-1----:R-:W2:Y:S01]  /*7030*/  LDL.LU R4, [R1+0xf74] ;  /* 0x000f740001047983 */ /* 0x002ea20000300800 */
[----:B------:R-:W-:-:S03]  /*7040*/  ISETP.GT.U32.AND P1, PT, R250, R6, PT ;  /* 0x00000006fa00720c */ /* 0x000fc60003f24070 */
[----:B------:R1:W-:Y:S01]  /*7050*/  STL [R1+0x1c], R2 ;  /* 0x00001c0201007387 */ /* 0x0003e20000100800 */
[--C-:B------:R-:W-:Y:S01]  /*7060*/  @!P0 IMAD.IADD R12, R12, 0x1, -R250.reuse ;  /* 0x000000010c0c8824 */ /* 0x100fe200078e0afa */
[----:B------:R-:W-:Y:S02]  /*7070*/  ISETP.GT.U32.AND P0, PT, R250, R7, PT ;  /* 0x00000007fa00720c */ /* 0x000fe40003f04070 */
[----:B-1----:R-:W3:Y:S04]  /*7080*/  LDL.LU R2, [R1+0xf70] ;  /* 0x000f700001027983 */ /* 0x002ee80000300800 */
[----:B------:R1:W-:Y:S01]  /*7090*/  STL [R1+0x18], R3 ;  /* 0x0000180301007387 */ /* 0x0003e20000100800 */
[----:B------:R-:W-:-:S03]  /*70a0*/  @!P6 IMAD.IADD R5, R5, 0x1, -R250 ;  /* 0x000000010505e824 */ /* 0x000fc600078e0afa */
[----:B-1----:R-:W4:Y:S01]  /*70b0*/  LDL.LU R3, [R1+0xf6c] ;  /* 0x000f6c0001037983 */ /* 0x002f220000300800 */
[--C-:B------:R-:W-:Y:S02]  /*70c0*/  @!P4 IMAD.IADD R8, R8, 0x1, -R250.reuse ;  /* 0x000000010808c824 */ /* 0x100fe400078e0afa */
[--C-:B------:R-:W-:Y:S01]  /*70d0*/  @!P1 IMAD.IADD R6, R6, 0x1, -R250.reuse ;  /* 0x0000000106069824 */ /* 0x100fe200078e0afa */
[----:B------:R1:W-:Y:S01]  /*70e0*/  STL [R1+0x14], R9 ;  /* 0x0000140901007387 */ /* 0x0003e20000100800 */
[----:B------:R-:W-:-:S03]  /*70f0*/  @!P0 IMAD.IADD R7, R7, 0x1, -R250 ;  /* 0x0000000107078824 */ /* 0x000fc600078e0afa */
[----:B-1----:R-:W4:Y:S04]  /*7100*/  LDL.LU R9, [R1+0xf68] ;  /* 0x000f680001097983 */ /* 0x002f280000300800 */
[----:B------:R1:W-:Y:S04]  /*7110*/  STL [R1+0x10], R5 ;  /* 0x0000100501007387 */ /* 0x0003e80000100800 */
[----:B-1----:R-:W4:Y:S04]  /*7120*/  LDL.LU R5, [R1+0xf64] ;  /* 0x000f640001057983 */ /* 0x002f280000300800 */
[----:B------:R1:W-:Y:S04]  /*7130*/  STL [R1+0xc], R8 ;  /* 0x00000c0801007387 */ /* 0x0003e80000100800 */
[----:B-1----:R-:W4:Y:S04]  /*7140*/  LDL.LU R8, [R1+0xf60] ;  /* 0x000f600001087983 */ /* 0x002f280000300800 */
[----:B------:R1:W-:Y:S04]  /*7150*/  STL [R1+0x8], R6 ;  /* 0x0000080601007387 */ /* 0x0003e80000100800 */
[----:B-1----:R-:W4:Y:S04]  /*7160*/  LDL.LU R6, [R1+0xf5c] ;  /* 0x000f5c0001067983 */ /* 0x002f280000300800 */
[----:B------:R1:W-:Y:S04]  /*7170*/  STL [R1+0x4], R7 ;  /* 0x0000040701007387 */ /* 0x0003e80000100800 */
[----:B-1----:R-:W4:Y:S01]  /*7180*/  LDL.LU R7, [R1+0xf58] ;  /* 0x000f580001077983 */ /* 0x002f220000300800 */
[----:B------:R-:W-:-:S13]  /*7190*/  ISETP.GT.U32.AND P6, PT, R250, R12, PT ;  /* 0x0000000cfa00720c */ /* 0x000fda0003fc4070 */
[----:B------:R-:W-:Y:S01]  /*71a0*/  @!P6 IMAD.IADD R12, R12, 0x1, -R250 ;  /* 0x000000010c0ce824 */ /* 0x000fe200078e0afa */
[C---:B--2---:R-:W-:Y:S02]  /*71b0*/  ISETP.GT.U32.AND P2, PT, R250.reuse, R4, PT ;  /* 0x00000004fa00720c */ /* 0x044fe40003f44070 */
[C---:B---3--:R-:W-:Y:S02]  /*71c0*/  ISETP.GT.U32.AND P5, PT, R250.reuse, R2, PT ;  /* 0x00000002fa00720c */ /* 0x048fe40003fa4070 */
[----:B----4-:R-:W-:-:S11]  /*71d0*/  ISETP.GT.U32.AND P3, PT, R250, R3, PT ;  /* 0x00000003fa00720c */ /* 0x010fd60003f64070 */
[--C-:B------:R-:W-:Y:S02]  /*71e0*/  @!P5 IMAD.IADD R2, R2, 0x1, -R250.reuse ;  /* 0x000000010202d824 */ /* 0x100fe400078e0afa */
[--C-:B------:R-:W-:Y:S02]  /*71f0*/  @!P2 IMAD.IADD R4, R4, 0x1, -R250.reuse ;  /* 0x000000010404a824 */ /* 0x100fe400078e0afa */
[----:B------:R-:W-:Y:S01]  /*7200*/  @!P3 IMAD.IADD R3, R3, 0x1, -R250 ;  /* 0x000000010303b824 */ /* 0x000fe200078e0afa */
[----:B------:R-:W-:-:S04]  /*7210*/  ISETP.GT.U32.AND P3, PT, R250, R2, PT ;  /* 0x00000002fa00720c */ /* 0x000fc80003f64070 */
[C---:B------:R-:W-:Y:S02]  /*7220*/  ISETP.GT.U32.AND P4, PT, R250.reuse, R3, PT ;  /* 0x00000003fa00720c */ /* 0x040fe40003f84070 */
[----:B------:R-:W-:-:S07]  /*7230*/  ISETP.GT.U32.AND P2, PT, R250, R4, PT ;  /* 0x00000004fa00720c */ /* 0x000fce0003f44070 */
[----:B------:R-:W-:-:S04]  /*7240*/  @!P3 IMAD.IADD R2, R2, 0x1, -R250 ;  /* 0x000000010202b824 */ /* 0x000fc800078e0afa */
[--C-:B------:R-:W-:Y:S01]  /*7250*/  @!P4 IMAD.IADD R3, R3, 0x1, -R250.reuse ;  /* 0x000000010303c824 */ /* 0x100fe200078e0afa */
[----:B------:R-:W-:Y:S01]  /*7260*/  ISETP.GT.U32.AND P4, PT, R250, R10, PT ;  /* 0x0000000afa00720c */ /* 0x000fe20003f84070 */
[----:B------:R-:W-:Y:S01]  /*7270*/  @!P2 IMAD.IADD R4, R4, 0x1, -R250 ;  /* 0x000000010404a824 */ /* 0x000fe200078e0afa */
[C---:B------:R-:W-:Y:S02]  /*7280*/  ISETP.GT.U32.AND P3, PT, R250.reuse, R9, PT ;  /* 0x00000009fa00720c */ /* 0x040fe40003f64070 */
[C---:B------:R-:W-:Y:S02]  /*7290*/  ISETP.GT.U32.AND P5, PT, R250.reuse, R5, PT ;  /* 0x00000005fa00720c */ /* 0x040fe40003fa4070 */
[C---:B------:R-:W-:Y:S02]  /*72a0*/  ISETP.GT.U32.AND P6, PT, R250.reuse, R8, PT ;  /* 0x00000008fa00720c */ /* 0x040fe40003fc4070 */
[C---:B------:R-:W-:Y:S02]  /*72b0*/  ISETP.GT.U32.AND P1, PT, R250.reuse, R6, PT ;  /* 0x00000006fa00720c */ /* 0x040fe40003f24070 */
[----:B------:R-:W-:-:S11]  /*72c0*/  ISETP.GT.U32.AND P0, PT, R250, R7, PT ;  /* 0x00000007fa00720c */ /* 0x000fd60003f04070 */
[----:B------:R-:W-:Y:S01]  /*72d0*/  @!P1 IMAD.IADD R6, R6, 0x1, -R250 ;  /* 0x0000000106069824 */ /* 0x000fe200078e0afa */
[----:B------:R-:W-:-:S04]  /*72e0*/  ISETP.GT.U32.AND P1, PT, R250, R11, PT ;  /* 0x0000000bfa00720c */ /* 0x000fc80003f24070 */
[----:B------:R-:W-:Y:S01]  /*72f0*/  ISETP.GT.U32.AND P2, PT, R250, R6, PT ;  /* 0x00000006fa00720c */ /* 0x000fe20003f44070 */
[--C-:B------:R-:W-:Y:S02]  /*7300*/  @!P0 IMAD.IADD R7, R7, 0x1, -R250.reuse ;  /* 0x0000000107078824 */ /* 0x100fe400078e0afa */
[----:B------:R-:W-:-:S03]  /*7310*/  @!P6 IMAD.IADD R8, R8, 0x1, -R250 ;  /* 0x000000010808e824 */ /* 0x000fc600078e0afa */
[----:B------:R-:W-:Y:S01]  /*7320*/  ISETP.GT.U32.AND P0, PT, R250, R7, PT ;  /* 0x00000007fa00720c */ /* 0x000fe20003f04070 */
[--C-:B------:R-:W-:Y:S01]  /*7330*/  @!P4 IMAD.IADD R10, R10, 0x1, -R250.reuse ;  /* 0x000000010a0ac824 */ /* 0x100fe200078e0afa */
[C---:B------:R-:W-:Y:S01]  /*7340*/  ISETP.GT.U32.AND P6, PT, R250.reuse, R13, PT ;  /* 0x0000000dfa00720c */ /* 0x040fe20003fc4070 */
[--C-:B------:R-:W-:Y:S01]  /*7350*/  @!P3 IMAD.IADD R9, R9, 0x1, -R250.reuse ;  /* 0x000000010909b824 */ /* 0x100fe200078e0afa */
[C---:B------:R-:W-:Y:S01]  /*7360*/  ISETP.GT.U32.AND P3, PT, R250.reuse, R14, PT ;  /* 0x0000000efa00720c */ /* 0x040fe20003f64070 */
[--C-:B------:R-:W-:Y:S01]  /*7370*/  @!P1 IMAD.IADD R11, R11, 0x1, -R250.reuse ;  /* 0x000000010b0b9824 */ /* 0x100fe200078e0afa */
[----:B------:R-:W-:Y:S01]  /*7380*/  ISETP.GT.U32.AND P1, PT, R250, R15, PT ;  /* 0x0000000ffa00720c */ /* 0x000fe20003f24070 */
[--C-:B------:R-:W-:Y:S01]  /*7390*/  @!P2 IMAD.IADD R6, R6, 0x1, -R250.reuse ;  /* 0x000000010606a824 */ /* 0x100fe200078e0afa */
[----:B------:R-:W-:Y:S01]  /*73a0*/  ISETP.GT.U32.AND P2, PT, R250, R10, PT ;  /* 0x0000000afa00720c */ /* 0x000fe20003f44070 */
[----:B------:R-:W-:-:S04]  /*73b0*/  @!P5 IMAD.IADD R5, R5, 0x1, -R250 ;  /* 0x000000010505d824 */ /* 0x000fc800078e0afa */
[--C-:B------:R-:W-:Y:S01]  /*73c0*/  @!P0 IMAD.IADD R7, R7, 0x1, -R250.reuse ;  /* 0x0000000107078824 */ /* 0x100fe200078e0afa */
[C---:B------:R-:W-:Y:S02]  /*73d0*/  ISETP.GT.U32.AND P5, PT, R250.reuse, R5, PT ;  /* 0x00000005fa00720c */ /* 0x040fe40003fa4070 */
[C---:B------:R-:W-:Y:S01]  /*73e0*/  ISETP.GT.U32.AND P0, PT, R250.reuse, R16, PT ;  /* 0x00000010fa00720c */ /* 0x040fe20003f04070 */
[--C-:B------:R-:W-:Y:S01]  /*73f0*/  @!P6 IMAD.IADD R13, R13, 0x1, -R250.reuse ;  /* 0x000000010d0de824 */ /* 0x100fe200078e0afa */
[----:B------:R-:W-:Y:S01]  /*7400*/  ISETP.GT.U32.AND P4, PT, R250, R9, PT ;  /* 0x00000009fa00720c */ /* 0x000fe20003f84070 */
[--C-:B------:R-:W-:Y:S02]  /*7410*/  @!P3 IMAD.IADD R14, R14, 0x1, -R250.reuse ;  /* 0x000000010e0eb824 */ /* 0x100fe400078e0afa */
[--C-:B------:R-:W-:Y:S01]  /*7420*/  @!P2 IMAD.IADD R10, R10, 0x1, -R250.reuse ;  /* 0x000000010a0aa824 */ /* 0x100fe200078e0afa */
[C---:B------:R-:W-:Y:S01]  /*7430*/  ISETP.GT.U32.AND P3, PT, R250.reuse, R13, PT ;  /* 0x0000000dfa00720c */ /* 0x040fe20003f64070 */
[----:B------:R-:W-:Y:S01]  /*7440*/  @!P1 IMAD.IADD R15, R15, 0x1, -R250 ;  /* 0x000000010f0f9824 */ /* 0x000fe200078e0afa */
[----:B------:R-:W-:-:S02]  /*7450*/  ISETP.GT.U32.AND P2, PT, R250, R18, PT ;  /* 0x00000012fa00720c */ /* 0x000fc40003f44070 */
[C---:B------:R-:W-:Y:S01]  /*7460*/  ISETP.GT.U32.AND P1, PT, R250.reuse, R19, PT ;  /* 0x00000013fa00720c */ /* 0x040fe20003f24070 */
[--C-:B------:R-:W-:Y:S01]  /*7470*/  @!P5 IMAD.IADD R5, R5, 0x1, -R250.reuse ;  /* 0x000000010505d824 */ /* 0x100fe200078e0afa */
[----:B------:R-:W-:Y:S01]  /*7480*/  ISETP.GT.U32.AND P5, PT, R250, R8, PT ;  /* 0x00000008fa00720c */ /* 0x000fe20003fa4070 */
[--C-:B------:R-:W-:Y:S01]  /*7490*/  @!P0 IMAD.IADD R16, R16, 0x1, -R250.reuse ;  /* 0x0000000110108824 */ /* 0x100fe200078e0afa */
[C---:B------:R-:W-:Y:S01]  /*74a0*/  ISETP.GT.U32.AND P6, PT, R250.reuse, R11, PT ;  /* 0x0000000bfa00720c */ /* 0x040fe20003fc4070 */
[--C-:B------:R-:W-:Y:S01]  /*74b0*/  @!P4 IMAD.IADD R9, R9, 0x1, -R250.reuse ;  /* 0x000000010909c824 */ /* 0x100fe200078e0afa */
[C---:B------:R-:W-:Y:S02]  /*74c0*/  ISETP.GT.U32.AND P4, PT, R250.reuse, R14, PT ;  /* 0x0000000efa00720c */ /* 0x040fe40003f84070 */
[C---:B------:R-:W-:Y:S01]  /*74d0*/  ISETP.GT.U32.AND P0, PT, R250.reuse, R16, PT ;  /* 0x00000010fa00720c */ /* 0x040fe20003f04070 */
[--C-:B------:R-:W-:Y:S01]  /*74e0*/  @!P3 IMAD.IADD R13, R13, 0x1, -R250.reuse ;  /* 0x000000010d0db824 */ /* 0x100fe200078e0afa */
[----:B------:R-:W-:Y:S01]  /*74f0*/  ISETP.GT.U32.AND P3, PT, R250, R20, PT ;  /* 0x00000014fa00720c */ /* 0x000fe20003f64070 */
[--C-:B------:R-:W-:Y:S01]  /*7500*/  @!P2 IMAD.IADD R18, R18, 0x1, -R250.reuse ;  /* 0x000000011212a824 */ /* 0x100fe200078e0afa */
[----:B------:R-:W-:Y:S01]  /*7510*/  ISETP.GT.U32.AND P2, PT, R250, R23, PT ;  /* 0x00000017fa00720c */ /* 0x000fe20003f44070 */
[----:B------:R-:W-:-:S02]  /*7520*/  @!P1 IMAD.IADD R19, R19, 0x1, -R250 ;  /* 0x0000000113139824 */ /* 0x000fc400078e0afa */
[--C-:B------:R-:W-:Y:S01]  /*7530*/  @!P5 IMAD.IADD R8, R8, 0x1, -R250.reuse ;  /* 0x000000010808d824 */ /* 0x100fe200078e0afa */
[C---:B------:R-:W-:Y:S02]  /*7540*/  ISETP.GT.U32.AND P5, PT, R250.reuse, R17, PT ;  /* 0x00000011fa00720c */ /* 0x040fe40003fa4070 */
[C---:B------:R-:W-:Y:S01]  /*7550*/  ISETP.GT.U32.AND P1, PT, R250.reuse, R19, PT ;  /* 0x00000013fa00720c */ /* 0x040fe20003f24070 */
[--C-:B------:R-:W-:Y:S01]  /*7560*/  @!P6 IMAD.IADD R11, R11, 0x1, -R250.reuse ;  /* 0x000000010b0be824 */ /* 0x100fe200078e0afa */
[----:B------:R-:W-:Y:S01]  /*7570*/  ISETP.GT.U32.AND P6, PT, R250, R15, PT ;  /* 0x0000000ffa00720c */ /* 0x000fe20003fc4070 */
[--C-:B------:R-:W-:Y:S01]  /*7580*/  @!P4 IMAD.IADD R14, R14, 0x1, -R250.reuse ;  /* 0x000000010e0ec824 */ /* 0x100fe200078e0afa */
[----:B------:R-:W-:Y:S01]  /*7590*/  ISETP.GT.U32.AND P4, PT, R250, R21, PT ;  /* 0x00000015fa00720c */ /* 0x000fe20003f84070 */
[--C-:B------:R-:W-:Y:S01]  /*75a0*/  @!P0 IMAD.IADD R16, R16, 0x1, -R250.reuse ;  /* 0x0000000110108824 */ /* 0x100fe200078e0afa */
[----:B------:R-:W-:Y:S01]  /*75b0*/  ISETP.GT.U32.AND P0, PT, R250, R18, PT ;  /* 0x00000012fa00720c */ /* 0x000fe20003f04070 */
[--C-:B------:R-:W-:Y:S01]  /*75c0*/  @!P3 IMAD.IADD R20, R20, 0x1, -R250.reuse ;  /* 0x000000011414b824 */ /* 0x100fe200078e0afa */
[C---:B------:R-:W-:Y:S01]  /*75d0*/  ISETP.GT.U32.AND P3, PT, R250.reuse, R24, PT ;  /* 0x00000018fa00720c */ /* 0x040fe20003f64070 */
[--C-:B------:R-:W-:Y:S01]  /*75e0*/  @!P2 IMAD.IADD R23, R23, 0x1, -R250.reuse ;  /* 0x000000011717a824 */ /* 0x100fe200078e0afa */
[----:B------:R-:W-:Y:S01]  /*75f0*/  ISETP.GT.U32.AND P2, PT, R250, R27, PT ;  /* 0x0000001bfa00720c */ /* 0x000fe20003f44070 */
[----:B------:R-:W-:-:S02]  /*7600*/  @!P5 IMAD.IADD R17, R17, 0x1, -R250 ;  /* 0x000000011111d824 */ /* 0x000fc400078e0afa */
[--C-:B------:R-:W-:Y:S01]  /*7610*/  @!P1 IMAD.IADD R19, R19, 0x1, -R250.reuse ;  /* 0x0000000113139824 */ /* 0x100fe200078e0afa */
[C---:B------:R-:W-:Y:S02]  /*7620*/  ISETP.GT.U32.AND P1, PT, R250.reuse, R29, PT ;  /* 0x0000001dfa00720c */ /* 0x040fe40003f24070 */
[C---:B------:R-:W-:Y:S01]  /*7630*/  ISETP.GT.U32.AND P5, PT, R250.reuse, R22, PT ;  /* 0x00000016fa00720c */ /* 0x040fe20003fa4070 */
[--C-:B------:R-:W-:Y:S01]  /*7640*/  @!P6 IMAD.IADD R15, R15, 0x1, -R250.reuse ;  /* 0x000000010f0fe824 */ /* 0x100fe200078e0afa */
[C---:B------:R-:W-:Y:S01]  /*7650*/  ISETP.GT.U32.AND P6, PT, R250.reuse, R17, PT ;  /* 0x00000011fa00720c */ /* 0x040fe20003fc4070 */
[--C-:B------:R-:W-:Y:S01]  /*7660*/  @!P4 IMAD.IADD R21, R21, 0x1, -R250.reuse ;  /* 0x000000011515c824 */ /* 0x100fe200078e0afa */
[----:B------:R-:W-:Y:S01]  /*7670*/  ISETP.GT.U32.AND P4, PT, R250, R25, PT ;  /* 0x00000019fa00720c */ /* 0x000fe20003f84070 */
[--C-:B------:R-:W-:Y:S01]  /*7680*/  @!P0 IMAD.IADD R18, R18, 0x1, -R250.reuse ;  /* 0x0000000112128824 */ /* 0x100fe200078e0afa */
[----:B------:R-:W-:Y:S01]  /*7690*/  ISETP.GT.U32.AND P0, PT, R250, R28, PT ;  /* 0x0000001cfa00720c */ /* 0x000fe20003f04070 */
[--C-:B------:R-:W-:Y:S01]  /*76a0*/  @!P3 IMAD.IADD R24, R24, 0x1, -R250.reuse ;  /* 0x000000011818b824 */ /* 0x100fe200078e0afa */
[----:B------:R-:W-:Y:S01]  /*76b0*/  ISETP.GT.U32.AND P3, PT, R250, R26, PT ;  /* 0x0000001afa00720c */ /* 0x000fe20003f64070 */
[----:B------:R-:W-:-:S02]  /*76c0*/  @!P2 IMAD.IADD R27, R27, 0x1, -R250 ;  /* 0x000000011b1ba824 */ /* 0x000fc400078e0afa */
[--C-:B------:R-:W-:Y:S02]  /*76d0*/  @!P1 IMAD.IADD R29, R29, 0x1, -R250.reuse ;  /* 0x000000011d1d9824 */ /* 0x100fe400078e0afa */
        /* <DEDUP_REMOVED lines=9> */
[----:B------:R-:W-:-:S03]  /*7770*/  @!P3 IMAD.IADD R26, R26, 0x1, -R250 ;  /* 0x000000011a1ab824 */ /* 0x000fc600078e0afa */
[C---:B------:R-:W-:Y:S01]  /*7780*/  ISETP.GT.U32.AND P3, PT, R250.reuse, R28, PT ;  /* 0x0000001cfa00720c */ /* 0x040fe20003f64070 */
[--C-:B------:R-:W-:Y:S01]  /*7790*/  @!P1 IMAD.IADD R27, R27, 0x1, -R250.reuse ;  /* 0x000000011b1b9824 */ /* 0x100fe200078e0afa */
[----:B------:R-:W-:Y:S01]  /*77a0*/  ISETP.GT.U32.AND P1, PT, R250, R34, PT ;  /* 0x00000022fa00720c */ /* 0x000fe20003f24070 */
[--C-:B------:R-:W-:Y:S01]  /*77b0*/  @!P5 IMAD.IADD R20, R20, 0x1, -R250.reuse ;  /* 0x000000011414d824 */ /* 0x100fe200078e0afa */
[C---:B------:R-:W-:Y:S01]  /*77c0*/  ISETP.GT.U32.AND P5, PT, R250.reuse, R23, PT ;  /* 0x00000017fa00720c */ /* 0x040fe20003fa4070 */
[--C-:B------:R-:W-:Y:S01]  /*77d0*/  @!P6 IMAD.IADD R21, R21, 0x1, -R250.reuse ;  /* 0x000000011515e824 */ /* 0x100fe200078e0afa */
[----:B------:R-:W-:Y:S01]  /*77e0*/  ISETP.GT.U32.AND P0, PT, R250, R25, PT ;  /* 0x00000019fa00720c */ /* 0x000fe20003f04070 */
[--C-:B------:R-:W-:Y:S01]  /*77f0*/  @!P4 IMAD.IADD R22, R22, 0x1, -R250.reuse ;  /* 0x000000011616c824 */ /* 0x100fe200078e0afa */
[C---:B------:R-:W-:Y:S02]  /*7800*/  ISETP.GT.U32.AND P6, PT, R250.reuse, R29, PT ;  /* 0x0000001dfa00720c */ /* 0x040fe40003fc4070 */
        /* <DEDUP_REMOVED lines=28> */
[--C-:B------:R-:W-:Y:S01]  /*79d0*/  @!P2 IMAD.IADD R39, R39, 0x1, -R250.reuse ;  /* 0x000000012727a824 */ /* 0x100fe200078e0afa */
[----:B------:R-:W-:Y:S01]  /*79e0*/  ISETP.GT.U32.AND P6, PT, R250, R30, PT ;  /* 0x0000001efa00720c */ /* 0x000fe20003fc4070 */
[----:B------:R-:W-:Y:S01]  /*79f0*/  @!P3 IMAD.IADD R42, R42, 0x1, -R250 ;  /* 0x000000012a2ab824 */ /* 0x000fe200078e0afa */
[----:B------:R-:W-:-:S02]  /*7a00*/  ISETP.GT.U32.AND P2, PT, R250, R33, PT ;  /* 0x00000021fa00720c */ /* 0x000fc40003f44070 */
        /* <DEDUP_REMOVED lines=37> */
[----:B------:R-:W-:-:S02]  /*7c60*/  @!P6 IMAD.IADD R49, R49, 0x1, -R250 ;  /* 0x000000013131e824 */ /* 0x000fc400078e0afa */
        /* <DEDUP_REMOVED lines=9> */
[C---:B------:R-:W-:Y:S01]  /*7d00*/  ISETP.GT.U32.AND P0, PT, R250.reuse, R54, PT ;  /* 0x00000036fa00720c */ /* 0x040fe20003f04070 */
[----:B------:R-:W-:Y:S01]  /*7d10*/  @!P4 IMAD.IADD R51, R51, 0x1, -R250 ;  /* 0x000000013333c824 */ /* 0x000fe200078e0afa */
[----:B------:R-:W-:-:S03]  /*7d20*/  ISETP.GT.U32.AND P4, PT, R250, R45, PT ;  /* 0x0000002dfa00720c */ /* 0x000fc60003f84070 */
        /* <DEDUP_REMOVED lines=10> */
[----:B------:R-:W-:Y:S01]  /*7dd0*/  @!P4 IMAD.IADD R45, R45, 0x1, -R250 ;  /* 0x000000012d2dc824 */ /* 0x000fe200078e0afa */
[----:B------:R-:W-:-:S03]  /*7de0*/  ISETP.GT.U32.AND P4, PT, R250, R51, PT ;  /* 0x00000033fa00720c */ /* 0x000fc60003f84070 */
[--C-:B------:R-:W-:Y:S01]  /*7df0*/  @!P2 IMAD.IADD R47, R47, 0x1, -R250.reuse ;  /* 0x000000012f2fa824 */ /* 0x100fe200078e0afa */
[----:B------:R-:W-:Y:S01]  /*7e00*/  ISETP.GT.U32.AND P2, PT, R250, R53, PT ;  /* 0x00000035fa00720c */ /* 0x000fe20003f44070 */
[--C-:B------:R-:W-:Y:S01]  /*7e10*/  @!P3 IMAD.IADD R50, R50, 0x1, -R250.reuse ;  /* 0x000000013232b824 */ /* 0x100fe200078e0afa */
[----:B------:R-:W-:Y:S01]  /*7e20*/  ISETP.GT.U32.AND P3, PT, R250, R57, PT ;  /* 0x00000039fa00720c */ /* 0x000fe20003f64070 */
[--C-:B------:R-:W-:Y:S01]  /*7e30*/  @!P1 IMAD.IADD R56, R56, 0x1, -R250.reuse ;  /* 0x0000000138389824 */ /* 0x100fe200078e0afa */
[----:B------:R-:W-:Y:S01]  /*7e40*/  ISETP.GT.U32.AND P1, PT, R250, R63, PT ;  /* 0x0000003ffa00720c */ /* 0x000fe20003f24070 */
[--C-:B------:R-:W-:Y:S01]  /*7e50*/  @!P5 IMAD.IADD R46, R46, 0x1, -R250.reuse ;  /* 0x000000012e2ed824 */ /* 0x100fe200078e0afa */
[C---:B------:R-:W-:Y:S02]  /*7e60*/  ISETP.GT.U32.AND P6, PT, R250.reuse, R43, PT ;  /* 0x0000002bfa00720c */ /* 0x040fe40003fc4070 */
        /* <DEDUP_REMOVED lines=9> */
[----:B------:R-:W-:-:S02]  /*7f00*/  @!P1 IMAD.IADD R63, R63, 0x1, -R250 ;  /* 0x000000013f3f9824 */ /* 0x000fc400078e0afa */
        /* <DEDUP_REMOVED lines=57> */
[C---:B------:R-:W-:Y:S02]  /*82a0*/  ISETP.GT.U32.AND P1, PT, R250.reuse, R71, PT ;  /* 0x00000047fa00720c */ /* 0x040fe40003f24070 */
        /* <DEDUP_REMOVED lines=26> */
[----:B------:R-:W-:Y:S01]  /*8450*/  @!P5 IMAD.IADD R80, R80, 0x1, -R250 ;  /* 0x000000015050d824 */ /* 0x000fe200078e0afa */
[----:B------:R-:W-:-:S03]  /*8460*/  ISETP.GT.U32.AND P5, PT, R250, R74, PT ;  /* 0x0000004afa00720c */ /* 0x000fc60003fa4070 */
        /* <DEDUP_REMOVED lines=10> */
[----:B------:R-:W-:Y:S01]  /*8510*/  @!P5 IMAD.IADD R74, R74, 0x1, -R250 ;  /* 0x000000014a4ad824 */ /* 0x000fe200078e0afa */
[----:B------:R-:W-:-:S02]  /*8520*/  ISETP.GT.U32.AND P1, PT, R250, R91, PT ;  /* 0x0000005bfa00720c */ /* 0x000fc40003f24070 */
        /* <DEDUP_REMOVED lines=125> */
[--C-:B------:R-:W-:Y:S02]  /*8d00*/  @!P0 IMAD.IADD R111, R111, 0x1, -R250.reuse ;  /* 0x000000016f6f8824 */ /* 0x100fe400078e0afa */
[--C-:B------:R-:W-:Y:S02]  /*8d10*/  @!P6 IMAD.IADD R114, R114, 0x1, -R250.reuse ;  /* 0x000000017272e824 */ /* 0x100fe400078e0afa */
        /* <DEDUP_REMOVED lines=9> */
[----:B------:R-:W-:-:S02]  /*8db0*/  ISETP.GT.U32.AND P1, PT, R250, R119, PT ;  /* 0x00000077fa00720c */ /* 0x000fc40003f24070 */
[----:B------:R-:W-:-:S03]  /*8dc0*/  ISETP.GT.U32.AND P5, PT, R250, R110, PT ;  /* 0x0000006efa00720c */ /* 0x000fc60003fa4070 */
        /* <DEDUP_REMOVED lines=41> */
[----:B------:R-:W-:-:S03]  /*9060*/  @!P4 IMAD.IADD R129, R129, 0x1, -R250 ;  /* 0x000000018181c824 */ /* 0x000fc600078e0afa */
        /* <DEDUP_REMOVED lines=14> */
[----:B------:R-:W-:Y:S01]  /*9150*/  ISETP.GT.U32.AND P4, PT, R250, R130, PT ;  /* 0x00000082fa00720c */ /* 0x000fe20003f84070 */
[--C-:B------:R-:W-:Y:S01]  /*9160*/  @!P2 IMAD.IADD R128, R128, 0x1, -R250.reuse ;  /* 0x000000018080a824 */ /* 0x100fe200078e0afa */
[C---:B------:R-:W-:Y:S01]  /*9170*/  ISETP.GT.U32.AND P2, PT, R250.reuse, R135, PT ;  /* 0x00000087fa00720c */ /* 0x040fe20003f44070 */
[--C-:B------:R-:W-:Y:S01]  /*9180*/  @!P3 IMAD.IADD R129, R129, 0x1, -R250.reuse ;  /* 0x000000018181b824 */ /* 0x100fe200078e0afa */
[----:B------:R-:W-:Y:S01]  /*9190*/  ISETP.GT.U32.AND P3, PT, R250, R136, PT ;  /* 0x00000088fa00720c */ /* 0x000fe20003f64070 */
[--C-:B------:R-:W-:Y:S02]  /*91a0*/  @!P6 IMAD.IADD R131, R131, 0x1, -R250.reuse ;  /* 0x000000018383e824 */ /* 0x100fe400078e0afa */
        /* <DEDUP_REMOVED lines=45> */
[----:B------:R-:W-:-:S02]  /*9480*/  ISETP.GT.U32.AND P1, PT, R250, R148, PT ;  /* 0x00000094fa00720c */ /* 0x000fc40003f24070 */
[----:B------:R-:W-:Y:S01]  /*9490*/  ISETP.GT.U32.AND P5, PT, R250, R139, PT ;  /* 0x0000008bfa00720c */ /* 0x000fe20003fa4070 */
[--C-:B------:R-:W-:Y:S01]  /*94a0*/  @!P4 IMAD.IADD R138, R138, 0x1, -R250.reuse ;  /* 0x000000018a8ac824 */ /* 0x100fe200078e0afa */
[----:B------:R-:W-:Y:S01]  /*94b0*/  ISETP.GT.U32.AND P4, PT, R250, R144, PT ;  /* 0x00000090fa00720c */ /* 0x000fe20003f84070 */
[--C-:B------:R-:W-:Y:S02]  /*94c0*/  @!P6 IMAD.IADD R140, R140, 0x1, -R250.reuse ;  /* 0x000000018c8ce824 */ /* 0x100fe400078e0afa */
        /* <DEDUP_REMOVED lines=247> */
[----:B------:R1:W-:Y:S01]  /*a440*/  STL [R1], R12 ;  /* 0x0000000c01007387 */ /* 0x0003e20000100800 */
[--C-:B------:R-:W-:Y:S01]  /*a450*/  @!P3 IMAD.IADD R201, R201, 0x1, -R250.reuse ;  /* 0x00000001c9c9b824 */ /* 0x100fe200078e0afa */
[C---:B------:R-:W-:Y:S01]  /*a460*/  ISETP.GT.U32.AND P2, PT, R250.reuse, R206, PT ;  /* 0x000000cefa00720c */ /* 0x040fe20003f44070 */
[--C-:B------:R-:W-:Y:S01]  /*a470*/  @!P0 IMAD.IADD R203, R203, 0x1, -R250.reuse ;  /* 0x00000001cbcb8824 */ /* 0x100fe200078e0afa */
[C---:B------:R-:W-:Y:S01]  /*a480*/  ISETP.GT.U32.AND P3, PT, R250.reuse, R207, PT ;  /* 0x000000cffa00720c */ /* 0x040fe20003f64070 */
[--C-:B------:R-:W-:Y:S01]  /*a490*/  @!P1 IMAD.IADD R205, R205, 0x1, -R250.reuse ;  /* 0x00000001cdcd9824 */ /* 0x100fe200078e0afa */
[C---:B------:R-:W-:Y:S01]  /*a4a0*/  ISETP.GT.U32.AND P1, PT, R250.reuse, R212, PT ;  /* 0x000000d4fa00720c */ /* 0x040fe20003f24070 */
[----:B-1----:R-:W1:Y:S01]  /*a4b0*/  S2R R12, SR_TID.X ;  /* 0x00000000000c7919 */ /* 0x002e620000002100 */
[----:B------:R-:W-:Y:S01]  /*a4c0*/  @!P5 IMAD.IADD R209, R209, 0x1, -R250 ;  /* 0x00000001d1d1d824 */ /* 0x000fe200078e0afa */
[----:B------:R-:W-:-:S02]  /*a4d0*/  ISETP.GT.U32.AND P0, PT, R250, R210, PT ;  /* 0x000000d2fa00720c */ /* 0x000fc40003f04070 */
[----:B------:R-:W-:Y:S01]  /*a4e0*/  ISETP.GT.U32.AND P5, PT, R250, R203, PT ;  /* 0x000000cbfa00720c */ /* 0x000fe20003fa4070 */
[--C-:B------:R-:W-:Y:S01]  /*a4f0*/  @!P4 IMAD.IADD R202, R202, 0x1, -R250.reuse ;  /* 0x00000001cacac824 */ /* 0x100fe200078e0afa */
[----:B------:R-:W-:Y:S02]  /*a500*/  ISETP.GT.U32.AND P4, PT, R250, R208, PT ;  /* 0x000000d0fa00720c */ /* 0x000fe40003f84070 */
[--C-:B------:R-:W-:Y:S01]  /*a510*/  @!P2 IMAD.IADD R206, R206, 0x1, -R250.reuse ;  /* 0x00000001cecea824 */ /* 0x100fe200078e0afa */
[C---:B------:R-:W-:Y:S01]  /*a520*/  ISETP.GT.U32.AND P2, PT, R250.reuse, R213, PT ;  /* 0x000000d5fa00720c */ /* 0x040fe20003f44070 */
[--C-:B------:R-:W-:Y:S01]  /*a530*/  @!P3 IMAD.IADD R207, R207, 0x1, -R250.reuse ;  /* 0x00000001cfcfb824 */ /* 0x100fe200078e0afa */
[----:B------:R-:W-:Y:S01]  /*a540*/  ISETP.GT.U32.AND P3, PT, R250, R214, PT ;  /* 0x000000d6fa00720c */ /* 0x000fe20003f64070 */
[--C-:B------:R-:W-:Y:S01]  /*a550*/  @!P1 IMAD.IADD R212, R212, 0x1, -R250.reuse ;  /* 0x00000001d4d49824 */ /* 0x100fe200078e0afa */
[----:B------:R-:W-:Y:S02]  /*a560*/  ISETP.GT.U32.AND P1, PT, R250, R219, PT ;  /* 0x000000dbfa00720c */ /* 0x000fe40003f24070 */
[--C-:B------:R-:W-:Y:S01]  /*a570*/  @!P0 IMAD.IADD R210, R210, 0x1, -R250.reuse ;  /* 0x00000001d2d28824 */ /* 0x100fe200078e0afa */
[C---:B------:R-:W-:Y:S01]  /*a580*/  ISETP.GT.U32.AND P0, PT, R250.reuse, R204, PT ;  /* 0x000000ccfa00720c */ /* 0x040fe20003f04070 */
[--C-:B------:R-:W-:Y:S01]  /*a590*/  @!P5 IMAD.IADD R203, R203, 0x1, -R250.reuse ;  /* 0x00000001cbcbd824 */ /* 0x100fe200078e0afa */
[----:B------:R-:W-:Y:S01]  /*a5a0*/  ISETP.GT.U32.AND P5, PT, R250, R209, PT ;  /* 0x000000d1fa00720c */ /* 0x000fe20003fa4070 */
[----:B------:R-:W-:Y:S01]  /*a5b0*/  @!P4 IMAD.IADD R208, R208, 0x1, -R250 ;  /* 0x00000001d0d0c824 */ /* 0x000fe200078e0afa */
[----:B------:R-:W-:-:S02]  /*a5c0*/  ISETP.GT.U32.AND P4, PT, R250, R215, PT ;  /* 0x000000d7fa00720c */ /* 0x000fc40003f84070 */
[--C-:B------:R-:W-:Y:S01]  /*a5d0*/  @!P2 IMAD.IADD R213, R213, 0x1, -R250.reuse ;  /* 0x00000001d5d5a824 */ /* 0x100fe200078e0afa */
[----:B------:R-:W-:Y:S01]  /*a5e0*/  ISETP.GT.U32.AND P2, PT, R250, R220, PT ;  /* 0x000000dcfa00720c */ /* 0x000fe20003f44070 */
[--C-:B------:R-:W-:Y:S01]  /*a5f0*/  @!P3 IMAD.IADD R214, R214, 0x1, -R250.reuse ;  /* 0x00000001d6d6b824 */ /* 0x100fe200078e0afa */
[C---:B------:R-:W-:Y:S01]  /*a600*/  ISETP.GT.U32.AND P3, PT, R250.reuse, R221, PT ;  /* 0x000000ddfa00720c */ /* 0x040fe20003f64070 */
[----:B------:R-:W-:Y:S01]  /*a610*/  @!P1 IMAD.IADD R219, R219, 0x1, -R250 ;  /* 0x00000001dbdb9824 */ /* 0x000fe200078e0afa */
[C---:B------:R-:W-:Y:S01]  /*a620*/  ISETP.GT.U32.AND P6, PT, R250.reuse, R199, PT ;  /* 0x000000c7fa00720c */ /* 0x040fe20003fc4070 */
[----:B------:R-:W-:Y:S01]  /*a630*/  IMAD.HI.U32 R249, R249, R252, RZ ;  /* 0x000000fcf9f97227 */ /* 0x000fe200078e00ff */
[----:B------:R-:W-:-:S03]  /*a640*/  ISETP.GT.U32.AND P1, PT, R250, R213, PT ;  /* 0x000000d5fa00720c */ /* 0x000fc60003f24070 */
[----:B------:R-:W-:Y:S01]  /*a650*/  @!P0 IMAD.IADD R204, R204, 0x1, -R250 ;  /* 0x00000001cccc8824 */ /* 0x000fe200078e0afa */
[----:B-1----:R-:W-:Y:S01]  /*a660*/  SHF.R.U32.HI R12, RZ, 0x6, R12 ;  /* 0x00000006ff0c7819 */ /* 0x002fe2000001160c */
[--C-:B------:R-:W-:Y:S01]  /*a670*/  @!P5 IMAD.IADD R209, R209, 0x1, -R250.reuse ;  /* 0x00000001d1d1d824 */ /* 0x100fe200078e0afa */
[C---:B------:R-:W-:Y:S02]  /*a680*/  ISETP.GT.U32.AND P0, PT, R250.reuse, R210, PT ;  /* 0x000000d2fa00720c */ /* 0x040fe40003f04070 */
[----:B------:R-:W-:Y:S01]  /*a690*/  ISETP.GT.U32.AND P5, PT, R250, R216, PT ;  /* 0x000000d8fa00720c */ /* 0x000fe20003fa4070 */
[----:B------:R-:W-:Y:S01]  /*a6a0*/  IMAD.MOV R249, RZ, RZ, -R249 ;  /* 0x000000fffff97224 */ /* 0x000fe200078e0af9 */
[----:B------:R-:W-:Y:S01]  /*a6b0*/  SGXT.U32 R12, R12, 0x1 ;  /* 0x000000010c0c781a */ /* 0x000fe20000000000 */
[----:B------:R-:W-:Y:S01]  /*a6c0*/  @!P4 IMAD.IADD R215, R215, 0x1, -R250 ;  /* 0x00000001d7d7c824 */ /* 0x000fe200078e0afa */
[C---:B------:R-:W-:Y:S01]  /*a6d0*/  ISETP.GT.U32.AND P4, PT, R250.reuse, R222, PT ;  /* 0x000000defa00720c */ /* 0x040fe20003f84070 */
[----:B------:R1:W-:Y:S01]  /*a6e0*/  STL [R1+0xf4c], R2 ;  /* 0x000f4c0201007387 */ /* 0x0003e20000100800 */
[----:B------:R-:W-:-:S02]  /*a6f0*/  IMAD R249, R250, R249, R252 ;  /* 0x000000f9faf97224 */ /* 0x000fc400078e02fc */
[--C-:B------:R-:W-:Y:S01]  /*a700*/  @!P2 IMAD.IADD R220, R220, 0x1, -R250.reuse ;  /* 0x00000001dcdca824 */ /* 0x100fe200078e0afa */
[C---:B------:R-:W-:Y:S01]  /*a710*/  ISETP.GT.U32.AND P2, PT, R250.reuse, R214, PT ;  /* 0x000000d6fa00720c */ /* 0x040fe20003f44070 */
[--C-:B------:R-:W-:Y:S01]  /*a720*/  @!P3 IMAD.IADD R221, R221, 0x1, -R250.reuse ;  /* 0x00000001ddddb824 */ /* 0x100fe200078e0afa */
[----:B------:R-:W-:Y:S01]  /*a730*/  ISETP.GT.U32.AND P3, PT, R250, R215, PT ;  /* 0x000000d7fa00720c */ /* 0x000fe20003f64070 */
[----:B------:R-:W-:Y:S02]  /*a740*/  IMAD.U32 R252, RZ, RZ, UR4 ;  /* 0x00000004fffc7e24 */ /* 0x000fe4000f8e00ff */
[--C-:B------:R-:W-:Y:S02]  /*a750*/  @!P6 IMAD.IADD R199, R199, 0x1, -R250.reuse ;  /* 0x00000001c7c7e824 */ /* 0x100fe400078e0afa */
[----:B-1----:R-:W-:Y:S01]  /*a760*/  IMAD R2, R12, UR4, RZ ;  /* 0x000000040c027c24 */ /* 0x002fe2000f8e02ff */
[C---:B------:R-:W-:Y:S01]  /*a770*/  ISETP.GT.U32.AND P6, PT, R250.reuse, R211, PT ;  /* 0x000000d3fa00720c */ /* 0x040fe20003fc4070 */
[----:B------:R-:W-:Y:S01]  /*a780*/  @!P1 IMAD.IADD R213, R213, 0x1, -R250 ;  /* 0x00000001d5d59824 */ /* 0x000fe200078e0afa */
[----:B------:R-:W-:Y:S01]  /*a790*/  ISETP.GT.U32.AND P1, PT, R250, R219, PT ;  /* 0x000000dbfa00720c */ /* 0x000fe20003f24070 */
[----:B------:R-:W-:-:S02]  /*a7a0*/  IMAD R2, R252, 0x2, R2 ;  /* 0x00000002fc027824 */ /* 0x000fc400078e0202 */
[--C-:B------:R-:W-:Y:S01]  /*a7b0*/  @!P0 IMAD.IADD R210, R210, 0x1, -R250.reuse ;  /* 0x00000001d2d28824 */ /* 0x100fe200078e0afa */
[----:B------:R-:W-:Y:S01]  /*a7c0*/  ISETP.GT.U32.AND P0, PT, R250, R217, PT ;  /* 0x000000d9fa00720c */ /* 0x000fe20003f04070 */
[----:B------:R-:W-:Y:S02]  /*a7d0*/  @!P5 IMAD.IADD R216, R216, 0x1, -R250 ;  /* 0x00000001d8d8d824 */ /* 0x000fe400078e0afa */
[----:B------:R-:W-:Y:S02]  /*a7e0*/  IMAD R2, R252, 0x2, R2 ;  /* 0x00000002fc027824 */ /* 0x000fe400078e0202 */
[--C-:B------:R-:W-:Y:S01]  /*a7f0*/  @!P4 IMAD.IADD R222, R222, 0x1, -R250.reuse ;  /* 0x00000001dedec824 */ /* 0x100fe200078e0afa */
[----:B------:R-:W-:Y:S01]  /*a800*/  ISETP.GT.U32.AND P4, PT, R250, R216, PT ;  /* 0x000000d8fa00720c */ /* 0x000fe20003f84070 */
[----:B------:R-:W-:Y:S01]  /*a810*/  STL [R1+0xf50], R3 ;  /* 0x000f500301007387 */ /* 0x000fe20000100800 */
[--C-:B------:R-:W-:Y:S01]  /*a820*/  @!P2 IMAD.IADD R214, R214, 0x1, -R250.reuse ;  /* 0x00000001d6d6a824 */ /* 0x100fe200078e0afa */
[C---:B------:R-:W-:Y:S01]  /*a830*/  ISETP.GT.U32.AND P2, PT, R250.reuse, R220, PT ;  /* 0x000000dcfa00720c */ /* 0x040fe20003f44070 */
[--C-:B------:R-:W-:Y:S01]  /*a840*/  @!P3 IMAD.IADD R215, R215, 0x1, -R250.reuse ;  /* 0x00000001d7d7b824 */ /* 0x100fe200078e0afa */
[----:B------:R-:W-:Y:S01]  /*a850*/  STL [R1+0xf54], R4 ;  /* 0x000f540401007387 */ /* 0x000fe20000100800 */
[----:B------:R-:W-:Y:S01]  /*a860*/  ISETP.GT.U32.AND P3, PT, R250, R221, PT ;  /* 0x000000ddfa00720c */ /* 0x000fe20003f64070 */
[----:B------:R-:W-:-:S02]  /*a870*/  @!P6 IMAD.IADD R211, R211, 0x1, -R250 ;  /* 0x00000001d3d3e824 */ /* 0x000fc400078e0afa */
[----:B------:R1:W-:Y:S01]  /*a880*/  STL [R1+0x4e4], R2 ;  /* 0x0004e40201007387 */ /* 0x0003e20000100800 */
[C---:B------:R-:W-:Y:S01]  /*a890*/  ISETP.GT.U32.AND P6, PT, R250.reuse, R218, PT ;  /* 0x000000dafa00720c */ /* 0x040fe20003fc4070 */
[--C-:B------:R-:W-:Y:S01]  /*a8a0*/  @!P1 IMAD.IADD R219, R219, 0x1, -R250.reuse ;  /* 0x00000001dbdb9824 */ /* 0x100fe200078e0afa */
[C---:B------:R-:W-:Y:S01]  /*a8b0*/  ISETP.GT.U32.AND P5, PT, R250.reuse, R223, PT ;  /* 0x000000dffa00720c */ /* 0x040fe20003fa4070 */
[----:B------:R-:W-:Y:S01]  /*a8c0*/  @!P0 IMAD.IADD R217, R217, 0x1, -R250 ;  /* 0x00000001d9d98824 */ /* 0x000fe200078e0afa */
[----:B------:R-:W-:Y:S01]  /*a8d0*/  ISETP.GT.U32.AND P1, PT, R250, R226, PT ;  /* 0x000000e2fa00720c */ /* 0x000fe20003f24070 */
[----:B-1----:R-:W-:Y:S01]  /*a8e0*/  IMAD R2, R252, 0x2, R2 ;  /* 0x00000002fc027824 */ /* 0x002fe200078e0202 */
[----:B------:R-:W-:-:S04]  /*a8f0*/  ISETP.GT.U32.AND P0, PT, R250, R224, PT ;  /* 0x000000e0fa00720c */ /* 0x000fc80003f04070 */
[----:B------:R1:W-:Y:S01]  /*a900*/  STL [R1+0x520], R2 ;  /* 0x0005200201007387 */ /* 0x0003e20000100800 */
[--C-:B------:R-:W-:Y:S01]  /*a910*/  @!P4 IMAD.IADD R216, R216, 0x1, -R250.reuse ;  /* 0x00000001d8d8c824 */ /* 0x100fe200078e0afa */
[----:B------:R-:W-:Y:S01]  /*a920*/  ISETP.GT.U32.AND P4, PT, R250, R222, PT ;  /* 0x000000defa00720c */ /* 0x000fe20003f84070 */
[----:B------:R-:W-:Y:S02]  /*a930*/  @!P2 IMAD.IADD R220, R220, 0x1, -R250 ;  /* 0x00000001dcdca824 */ /* 0x000fe400078e0afa */
[----:B-1----:R-:W-:Y:S01]  /*a940*/  IMAD R2, R252, 0x2, R2 ;  /* 0x00000002fc027824 */ /* 0x002fe200078e0202 */
[----:B------:R-:W-:Y:S01]  /*a950*/  ISETP.GT.U32.AND P2, PT, R250, R227, PT ;  /* 0x000000e3fa00720c */ /* 0x000fe20003f44070 */
[----:B------:R-:W-:-:S03]  /*a960*/  @!P3 IMAD.IADD R221, R221, 0x1, -R250 ;  /* 0x00000001ddddb824 */ /* 0x000fc600078e0afa */
[----:B------:R1:W-:Y:S01]  /*a970*/  STL [R1+0x3a8], R2 ;  /* 0x0003a80201007387 */ /* 0x0003e20000100800 */
[----:B------:R-:W-:Y:S01]  /*a980*/  ISETP.GT.U32.AND P3, PT, R250, R228, PT ;  /* 0x000000e4fa00720c */ /* 0x000fe20003f64070 */
[--C-:B------:R-:W-:Y:S02]  /*a990*/  @!P6 IMAD.IADD R218, R218, 0x1, -R250.reuse ;  /* 0x00000001dadae824 */ /* 0x100fe400078e0afa */
[----:B------:R-:W-:Y:S02]  /*a9a0*/  @!P5 IMAD.IADD R223, R223, 0x1, -R250 ;  /* 0x00000001dfdfd824 */ /* 0x000fe400078e0afa */
[----:B-1----:R-:W-:Y:S01]  /*a9b0*/  IMAD R2, R252, 0x2, R2 ;  /* 0x00000002fc027824 */ /* 0x002fe200078e0202 */
[----:B------:R-:W-:Y:S01]  /*a9c0*/  ISETP.GT.U32.AND P5, PT, R250, R217, PT ;  /* 0x000000d9fa00720c */ /* 0x000fe20003fa4070 */
[--C-:B------:R-:W-:Y:S01]  /*a9d0*/  @!P1 IMAD.IADD R226, R226, 0x1, -R250.reuse ;  /* 0x00000001e2e29824 */ /* 0x100fe200078e0afa */
[----:B------:R-:W-:Y:S02]  /*a9e0*/  ISETP.GT.U32.AND P1, PT, R250, R233, PT ;  /* 0x000000e9fa00720c */ /* 0x000fe40003f24070 */
[----:B------:R1:W-:Y:S01]  /*a9f0*/  STL [R1+0x3ac], R2 ;  /* 0x0003ac0201007387 */ /* 0x0003e20000100800 */
[--C-:B------:R-:W-:Y:S01]  /*aa00*/  @!P0 IMAD.IADD R224, R224, 0x1, -R250.reuse ;  /* 0x00000001e0e08824 */ /* 0x100fe200078e0afa */
[----:B------:R-:W-:Y:S01]  /*aa10*/  ISETP.GT.U32.AND P0, PT, R250, R218, PT ;  /* 0x000000dafa00720c */ /* 0x000fe20003f04070 */
[----:B------:R-:W-:Y:S01]  /*aa20*/  @!P4 IMAD.IADD R222, R222, 0x1, -R250 ;  /* 0x00000001dedec824 */ /* 0x000fe200078e0afa */
[----:B------:R-:W-:Y:S01]  /*aa30*/  ISETP.GT.U32.AND P4, PT, R250, R229, PT ;  /* 0x000000e5fa00720c */ /* 0x000fe20003f84070 */
[----:B-1----:R-:W-:-:S05]  /*aa40*/  IMAD R2, R252, 0x2, R2 ;  /* 0x00000002fc027824 */ /* 0x002fca00078e0202 */
[----:B------:R1:W-:Y:S01]  /*aa50*/  STL [R1+0x3d0], R2 ;  /* 0x0003d00201007387 */ /* 0x0003e20000100800 */
[--C-:B------:R-:W-:Y:S01]  /*aa60*/  @!P2 IMAD.IADD R227, R227, 0x1, -R250.reuse ;  /* 0x00000001e3e3a824 */ /* 0x100fe200078e0afa */
[----:B------:R-:W-:Y:S01]  /*aa70*/  ISETP.GT.U32.AND P6, PT, R250, R212, PT ;  /* 0x000000d4fa00720c */ /* 0x000fe20003fc4070 */
[----:B------:R-:W-:Y:S01]  /*aa80*/  @!P3 IMAD.IADD R228, R228, 0x1, -R250 ;  /* 0x00000001e4e4b824 */ /* 0x000fe200078e0afa */
[----:B------:R-:W-:Y:S01]  /*aa90*/  ISETP.GT.U32.AND P3, PT, R250, R235, PT ;  /* 0x000000ebfa00720c */ /* 0x000fe20003f64070 */
[----:B-1----:R-:W-:Y:S02]  /*aaa0*/  IMAD R2, R252, 0x2, R2 ;  /* 0x00000002fc027824 */ /* 0x002fe400078e0202 */
[----:B------:R-:W-:-:S03]  /*aab0*/  @!P5 IMAD.IADD R217, R217, 0x1, -R250 ;  /* 0x00000001d9d9d824 */ /* 0x000fc600078e0afa */
[----:B------:R1:W-:Y:S01]  /*aac0*/  STL [R1+0x3d4], R2 ;  /* 0x0003d40201007387 */ /* 0x0003e20000100800 */
[--C-:B------:R-:W-:Y:S01]  /*aad0*/  @!P1 IMAD.IADD R233, R233, 0x1, -R250.reuse ;  /* 0x00000001e9e99824 */ /* 0x100fe200078e0afa */
[----:B------:R-:W-:Y:S01]  /*aae0*/  ISETP.GT.U32.AND P5, PT, R250, R223, PT ;  /* 0x000000dffa00720c */ /* 0x000fe20003fa4070 */
[----:B------:R-:W-:Y:S01]  /*aaf0*/  @!P0 IMAD.IADD R218, R218, 0x1, -R250 ;  /* 0x00000001dada8824 */ /* 0x000fe200078e0afa */
[C---:B------:R-:W-:Y:S02]  /*ab00*/  ISETP.GT.U32.AND P1, PT, R250.reuse, R227, PT ;  /* 0x000000e3fa00720c */ /* 0x040fe40003f24070 */
[----:B------:R-:W-:Y:S01]  /*ab10*/  ISETP.GT.U32.AND P0, PT, R250, R225, PT ;  /* 0x000000e1fa00720c */ /* 0x000fe20003f04070 */
[----:B-1----:R-:W-:Y:S02]  /*ab20*/  IMAD R2, R252, 0x2, R2 ;  /* 0x00000002fc027824 */ /* 0x002fe400078e0202 */
[----:B------:R-:W-:-:S03]  /*ab30*/  @!P4 IMAD.IADD R229, R229, 0x1, -R250 ;  /* 0x00000001e5e5c824 */ /* 0x000fc600078e0afa */
[----:B------:R1:W-:Y:S01]  /*ab40*/  STL [R1+0x3e8], R2 ;  /* 0x0003e80201007387 */ /* 0x0003e20000100800 */
[--C-:B------:R-:W-:Y:S01]  /*ab50*/  @!P6 IMAD.IADD R212, R212, 0x1, -R250.reuse ;  /* 0x00000001d4d4e824 */ /* 0x100fe200078e0afa */
[C---:B------:R-:W-:Y:S01]  /*ab60*/  ISETP.GT.U32.AND P6, PT, R250.reuse, R224, PT ;  /* 0x000000e0fa00720c */ /* 0x040fe20003fc4070 */
[----:B------:R-:W-:Y:S01]  /*ab70*/  @!P3 IMAD.IADD R235, R235, 0x1, -R250 ;  /* 0x00000001ebebb824 */ /* 0x000fe200078e0afa */
[----:B------:R-:W-:Y:S01]  /*ab80*/  ISETP.GT.U32.AND P3, PT, R250, R229, PT ;  /* 0x000000e5fa00720c */ /* 0x000fe20003f64070 */
[----:B-1----:R-:W-:-:S05]  /*ab90*/  IMAD R2, R252, 0x2, R2 ;  /* 0x00000002fc027824 */ /* 0x002fca00078e0202 */
[----:B------:R1:W-:Y:S01]  /*aba0*/  STL [R1+0x3ec], R2 ;  /* 0x0003ec0201007387 */ /* 0x0003e20000100800 */
[--C-:B------:R-:W-:Y:S01]  /*abb0*/  @!P5 IMAD.IADD R223, R223, 0x1, -R250.reuse ;  /* 0x00000001dfdfd824 */ /* 0x100fe200078e0afa */
[C---:B------:R-:W-:Y:S01]  /*abc0*/  ISETP.GT.U32.AND P5, PT, R250.reuse, R230, PT ;  /* 0x000000e6fa00720c */ /* 0x040fe20003fa4070 */
[--C-:B------:R-:W-:Y:S01]  /*abd0*/  @!P1 IMAD.IADD R227, R227, 0x1, -R250.reuse ;  /* 0x00000001e3e39824 */ /* 0x100fe200078e0afa */
[----:B------:R-:W-:Y:S01]  /*abe0*/  ISETP.GT.U32.AND P1, PT, R250, R233, PT ;  /* 0x000000e9fa00720c */ /* 0x000fe20003f24070 */
[----:B------:R-:W-:Y:S02]  /*abf0*/  @!P0 IMAD.IADD R225, R225, 0x1, -R250 ;  /* 0x00000001e1e18824 */ /* 0x000fe400078e0afa */
[----:B-1----:R-:W-:Y:S01]  /*ac00*/  IMAD R2, R252, 0x2, R2 ;  /* 0x00000002fc027824 */ /* 0x002fe200078e0202 */
[----:B------:R-:W-:-:S04]  /*ac10*/  ISETP.GT.U32.AND P0, PT, R250, R232, PT ;  /* 0x000000e8fa00720c */ /* 0x000fc80003f04070 */
[----:B------:R1:W-:Y:S01]  /*ac20*/  STL [R1+0x400], R2 ;  /* 0x0004000201007387 */ /* 0x0003e20000100800 */
[----:B------:R-:W-:Y:S01]  /*ac30*/  ISETP.GT.U32.AND P2, PT, R250, R234, PT ;  /* 0x000000eafa00720c */ /* 0x000fe20003f44070 */
[----:B------:R-:W-:Y:S02]  /*ac40*/  @!P6 IMAD.IADD R224, R224, 0x1, -R250 ;  /* 0x00000001e0e0e824 */ /* 0x000fe400078e0afa */
[----:B-1----:R-:W-:Y:S01]  /*ac50*/  IMAD R2, R252, 0x2, R2 ;  /* 0x00000002fc027824 */ /* 0x002fe200078e0202 */
[----:B------:R-:W-:Y:S01]  /*ac60*/  ISETP.GT.U32.AND P6, PT, R250, R231, PT ;  /* 0x000000e7fa00720c */ /* 0x000fe20003fc4070 */
[----:B------:R-:W-:-:S03]  /*ac70*/  @!P3 IMAD.IADD R229, R229, 0x1, -R250 ;  /* 0x00000001e5e5b824 */ /* 0x000fc600078e0afa */
[----:B------:R1:W-:Y:S01]  /*ac80*/  STL [R1+0x404], R2 ;  /* 0x0004040201007387 */ /* 0x0003e20000100800 */
[----:B------:R-:W-:Y:S01]  /*ac90*/  ISETP.GT.U32.AND P3, PT, R250, R235, PT ;  /* 0x000000ebfa00720c */ /* 0x000fe20003f64070 */
        /* <DEDUP_REMOVED lines=8> */
[----:B------:R-:W-:Y:S01]  /*ad20*/  @!P2 IMAD.IADD R234, R234, 0x1, -R250 ;  /* 0x00000001eaeaa824 */ /* 0x000fe200078e0afa */
[----:B------:R-:W-:Y:S01]  /*ad30*/  ISETP.GT.U32.AND P2, PT, R250, R228, PT ;  /* 0x000000e4fa00720c */ /* 0x000fe20003f44070 */
[----:B-1----:R-:W-:Y:S01]  /*ad40*/  IMAD R2, R252, 0x2, R2 ;  /* 0x00000002fc027824 */ /* 0x002fe200078e0202 */
[----:B------:R-:W-:-:S04]  /*ad50*/  ISETP.GT.U32.AND P4, PT, R250, R236, PT ;  /* 0x000000ecfa00720c */ /* 0x000fc80003f84070 */
[----:B------:R1:W-:Y:S01]  /*ad60*/  STL [R1+0x41c], R2 ;  /* 0x00041c0201007387 */ /* 0x0003e20000100800 */
[--C-:B------:R-:W-:Y:S02]  /*ad70*/  @!P6 IMAD.IADD R231, R231, 0x1, -R250.reuse ;  /* 0x00000001e7e7e824 */ /* 0x100fe400078e0afa */
        /* <DEDUP_REMOVED lines=10> */
[----:B-1----:R-:W-:Y:S01]  /*ae20*/  IMAD R2, R252, 0x2, R2 ;  /* 0x00000002fc027824 */ /* 0x002fe200078e0202 */
[----:B------:R-:W-:Y:S01]  /*ae30*/  ISETP.GT.U32.AND P0, PT, R250, R232, PT ;  /* 0x000000e8fa00720c */ /* 0x000fe20003f04070 */
[----:B------:R-:W-:Y:S01]  /*ae40*/  @!P2 IMAD.IADD R228, R228, 0x1, -R250 ;  /* 0x00000001e4e4a824 */ /* 0x000fe200078e0afa */
[----:B------:R-:W-:-:S02]  /*ae50*/  ISETP.GT.U32.AND P2, PT, R250, R234, PT ;  /* 0x000000eafa00720c */ /* 0x000fc40003f44070 */
[----:B------:R1:W-:Y:S01]  /*ae60*/  STL [R1+0x444], R2 ;  /* 0x0004440201007387 */ /* 0x0003e20000100800 */
[--C-:B------:R-:W-:Y:S01]  /*ae70*/  @!P4 IMAD.IADD R236, R236, 0x1, -R250.reuse ;  /* 0x00000001ececc824 */ /* 0x100fe200078e0afa */
[----:B------:R-:W-:Y:S01]  /*ae80*/  ISETP.GT.U32.AND P4, PT, R250, R230, PT ;  /* 0x000000e6fa00720c */ /* 0x000fe20003f84070 */
[----:B------:R-:W-:Y:S02]  /*ae90*/  @!P3 IMAD.IADD R242, R242, 0x1, -R250 ;  /* 0x00000001f2f2b824 */ /* 0x000fe400078e0afa */
        /* <DEDUP_REMOVED lines=15> */
[----:B-1----:R-:W-:Y:S01]  /*af90*/  IMAD R2, R252, 0x2, R2 ;  /* 0x00000002fc027824 */ /* 0x002fe200078e0202 */
[----:B------:R-:W-:-:S04]  /*afa0*/  ISETP.GT.U32.AND P4, PT, R250, R237, PT ;  /* 0x000000edfa00720c */ /* 0x000fc80003f84070 */
[----:B------:R1:W-:Y:S01]  /*afb0*/  STL [R1+0x470], R2 ;  /* 0x0004700201007387 */ /* 0x0003e20000100800 */
[--C-:B------:R-:W-:Y:S01]  /*afc0*/  @!P5 IMAD.IADD R238, R238, 0x1, -R250.reuse ;  /* 0x00000001eeeed824 */ /* 0x100fe200078e0afa */
[----:B------:R-:W-:Y:S01]  /*afd0*/  ISETP.GT.U32.AND P5, PT, R250, R245, PT ;  /* 0x000000f5fa00720c */ /* 0x000fe20003fa4070 */
[----:B------:R-:W-:Y:S01]  /*afe0*/  @!P1 IMAD.IADD R242, R242, 0x1, -R250 ;  /* 0x00000001f2f29824 */ /* 0x000fe200078e0afa */
[----:B------:R-:W2:Y:S01]  /*aff0*/  LDL R12, [R1+0x24] ;  /* 0x00002400010c7983 */ /* 0x000ea20000100800 */
[----:B-1----:R-:W-:Y:S02]  /*b000*/  IMAD R2, R252, 0x2, R2 ;  /* 0x00000002fc027824 */ /* 0x002fe400078e0202 */
[----:B------:R-:W-:Y:S02]  /*b010*/  @!P6 IMAD.IADD R236, R236, 0x1, -R250 ;  /* 0x00000001ecece824 */ /* 0x000fe400078e0afa */
[----:B------:R-:W-:Y:S01]  /*b020*/  IMAD R3, R252, 0x2, R2 ;  /* 0x00000002fc037824 */ /* 0x000fe200078e0202 */
[----:B------:R1:W-:Y:S01]  /*b030*/  STL [R1+0x474], R2 ;  /* 0x0004740201007387 */ /* 0x0003e20000100800 */
[C---:B------:R-:W-:Y:S01]  /*b040*/  ISETP.GT.U32.AND P6, PT, R250.reuse, R243, PT ;  /* 0x000000f3fa00720c */ /* 0x040fe20003fc4070 */
[--C-:B------:R-:W-:Y:S01]  /*b050*/  @!P0 IMAD.IADD R239, R239, 0x1, -R250.reuse ;  /* 0x00000001efef8824 */ /* 0x100fe200078e0afa */
[C---:B------:R-:W-:Y:S01]  /*b060*/  ISETP.GT.U32.AND P0, PT, R250.reuse, R246, PT ;  /* 0x000000f6fa00720c */ /* 0x040fe20003f04070 */
[--C-:B------:R-:W-:Y:S01]  /*b070*/  @!P2 IMAD.IADD R241, R241, 0x1, -R250.reuse ;  /* 0x00000001f1f1a824 */ /* 0x100fe200078e0afa */
[C---:B------:R-:W-:Y:S01]  /*b080*/  ISETP.GT.U32.AND P2, PT, R250.reuse, R248, PT ;  /* 0x000000f8fa00720c */ /* 0x040fe20003f44070 */
[----:B-1----:R-:W3:Y:S04]  /*b090*/  LDL R2, [R1+0x9c4] ;  /* 0x0009c40001027983 */ /* 0x002ee80000100800 */
[----:B------:R-:W-:Y:S04]  /*b0a0*/  STL [R1+0x488], R3 ;  /* 0x0004880301007387 */ /* 0x000fe80000100800 */
[----:B------:R1:W-:Y:S01]  /*b0b0*/  STL [R1+0xf48], R242 ;  /* 0x000f48f201007387 */ /* 0x0003e20000100800 */
[--C-:B------:R-:W-:Y:S01]  /*b0c0*/  @!P4 IMAD.IADD R237, R237, 0x1, -R250.reuse ;  /* 0x00000001ededc824 */ /* 0x100fe200078e0afa */
[C---:B------:R-:W-:Y:S01]  /*b0d0*/  ISETP.GT.U32.AND P4, PT, R250.reuse, R244, PT ;  /* 0x000000f4fa00720c */ /* 0x040fe20003f84070 */
[----:B-1----:R-:W1:Y:S01]  /*b0e0*/  S2R R242, SR_TID.X ;  /* 0x0000000000f27919 */ /* 0x002e620000002100 */
        /* <DEDUP_REMOVED lines=9> */
[--C-:B------:R-:W-:Y:S02]  /*b180*/  @!P4 IMAD.IADD R244, R244, 0x1, -R250.reuse ;  /* 0x00000001f4f4c824 */ /* 0x100fe400078e0afa */
[--C-:B------:R-:W-:Y:S02]  /*b190*/  @!P3 IMAD.IADD R249, R249, 0x1, -R250.reuse ;  /* 0x00000001f9f9b824 */ /* 0x100fe400078e0afa */
[----:B------:R-:W-:Y:S01]  /*b1a0*/  @!P5 IMAD.IADD R240, R240, 0x1, -R250 ;  /* 0x00000001f0f0d824 */ /* 0x000fe200078e0afa */
[----:B------:R-:W-:-:S02]  /*b1b0*/  ISETP.GT.U32.AND P3, PT, R250, R244, PT ;  /* 0x000000f4fa00720c */ /* 0x000fc40003f64070 */
[C---:B------:R-:W-:Y:S01]  /*b1c0*/  ISETP.GT.U32.AND P5, PT, R250.reuse, R246, PT ;  /* 0x000000f6fa00720c */ /* 0x040fe20003fa4070 */
[--C-:B------:R-:W-:Y:S01]  /*b1d0*/  @!P0 IMAD.IADD R241, R241, 0x1, -R250.reuse ;  /* 0x00000001f1f18824 */ /* 0x100fe200078e0afa */
[----:B------:R-:W-:Y:S01]  /*b1e0*/  ISETP.GT.U32.AND P0, PT, R250, R247, PT ;  /* 0x000000f7fa00720c */ /* 0x000fe20003f04070 */
[--C-:B------:R-:W-:Y:S01]  /*b1f0*/  @!P6 IMAD.IADD R238, R238, 0x1, -R250.reuse ;  /* 0x00000001eeeee824 */ /* 0x100fe200078e0afa */
[----:B------:R-:W-:Y:S01]  /*b200*/  ISETP.GT.U32.AND P6, PT, R250, R248, PT ;  /* 0x000000f8fa00720c */ /* 0x000fe20003fc4070 */
[----:B------:R-:W-:Y:S02]  /*b210*/  @!P2 IMAD.IADD R243, R243, 0x1, -R250 ;  /* 0x00000001f3f3a824 */ /* 0x000fe400078e0afa */
[----:B------:R-:W-:-:S03]  /*b220*/  IMAD R3, R252, 0x2, R3 ;  /* 0x00000002fc037824 */ /* 0x000fc600078e0203 */
[----:B------:R-:W-:Y:S01]  /*b230*/  STL [R1+0xf44], R243 ;  /* 0x000f44f301007387 */ /* 0x000fe20000100800 */
[----:B-1----:R-:W-:-:S03]  /*b240*/  SHF.R.U32.HI R242, RZ, 0x5, R242 ;  /* 0x00000005fff27819 */ /* 0x002fc600000116f2 */
[----:B------:R1:W-:Y:S01]  /*b250*/  STL [R1+0x48c], R3 ;  /* 0x00048c0301007387 */ /* 0x0003e20000100800 */
[--C-:B------:R-:W-:Y:S02]  /*b260*/  @!P3 IMAD.IADD R244, R244, 0x1, -R250.reuse ;  /* 0x00000001f4f4b824 */ /* 0x100fe400078e0afa */
[--C-:B------:R-:W-:Y:S01]  /*b270*/  @!P5 IMAD.IADD R246, R246, 0x1, -R250.reuse ;  /* 0x00000001f6f6d824 */ /* 0x100fe200078e0afa */
[----:B------:R-:W-:Y:S01]  /*b280*/  R2UR UR17, R242 ;  /* 0x00000000f21172ca */ /* 0x000fe200000e0000 */
[----:B------:R-:W-:Y:S01]  /*b290*/  @!P0 IMAD.IADD R247, R247, 0x1, -R250 ;  /* 0x00000001f7f78824 */ /* 0x000fe200078e0afa */
[----:B------:R-:W4:Y:S01]  /*b2a0*/  LDL R242, [R1+0x9d0] ;  /* 0x0009d00001f27983 */ /* 0x000f220000100800 */
[----:B-1----:R-:W-:-:S03]  /*b2b0*/  IMAD R3, R252, 0x2, R3 ;  /* 0x00000002fc037824 */ /* 0x002fc600078e0203 */
[----:B------:R-:W4:Y:S01]  /*b2c0*/  LDL R243, [R1+0x9d4] ;  /* 0x0009d40001f37983 */ /* 0x000f220000100800 */
[----:B------:R-:W-:-:S03]  /*b2d0*/  @!P6 IMAD.IADD R248, R248, 0x1, -R250 ;  /* 0x00000001f8f8e824 */ /* 0x000fc600078e0afa */
[----:B------:R-:W-:Y:S04]  /*b2e0*/  STL [R1+0x4b0], R3 ;  /* 0x0004b00301007387 */ /* 0x000fe80000100800 */
[----:B------:R-:W-:Y:S04]  /*b2f0*/  STL [R1+0xf40], R244 ;  /* 0x000f40f401007387 */ /* 0x000fe80000100800 */
[----:B------:R1:W-:Y:S04]  /*b300*/  STL [R1+0xf34], R246 ;  /* 0x000f34f601007387 */ /* 0x0003e80000100800 */
[----:B-1----:R-:W4:Y:S04]  /*b310*/  LDL R246, [R1+0x9d8] ;  /* 0x0009d80001f67983 */ /* 0x002f280000100800 */
[----:B------:R1:W-:Y:S04]  /*b320*/  STL [R1+0xf38], R247 ;  /* 0x000f38f701007387 */ /* 0x0003e80000100800 */
[----:B-1----:R-:W4:Y:S04]  /*b330*/  LDL R247, [R1+0x9cc] ;  /* 0x0009cc0001f77983 */ /* 0x002f280000100800 */
[----:B------:R1:W-:Y:S01]  /*b340*/  STL [R1+0xf3c], R248 ;  /* 0x000f3cf801007387 */ /* 0x0003e20000100800 */
[----:B------:R-:W-:Y:S01]  /*b350*/  ULEA UR7, UR10, UR7, 0x18 ;  /* 0x000000070a077291 */ /* 0x000fe2000f8ec0ff */
[----:B------:R-:W-:Y:S01]  /*b360*/  ISETP.GT.U32.AND P4, PT, R250, R239, PT ;  /* 0x000000effa00720c */ /* 0x000fe20003f84070 */
[----:B------:R-:W-:Y:S01]  /*b370*/  IMAD R3, R252, 0x2, R3 ;  /* 0x00000002fc037824 */ /* 0x000fe200078e0203 */
[----:B------:R-:W4:Y:S04]  /*b380*/  LDL R244, [R1+0x9e4] ;  /* 0x0009e40001f47983 */ /* 0x000f280000100800 */
[----:B-1----:R-:W4:Y:S04]  /*b390*/  LDL R248, [R1+0x9c8] ;  /* 0x0009c80001f87983 */ /* 0x002f280000100800 */
[----:B------:R-:W1:Y:S03]  /*b3a0*/  LDS R4, [UR7] ;  /* 0x00000007ff047984 */ /* 0x000e660008000800 */
[----:B------:R-:W-:Y:S01]  /*b3b0*/  @!P4 IMAD.IADD R239, R239, 0x1, -R250 ;  /* 0x00000001efefc824 */ /* 0x000fe200078e0afa */
[----:B------:R-:W-:Y:S01]  /*b3c0*/  BAR.SYNC.DEFER_BLOCKING 0x0 ;  /* 0x0000000000007b1d */ /* 0x000fe20000010000 */
[----:B------:R-:W-:-:S13]  /*b3d0*/  ISETP.GT.U32.AND P4, PT, R250, R245, PT ;  /* 0x000000f5fa00720c */ /* 0x000fda0003f84070 */
[----:B------:R-:W-:Y:S01]  /*b3e0*/  @!P4 IMAD.IADD R245, R245, 0x1, -R250 ;  /* 0x00000001f5f5c824 */ /* 0x000fe200078e0afa */
[----:B-1----:R-:W-:Y:S02]  /*b3f0*/  R2UR UR8, R4 ;  /* 0x00000000040872ca */ /* 0x002fe400000e0000 */
[----:B------:R-:W4:Y:S04]  /*b400*/  LDL R4, [R1+0x9dc] ;  /* 0x0009dc0001047983 */ /* 0x000f280000100800 */
[----:B------:R-:W-:Y:S01]  /*b410*/  STL [R1+0x4b4], R3 ;  /* 0x0004b40301007387 */ /* 0x000fe20000100800 */
[----:B--2---:R-:W-:-:S13]  /*b420*/  ISETP.GT.U32.AND P2, PT, R251, R12, PT ;  /* 0x0000000cfb00720c */ /* 0x004fda0003f44070 */
[----:B------:R-:W-:-:S05]  /*b430*/  @!P2 IMAD.IADD R12, R12, 0x1, -R251 ;  /* 0x000000010c0ca824 */ /* 0x000fca00078e0afb */
[----:B------:R1:W-:Y:S04]  /*b440*/  @!P2 STL [R1+0x24], R12 ;  /* 0x0000240c0100a387 */ /* 0x0003e80000100800 */
[----:B------:R-:W-:Y:S01]  /*b450*/  STL [R1+0xe4c], R0 ;  /* 0x000e4c0001007387 */ /* 0x000fe20000100800 */
[----:B---3--:R-:W-:Y:S01]  /*b460*/  ISETP.GE.AND P5, PT, R2, RZ, PT ;  /* 0x000000ff0200720c */ /* 0x008fe20003fa6270 */
[----:B-1----:R-:W-:Y:S02]  /*b470*/  IMAD R12, R252, 0x2, R3 ;  /* 0x00000002fc0c7824 */ /* 0x002fe400078e0203 */
[----:B------:R-:W2:Y:S04]  /*b480*/  LDL R3, [R1+0x9e0] ;  /* 0x0009e00001037983 */ /* 0x000ea80000100800 */
[----:B------:R-:W-:Y:S04]  /*b490*/  STL [R1+0x4c8], R12 ;  /* 0x0004c80c01007387 */ /* 0x000fe80000100800 */
[----:B------:R-:W3:Y:S01]  /*b4a0*/  LDL R2, [R1+0x9e8] ;  /* 0x0009e80001027983 */ /* 0x000ee20000100800 */
[----:B----4-:R-:W-:-:S02]  /*b4b0*/  ISETP.GE.AND P0, PT, R242, RZ, PT ;  /* 0x000000fff200720c */ /* 0x010fc40003f06270 */
[----:B------:R-:W-:Y:S02]  /*b4c0*/  ISETP.GE.AND P3, PT, R247, RZ, PT ;  /* 0x000000fff700720c */ /* 0x000fe40003f66270 */
[----:B------:R-:W-:Y:S02]  /*b4d0*/  ISETP.GE.AND P4, PT, R248, RZ, PT ;  /* 0x000000fff800720c */ /* 0x000fe40003f86270 */
[----:B------:R-:W4:Y:S04]  /*b4e0*/  LDL R248, [R1+0x9f0] ;  /* 0x0009f00001f87983 */ /* 0x000f280000100800 */
[----:B------:R-:W2:Y:S04]  /*b4f0*/  LDL.LU R247, [R1+0x20] ;  /* 0x0000200001f77983 */ /* 0x000ea80000300800 */
[----:B------:R-:W3:Y:S04]  /*b500*/  LDL R251, [R1+0x9ec] ;  /* 0x0009ec0001fb7983 */ /* 0x000ee80000100800 */
[----:B------:R-:W3:Y:S01]  /*b510*/  LDL.LU R242, [R1+0x1c] ;  /* 0x00001c0001f27983 */ /* 0x000ee20000300800 */
[----:B------:R-:W-:-:S13]  /*b520*/  ISETP.GE.AND P2, PT, R0, RZ, PT ;  /* 0x000000ff0000720c */ /* 0x000fda0003f46270 */
[----:B--2---:R-:W-:Y:S01]  /*b530*/  @!P2 IMAD.MOV R247, RZ, RZ, -R247 ;  /* 0x000000fffff7a224 */ /* 0x004fe200078e0af7 */
[----:B------:R-:W-:-:S04]  /*b540*/  ISETP.GE.AND P2, PT, R243, RZ, PT ;  /* 0x000000fff300720c */ /* 0x000fc80003f46270 */
[----:B------:R1:W-:Y:S01]  /*b550*/  STL [R1+0x20], R247 ;  /* 0x000020f701007387 */ /* 0x0003e20000100800 */
[----:B---3--:R-:W-:Y:S01]  /*b560*/  @!P5 IMAD.MOV R242, RZ, RZ, -R242 ;  /* 0x000000fffff2d224 */ /* 0x008fe200078e0af2 */
[----:B------:R-:W-:Y:S02]  /*b570*/  ISETP.GE.AND P5, PT, R246, RZ, PT ;  /* 0x000000fff600720c */ /* 0x000fe40003fa6270 */
[----:B-1----:R-:W2:Y:S04]  /*b580*/  LDL R247, [R1+0x9f8] ;  /* 0x0009f80001f77983 */ /* 0x002ea80000100800 */
[----:B------:R-:W3:Y:S04]  /*b590*/  LDL.LU R243, [R1+0x18] ;  /* 0x0000180001f37983 */ /* 0x000ee80000300800 */
[----:B------:R1:W-:Y:S04]  /*b5a0*/  STL [R1+0x1c], R242 ;  /* 0x00001cf201007387 */ /* 0x0003e80000100800 */
[----:B-1----:R-:W2:Y:S04]  /*b5b0*/  LDL R242, [R1+0x9f4] ;  /* 0x0009f40001f27983 */ /* 0x002ea80000100800 */
[----:B------:R-:W2:Y:S01]  /*b5c0*/  LDL.LU R246, [R1+0x14] ;  /* 0x0000140001f67983 */ /* 0x000ea20000300800 */
[----:B---3--:R-:W-:Y:S01]  /*b5d0*/  @!P4 IMAD.MOV R243, RZ, RZ, -R243 ;  /* 0x000000fffff3c224 */ /* 0x008fe200078e0af3 */
[----:B------:R-:W-:-:S04]  /*b5e0*/  ISETP.GE.AND P4, PT, R4, RZ, PT ;  /* 0x000000ff0400720c */ /* 0x000fc80003f86270 */
[----:B------:R1:W-:Y:S04]  /*b5f0*/  STL [R1+0x18], R243 ;  /* 0x000018f301007387 */ /* 0x0003e80000100800 */
[----:B-1----:R-:W3:Y:S01]  /*b600*/  LDL R243, [R1+0xa10] ;  /* 0x000a100001f37983 */ /* 0x002ee20000100800 */
[----:B--2---:R-:W-:-:S03]  /*b610*/  @!P3 IMAD.MOV R246, RZ, RZ, -R246 ;  /* 0x000000fffff6b224 */ /* 0x004fc600078e0af6 */
[----:B------:R-:W2:Y:S04]  /*b620*/  LDL.LU R4, [R1+0x10] ;  /* 0x0000100001047983 */ /* 0x000ea80000300800 */
[----:B------:R1:W-:Y:S04]  /*b630*/  STL [R1+0x14], R246 ;  /* 0x000014f601007387 */ /* 0x0003e80000100800 */
[----:B-1----:R-:W3:Y:S01]  /*b640*/  LDL.LU R246, [R1+0xc] ;  /* 0x00000c0001f67983 */ /* 0x002ee20000300800 */
[----:B------:R-:W-:-:S03]  /*b650*/  ISETP.GE.AND P3, PT, R244, RZ, PT ;  /* 0x000000fff400720c */ /* 0x000fc60003f66270 */
[----:B------:R-:W4:Y:S01]  /*b660*/  LDL R244, [R1+0xa14] ;  /* 0x000a140001f47983 */ /* 0x000f220000100800 */
[----:B--2---:R-:W-:Y:S01]  /*b670*/  @!P0 IMAD.MOV R4, RZ, RZ, -R4 ;  /* 0x000000ffff048224 */ /* 0x004fe200078e0a04 */
[----:B------:R-:W-:-:S04]  /*b680*/  ISETP.GE.AND P0, PT, R3, RZ, PT ;  /* 0x000000ff0300720c */ /* 0x000fc80003f06270 */
[----:B------:R1:W-:Y:S01]  /*b690*/  STL [R1+0x10], R4 ;  /* 0x0000100401007387 */ /* 0x0003e20000100800 */
[----:B---3--:R-:W-:-:S03]  /*b6a0*/  @!P2 IMAD.MOV R246, RZ, RZ, -R246 ;  /* 0x000000fffff6a224 */ /* 0x008fc600078e0af6 */
[----:B-1----:R-:W2:Y:S01]  /*b6b0*/  LDL.LU R4, [R1+0xf54] ;  /* 0x000f540001047983 */ /* 0x002ea20000300800 */
[----:B------:R-:W-:-:S03]  /*b6c0*/  ISETP.GE.AND P2, PT, R2, RZ, PT ;  /* 0x000000ff0200720c */ /* 0x000fc60003f46270 */
[----:B------:R-:W3:Y:S04]  /*b6d0*/  LDL.LU R3, [R1+0x8] ;  /* 0x0000080001037983 */ /* 0x000ee80000300800 */
[----:B------:R1:W-:Y:S04]  /*b6e0*/  STL [R1+0xc], R246 ;  /* 0x00000cf601007387 */ /* 0x0003e80000100800 */
[----:B-1----:R-:W2:Y:S04]  /*b6f0*/  LDL R246, [R1+0xa0c] ;  /* 0x000a0c0001f67983 */ /* 0x002ea80000100800 */
[----:B------:R-:W2:Y:S01]  /*b700*/  LDL.LU R2, [R1+0x4] ;  /* 0x0000040001027983 */ /* 0x000ea20000300800 */
[----:B---3--:R-:W-:Y:S01]  /*b710*/  @!P5 IMAD.MOV R3, RZ, RZ, -R3 ;  /* 0x000000ffff03d224 */ /* 0x008fe200078e0a03 */
[----:B----4-:R-:W-:-:S04]  /*b720*/  ISETP.GE.AND P5, PT, R248, RZ, PT ;  /* 0x000000fff800720c */ /* 0x010fc80003fa6270 */
[----:B------:R1:W-:Y:S04]  /*b730*/  STL [R1+0x8], R3 ;  /* 0x0000080301007387 */ /* 0x0003e80000100800 */
[----:B-1----:R-:W3:Y:S01]  /*b740*/  LDL.LU R3, [R1+0xf50] ;  /* 0x000f500001037983 */ /* 0x002ee20000300800 */
[----:B--2---:R-:W-:-:S03]  /*b750*/  @!P4 IMAD.MOV R2, RZ, RZ, -R2 ;  /* 0x000000ffff02c224 */ /* 0x004fc600078e0a02 */
[----:B------:R-:W2:Y:S04]  /*b760*/  LDL.LU R248, [R1] ;  /* 0x0000000001f87983 */ /* 0x000ea80000300800 */
[----:B------:R1:W-:Y:S04]  /*b770*/  STL [R1+0x4], R2 ;  /* 0x0000040201007387 */ /* 0x0003e80000100800 */
[----:B-1----:R-:W4:Y:S01]  /*b780*/  LDL.LU R2, [R1+0xf4c] ;  /* 0x000f4c0001027983 */ /* 0x002f220000300800 */
[----:B------:R-:W-:Y:S01]  /*b790*/  ISETP.GE.AND P4, PT, R251, RZ, PT ;  /* 0x000000fffb00720c */ /* 0x000fe20003f86270 */
[----:B--2---:R-:W-:-:S02]  /*b7a0*/  @!P3 IMAD.MOV R248, RZ, RZ, -R248 ;  /* 0x000000fffff8b224 */ /* 0x004fc400078e0af8 */
[----:B----4-:R-:W-:Y:S02]  /*b7b0*/  IMAD.MOV.U32 R251, RZ, RZ, R2 ;  /* 0x000000fffffb7224 */ /* 0x010fe400078e0002 */
[----:B------:R-:W2:Y:S02]  /*b7c0*/  LDL R2, [R1+0xa1c] ;  /* 0x000a1c0001027983 */ /* 0x000ea40000100800 */
[----:B------:R-:W-:Y:S02]  /*b7d0*/  @!P0 IMAD.MOV R251, RZ, RZ, -R251 ;  /* 0x000000fffffb8224 */ /* 0x000fe400078e0afb */
[----:B------:R1:W-:Y:S01]  /*b7e0*/  STL [R1], R248 ;  /* 0x000000f801007387 */ /* 0x0003e20000100800 */
[----:B------:R-:W-:-:S03]  /*b7f0*/  ISETP.GE.AND P0, PT, R242, RZ, PT ;  /* 0x000000fff200720c */ /* 0x000fc60003f06270 */
[----:B-1----:R-:W4:Y:S04]  /*b800*/  LDL R248, [R1+0xa28] ;  /* 0x000a280001f87983 */ /* 0x002f280000100800 */
[----:B------:R1:W-:Y:S04]  /*b810*/  STL [R1+0xf10], R251 ;  /* 0x000f10fb01007387 */ /* 0x0003e80000100800 */
[----:B------:R-:W4:Y:S01]  /*b820*/  LDL R242, [R1+0xa24] ;  /* 0x000a240001f27983 */ /* 0x000f220000100800 */
[----:B---3--:R-:W-:Y:S01]  /*b830*/  @!P2 IMAD.MOV R3, RZ, RZ, -R3 ;  /* 0x000000ffff03a224 */ /* 0x008fe200078e0a03 */
[----:B------:R-:W-:Y:S01]  /*b840*/  ISETP.GE.AND P3, PT, R247, RZ, PT ;  /* 0x000000fff700720c */ /* 0x000fe20003f66270 */
[----:B------:R-:W-:Y:S01]  /*b850*/  @!P5 IMAD.MOV R4, RZ, RZ, -R4 ;  /* 0x000000ffff04d224 */ /* 0x000fe200078e0a04 */
[----:B------:R-:W-:Y:S01]  /*b860*/  ISETP.GE.AND P2, PT, R243, RZ, PT ;  /* 0x000000fff300720c */ /* 0x000fe20003f46270 */
[----:B------:R-:W-:Y:S01]  /*b870*/  @!P4 IMAD.MOV R5, RZ, RZ, -R5 ;  /* 0x000000ffff05c224 */ /* 0x000fe200078e0a05 */
[----:B------:R3:W-:Y:S01]  /*b880*/  STL [R1+0xf14], R3 ;  /* 0x000f140301007387 */ /* 0x0007e20000100800 */
[----:B------:R-:W-:-:S03]  /*b890*/  ISETP.GE.AND P5, PT, R244, RZ, PT ;  /* 0x000000fff400720c */ /* 0x000fc60003fa6270 */
[----:B------:R-:W3:Y:S01]  /*b8a0*/  LDL R243, [R1+0xa30] ;  /* 0x000a300001f37983 */ /* 0x000ee20000100800 */
[----:B------:R-:W-:-:S03]  /*b8b0*/  ISETP.GE.AND P4, PT, R246, RZ, PT ;  /* 0x000000fff600720c */ /* 0x000fc60003f86270 */
[----:B------:R1:W-:Y:S04]  /*b8c0*/  STL [R1+0xf18], R4 ;  /* 0x000f180401007387 */ /* 0x0003e80000100800 */
[----:B------:R-:W3:Y:S04]  /*b8d0*/  LDL R244, [R1+0xa2c] ;  /* 0x000a2c0001f47983 */ /* 0x000ee80000100800 */
[----:B------:R-:W3:Y:S04]  /*b8e0*/  LDL R247, [R1+0xa40] ;  /* 0x000a400001f77983 */ /* 0x000ee80000100800 */
[----:B------:R-:W-:Y:S04]  /*b8f0*/  STL [R1+0xf1c], R5 ;  /* 0x000f1c0501007387 */ /* 0x000fe80000100800 */
[----:B------:R-:W3:Y:S01]  /*b900*/  LDL R246, [R1+0xa44] ;  /* 0x000a440001f67983 */ /* 0x000ee20000100800 */
[----:B------:R-:W-:-:S02]  /*b910*/  @!P3 IMAD.MOV R6, RZ, RZ, -R6 ;  /* 0x000000ffff06b224 */ /* 0x000fc400078e0a06 */
[----:B------:R-:W-:Y:S02]  /*b920*/  @!P0 IMAD.MOV R7, RZ, RZ, -R7 ;  /* 0x000000ffff078224 */ /* 0x000fe400078e0a07 */
[----:B------:R-:W-:Y:S01]  /*b930*/  @!P2 IMAD.MOV R8, RZ, RZ, -R8 ;  /* 0x000000ffff08a224 */ /* 0x000fe200078e0a08 */
[----:B------:R-:W-:Y:S01]  /*b940*/  STL [R1+0xf20], R6 ;  /* 0x000f200601007387 */ /* 0x000fe20000100800 */
[----:B--2---:R-:W-:-:S03]  /*b950*/  ISETP.GE.AND P3, PT, R2, RZ, PT ;  /* 0x000000ff0200720c */ /* 0x004fc60003f66270 */
[----:B------:R-:W2:Y:S04]  /*b960*/  LDL R2, [R1+0xa3c] ;  /* 0x000a3c0001027983 */ /* 0x000ea80000100800 */
[----:B------:R-:W-:Y:S04]  /*b970*/  STL [R1+0xf24], R7 ;  /* 0x000f240701007387 */ /* 0x000fe80000100800 */
[----:B-1----:R-:W2:Y:S01]  /*b980*/  LDL R251, [R1+0xa48] ;  /* 0x000a480001fb7983 */ /* 0x002ea20000100800 */
[----:B----4-:R-:W-:-:S03]  /*b990*/  ISETP.GE.AND P0, PT, R248, RZ, PT ;  /* 0x000000fff800720c */ /* 0x010fc60003f06270 */
[----:B------:R-:W4:Y:S04]  /*b9a0*/  LDL R248, [R1+0xa38] ;  /* 0x000a380001f87983 */ /* 0x000f280000100800 */
[----:B------:R-:W-:Y:S01]  /*b9b0*/  STL [R1+0xf28], R8 ;  /* 0x000f280801007387 */ /* 0x000fe20000100800 */
[----:B------:R-:W-:-:S03]  /*b9c0*/  ISETP.GE.AND P2, PT, R242, RZ, PT ;  /* 0x000000fff200720c */ /* 0x000fc60003f46270 */
[----:B------:R-:W4:Y:S01]  /*b9d0*/  LDL R242, [R1+0xa34] ;  /* 0x000a340001f27983 */ /* 0x000f220000100800 */
[----:B------:R-:W-:Y:S02]  /*b9e0*/  @!P5 IMAD.MOV R9, RZ, RZ, -R9 ;  /* 0x000000ffff09d224 */ /* 0x000fe400078e0a09 */
[----:B------:R-:W-:Y:S02]  /*b9f0*/  @!P4 IMAD.MOV R10, RZ, RZ, -R10 ;  /* 0x000000ffff0ac224 */ /* 0x000fe400078e0a0a */
[----:B------:R-:W-:Y:S01]  /*ba00*/  @!P3 IMAD.MOV R11, RZ, RZ, -R11 ;  /* 0x000000ffff0bb224 */ /* 0x000fe200078e0a0b */
[----:B------:R-:W-:Y:S01]  /*ba10*/  STL [R1+0xf2c], R9 ;  /* 0x000f2c0901007387 */ /* 0x000fe20000100800 */
[----:B------:R-:W-:Y:S01]  /*ba20*/  @!P0 IMAD.MOV R13, RZ, RZ, -R13 ;  /* 0x000000ffff0d8224 */ /* 0x000fe200078e0a0d */
[----:B---3--:R-:W-:Y:S02]  /*ba30*/  ISETP.GE.AND P5, PT, R243, RZ, PT ;  /* 0x000000fff300720c */ /* 0x008fe40003fa6270 */
[----:B------:R-:W3:Y:S04]  /*ba40*/  LDL R243, [R1+0xa20] ;  /* 0x000a200001f37983 */ /* 0x000ee80000100800 */
[----:B------:R1:W-:Y:S01]  /*ba50*/  STL [R1+0xf30], R10 ;  /* 0x000f300a01007387 */ /* 0x0003e20000100800 */
[----:B------:R-:W-:-:S03]  /*ba60*/  ISETP.GE.AND P4, PT, R244, RZ, PT ;  /* 0x000000fff400720c */ /* 0x000fc60003f86270 */
[----:B------:R-:W3:Y:S01]  /*ba70*/  LDL R244, [R1+0xa18] ;  /* 0x000a180001f47983 */ /* 0x000ee20000100800 */
[----:B------:R-:W-:-:S03]  /*ba80*/  ISETP.GE.AND P3, PT, R247, RZ, PT ;  /* 0x000000fff700720c */ /* 0x000fc60003f66270 */
[----:B------:R-:W3:Y:S01]  /*ba90*/  LDL R247, [R1+0xa00] ;  /* 0x000a000001f77983 */ /* 0x000ee20000100800 */
[----:B------:R-:W-:Y:S01]  /*baa0*/  ISETP.GE.AND P0, PT, R246, RZ, PT ;  /* 0x000000fff600720c */ /* 0x000fe20003f06270 */
[----:B------:R-:W-:Y:S02]  /*bab0*/  @!P5 IMAD.MOV R15, RZ, RZ, -R15 ;  /* 0x000000ffff0fd224 */ /* 0x000fe400078e0a0f */
[----:B------:R-:W3:Y:S06]  /*bac0*/  LDL R246, [R1+0xaa0] ;  /* 0x000aa00001f67983 */ /* 0x000eec0000100800 */
[----:B------:R-:W-:Y:S01]  /*bad0*/  @!P3 IMAD.MOV R17, RZ, RZ, -R17 ;  /* 0x000000ffff11b224 */ /* 0x000fe200078e0a11 */
[----:B------:R-:W3:Y:S01]  /*bae0*/  LDL R3, [R1+0xbc4] ;  /* 0x000bc40001037983 */ /* 0x000ee20000100800 */
[----:B------:R-:W-:-:S03]  /*baf0*/  @!P2 IMAD.MOV R14, RZ, RZ, -R14 ;  /* 0x000000ffff0ea224 */ /* 0x000fc600078e0a0e */
[----:B------:R-:W3:Y:S01]  /*bb00*/  LDL R4, [R1+0xa88] ;  /* 0x000a880001047983 */ /* 0x000ee20000100800 */
[----:B--2---:R-:W-:-:S03]  /*bb10*/  ISETP.GE.AND P5, PT, R251, RZ, PT ;  /* 0x000000fffb00720c */ /* 0x004fc60003fa6270 */
[----:B------:R-:W2:Y:S01]  /*bb20*/  LDL R251, [R1+0xabc] ;  /* 0x000abc0001fb7983 */ /* 0x000ea20000100800 */
[----:B----4-:R-:W-:-:S03]  /*bb30*/  ISETP.GE.AND P3, PT, R242, RZ, PT ;  /* 0x000000fff200720c */ /* 0x010fc60003f66270 */
[----:B------:R-:W4:Y:S01]  /*bb40*/  LDL R242, [R1+0xad0] ;  /* 0x000ad00001f27983 */ /* 0x000f220000100800 */
[----:B------:R-:W-:-:S03]  /*bb50*/  ISETP.GE.AND P2, PT, R2, RZ, PT ;  /* 0x000000ff0200720c */ /* 0x000fc60003f46270 */
[----:B------:R-:W4:Y:S01]  /*bb60*/  LDL R2, [R1+0x9fc] ;  /* 0x0009fc0001027983 */ /* 0x000f220000100800 */
[----:B------:R-:W-:Y:S01]  /*bb70*/  @!P4 IMAD.MOV R16, RZ, RZ, -R16 ;  /* 0x000000ffff10c224 */ /* 0x000fe200078e0a10 */
[----:B------:R-:W-:Y:S02]  /*bb80*/  ISETP.GE.AND P4, PT, R248, RZ, PT ;  /* 0x000000fff800720c */ /* 0x000fe40003f86270 */
[----:B------:R-:W4:Y:S01]  /*bb90*/  LDL R248, [R1+0xac8] ;  /* 0x000ac80001f87983 */ /* 0x000f220000100800 */
[----:B------:R-:W-:Y:S01]  /*bba0*/  @!P0 IMAD.MOV R18, RZ, RZ, -R18 ;  /* 0x000000ffff128224 */ /* 0x000fe200078e0a12 */
[----:B---3--:R-:W-:Y:S01]  /*bbb0*/  ISETP.GE.AND P0, PT, R243, RZ, PT ;  /* 0x000000fff300720c */ /* 0x008fe20003f06270 */
[----:B------:R-:W-:Y:S01]  /*bbc0*/  @!P5 IMAD.MOV R20, RZ, RZ, -R20 ;  /* 0x000000ffff14d224 */ /* 0x000fe200078e0a14 */
[----:B------:R-:W3:Y:S02]  /*bbd0*/  LDL R243, [R1+0xadc] ;  /* 0x000adc0001f37983 */ /* 0x000ee40000100800 */
[----:B------:R-:W-:-:S05]  /*bbe0*/  @!P2 IMAD.MOV R19, RZ, RZ, -R19 ;  /* 0x000000ffff13a224 */ /* 0x000fca00078e0a13 */
[----:B------:R-:W-:Y:S01]  /*bbf0*/  @!P4 IMAD.MOV R21, RZ, RZ, -R21 ;  /* 0x000000ffff15c224 */ /* 0x000fe200078e0a15 */
[----:B------:R-:W-:Y:S02]  /*bc00*/  ISETP.GE.AND P5, PT, R247, RZ, PT ;  /* 0x000000fff700720c */ /* 0x000fe40003fa6270 */
[----:B------:R-:W3:Y:S01]  /*bc10*/  LDL R247, [R1+0xae4] ;  /* 0x000ae40001f77983 */ /* 0x000ee20000100800 */
[----:B------:R-:W-:-:S03]  /*bc20*/  ISETP.GE.AND P2, PT, R244, RZ, PT ;  /* 0x000000fff400720c */ /* 0x000fc60003f46270 */
[----:B------:R-:W3:Y:S01]  /*bc30*/  LDL R244, [R1+0xae0] ;  /* 0x000ae00001f47983 */ /* 0x000ee20000100800 */
[----:B------:R-:W-:-:S03]  /*bc40*/  ISETP.GE.AND P4, PT, R246, RZ, PT ;  /* 0x000000fff600720c */ /* 0x000fc60003f86270 */
[----:B------:R-:W3:Y:S01]  /*bc50*/  LDL R246, [R1+0xae8] ;  /* 0x000ae80001f67983 */ /* 0x000ee20000100800 */
[----:B------:R-:W-:Y:S02]  /*bc60*/  @!P0 IMAD.MOV R23, RZ, RZ, -R23 ;  /* 0x000000ffff178224 */ /* 0x000fe400078e0a17 */
[----:B------:R-:W-:Y:S01]  /*bc70*/  @!P5 IMAD.MOV R25, RZ, RZ, -R25 ;  /* 0x000000ffff19d224 */ /* 0x000fe200078e0a19 */
[----:B--2---:R-:W-:Y:S02]  /*bc80*/  ISETP.GE.AND P0, PT, R251, RZ, PT ;  /* 0x000000fffb00720c */ /* 0x004fe40003f06270 */
[----:B------:R-:W2:Y:S01]  /*bc90*/  LDL R251, [R1+0xafc] ;  /* 0x000afc0001fb7983 */ /* 0x000ea20000100800 */
[----:B----4-:R-:W-:-:S03]  /*bca0*/  ISETP.GE.AND P5, PT, R242, RZ, PT ;  /* 0x000000fff200720c */ /* 0x010fc60003fa6270 */
[----:B------:R-:W4:Y:S01]  /*bcb0*/  LDL R242, [R1+0xb08] ;  /* 0x000b080001f27983 */ /* 0x000f220000100800 */
[----:B------:R-:W-:Y:S01]  /*bcc0*/  @!P3 IMAD.MOV R22, RZ, RZ, -R22 ;  /* 0x000000ffff16b224 */ /* 0x000fe200078e0a16 */
[----:B------:R-:W-:Y:S02]  /*bcd0*/  ISETP.GE.AND P3, PT, R2, RZ, PT ;  /* 0x000000ff0200720c */ /* 0x000fe40003f66270 */
[----:B------:R-:W4:Y:S01]  /*bce0*/  LDL R2, [R1+0xaf4] ;  /* 0x000af40001027983 */ /* 0x000f220000100800 */
[----:B------:R-:W-:Y:S01]  /*bcf0*/  @!P2 IMAD.MOV R24, RZ, RZ, -R24 ;  /* 0x000000ffff18a224 */ /* 0x000fe200078e0a18 */
[----:B------:R-:W-:Y:S02]  /*bd00*/  ISETP.GE.AND P2, PT, R248, RZ, PT ;  /* 0x000000fff800720c */ /* 0x000fe40003f46270 */
[----:B------:R-:W4:Y:S01]  /*bd10*/  LDL R248, [R1+0xb00] ;  /* 0x000b000001f87983 */ /* 0x000f220000100800 */
[----:B------:R-:W-:Y:S01]  /*bd20*/  @!P4 IMAD.MOV R26, RZ, RZ, -R26 ;  /* 0x000000ffff1ac224 */ /* 0x000fe200078e0a1a */
[----:B---3--:R-:W-:Y:S01]  /*bd30*/  ISETP.GE.AND P4, PT, R243, RZ, PT ;  /* 0x000000fff300720c */ /* 0x008fe20003f86270 */
[----:B------:R-:W-:Y:S01]  /*bd40*/  @!P0 IMAD.MOV R28, RZ, RZ, -R28 ;  /* 0x000000ffff1c8224 */ /* 0x000fe200078e0a1c */
[----:B------:R-:W3:Y:S03]  /*bd50*/  LDL R243, [R1+0xb10] ;  /* 0x000b100001f37983 */ /* 0x000ee60000100800 */
[----:B------:R-:W-:-:S04]  /*bd60*/  @!P3 IMAD.MOV R27, RZ, RZ, -R27 ;  /* 0x000000ffff1bb224 */ /* 0x000fc800078e0a1b */
        /* <DEDUP_REMOVED lines=470> */
[----:B------:R-:W-:Y:S01]  /*dad0*/  ISETP.GE.AND P3, PT, R2, RZ, PT ;  /* 0x000000ff0200720c */ /* 0x000fe20003f66270 */
[----:B------:R-:W-:Y:S02]  /*dae0*/  IMAD.MOV.U32 R2, RZ, RZ, R184 ;  /* 0x000000ffff027224 */ /* 0x000fe400078e00b8 */
[----:B------:R-:W-:Y:S01]  /*daf0*/  @!P4 IMAD.MOV R186, RZ, RZ, -R186 ;  /* 0x000000ffffbac224 */ /* 0x000fe200078e0aba */
[----:B------:R-:W4:Y:S01]  /*db00*/  LDL R184, [R1+0x9c0] ;  /* 0x0009c00001b87983 */ /* 0x000f220000100800 */
[----:B------:R-:W-:Y:S01]  /*db10*/  @!P2 IMAD.MOV R2, RZ, RZ, -R2 ;  /* 0x000000ffff02a224 */ /* 0x000fe200078e0a02 */
[----:B------:R-:W-:Y:S02]  /*db20*/  ISETP.GE.AND P2, PT, R248, RZ, PT ;  /* 0x000000fff800720c */ /* 0x000fe40003f46270 */
[----:B------:R-:W4:Y:S01]  /*db30*/  LDL R248, [R1+0xbac] ;  /* 0x000bac0001f87983 */ /* 0x000f220000100800 */
[----:B---3--:R-:W-:Y:S01]  /*db40*/  ISETP.GE.AND P4, PT, R243, RZ, PT ;  /* 0x000000fff300720c */ /* 0x008fe20003f86270 */
[----:B------:R-:W-:-:S02]  /*db50*/  @!P0 IMAD.MOV R188, RZ, RZ, -R188 ;  /* 0x000000ffffbc8224 */ /* 0x000fc400078e0abc */
[----:B------:R-:W3:Y:S01]  /*db60*/  LDL R243, [R1+0xb94] ;  /* 0x000b940001f37983 */ /* 0x000ee20000100800 */
[----:B------:R-:W-:Y:S01]  /*db70*/  @!P3 IMAD.MOV R187, RZ, RZ, -R187 ;  /* 0x000000ffffbbb224 */ /* 0x000fe200078e0abb */
[----:B------:R-:W-:-:S05]  /*db80*/  ISETP.GE.AND P0, PT, R247, RZ, PT ;  /* 0x000000fff700720c */ /* 0x000fca0003f06270 */
[----:B------:R-:W-:Y:S01]  /*db90*/  @!P2 IMAD.MOV R189, RZ, RZ, -R189 ;  /* 0x000000ffffbda224 */ /* 0x000fe200078e0abd */
        /* <DEDUP_REMOVED lines=11> */
[----:B------:R-:W-:Y:S02]  /*dc50*/  @!P3 IMAD.MOV R192, RZ, RZ, -R192 ;  /* 0x000000ffffc0b224 */ /* 0x000fe400078e0ac0 */
[----:B------:R-:W-:Y:S01]  /*dc60*/  @!P5 IMAD.MOV R190, RZ, RZ, -R190 ;  /* 0x000000ffffbed224 */ /* 0x000fe200078e0abe */
[----:B------:R-:W-:Y:S02]  /*dc70*/  ISETP.GE.AND P5, PT, R3, RZ, PT ;  /* 0x000000ff0300720c */ /* 0x000fe40003fa6270 */
[----:B------:R-:W4:Y:S01]  /*dc80*/  LDL R3, [R1+0xb74] ;  /* 0x000b740001037983 */ /* 0x000f220000100800 */
[----:B------:R-:W-:-:S03]  /*dc90*/  ISETP.GE.AND P3, PT, R248, RZ, PT ;  /* 0x000000fff800720c */ /* 0x000fc60003f66270 */
[----:B------:R-:W4:Y:S01]  /*dca0*/  LDL R248, [R1+0xb60] ;  /* 0x000b600001f87983 */ /* 0x000f220000100800 */
[----:B------:R-:W-:Y:S01]  /*dcb0*/  @!P2 IMAD.MOV R194, RZ, RZ, -R194 ;  /* 0x000000ffffc2a224 */ /* 0x000fe200078e0ac2 */
[----:B---3--:R-:W-:Y:S01]  /*dcc0*/  ISETP.GE.AND P2, PT, R243, RZ, PT ;  /* 0x000000fff300720c */ /* 0x008fe20003f46270 */
[----:B------:R-:W-:Y:S01]  /*dcd0*/  @!P4 IMAD.MOV R196, RZ, RZ, -R196 ;  /* 0x000000ffffc4c224 */ /* 0x000fe200078e0ac4 */
[----:B------:R-:W3:Y:S03]  /*dce0*/  LDL R243, [R1+0xb4c] ;  /* 0x000b4c0001f37983 */ /* 0x000ee60000100800 */
[----:B------:R-:W-:Y:S01]  /*dcf0*/  @!P5 IMAD.MOV R195, RZ, RZ, -R195 ;  /* 0x000000ffffc3d224 */ /* 0x000fe200078e0ac3 */
[----:B------:R-:W-:Y:S02]  /*dd00*/  ISETP.GE.AND P4, PT, R247, RZ, PT ;  /* 0x000000fff700720c */ /* 0x000fe40003f86270 */
        /* <DEDUP_REMOVED lines=91> */
[----:B---3--:R-:W-:Y:S02]  /*e2c0*/  ISETP.GE.AND P4, PT, R243, RZ, PT ;  /* 0x000000fff300720c */ /* 0x008fe40003f86270 */
[----:B------:R-:W3:Y:S01]  /*e2d0*/  LDL R243, [R1+0xa74] ;  /* 0x000a740001f37983 */ /* 0x000ee20000100800 */
[----:B------:R-:W-:Y:S02]  /*e2e0*/  @!P0 IMAD.MOV R228, RZ, RZ, -R228 ;  /* 0x000000ffffe48224 */ /* 0x000fe400078e0ae4 */
[----:B------:R-:W-:-:S03]  /*e2f0*/  @!P3 IMAD.MOV R227, RZ, RZ, -R227 ;  /* 0x000000ffffe3b224 */ /* 0x000fc600078e0ae3 */
[----:B------:R-:W-:Y:S01]  /*e300*/  @!P2 IMAD.MOV R229, RZ, RZ, -R229 ;  /* 0x000000ffffe5a224 */ /* 0x000fe200078e0ae5 */
[----:B------:R-:W-:Y:S02]  /*e310*/  ISETP.GE.AND P0, PT, R247, RZ, PT ;  /* 0x000000fff700720c */ /* 0x000fe40003f06270 */
[----:B------:R-:W-:Y:S01]  /*e320*/  ISETP.GE.AND P3, PT, R244, RZ, PT ;  /* 0x000000fff400720c */ /* 0x000fe20003f66270 */
[----:B------:R-:W3:Y:S01]  /*e330*/  LDL R247, [R1+0xa6c] ;  /* 0x000a6c0001f77983 */ /* 0x000ee20000100800 */
[----:B------:R-:W-:-:S03]  /*e340*/  ISETP.GE.AND P2, PT, R246, RZ, PT ;  /* 0x000000fff600720c */ /* 0x000fc60003f46270 */
[----:B------:R-:W3:Y:S04]  /*e350*/  LDL R244, [R1+0xa70] ;  /* 0x000a700001f47983 */ /* 0x000ee80000100800 */
[----:B------:R-:W3:Y:S01]  /*e360*/  LDL R246, [R1+0xa68] ;  /* 0x000a680001f67983 */ /* 0x000ee20000100800 */
[----:B------:R-:W-:-:S05]  /*e370*/  @!P4 IMAD.MOV R231, RZ, RZ, -R231 ;  /* 0x000000ffffe7c224 */ /* 0x000fca00078e0ae7 */
[----:B------:R-:W-:Y:S01]  /*e380*/  @!P2 IMAD.MOV R234, RZ, RZ, -R234 ;  /* 0x000000ffffeaa224 */ /* 0x000fe200078e0aea */
[----:B--2---:R-:W-:Y:S02]  /*e390*/  ISETP.GE.AND P4, PT, R251, RZ, PT ;  /* 0x000000fffb00720c */ /* 0x004fe40003f86270 */
[----:B------:R-:W2:Y:S01]  /*e3a0*/  LDL R251, [R1+0xa64] ;  /* 0x000a640001fb7983 */ /* 0x000ea20000100800 */
[----:B----4-:R-:W-:-:S03]  /*e3b0*/  ISETP.GE.AND P2, PT, R242, RZ, PT ;  /* 0x000000fff200720c */ /* 0x010fc60003f46270 */
[----:B------:R-:W4:Y:S01]  /*e3c0*/  LDL R242, [R1+0xa60] ;  /* 0x000a600001f27983 */ /* 0x000f220000100800 */
[----:B------:R-:W-:Y:S01]  /*e3d0*/  @!P5 IMAD.MOV R230, RZ, RZ, -R230 ;  /* 0x000000ffffe6d224 */ /* 0x000fe200078e0ae6 */
[----:B------:R-:W-:Y:S01]  /*e3e0*/  ISETP.GE.AND P5, PT, R4, RZ, PT ;  /* 0x000000ff0400720c */ /* 0x000fe20003fa6270 */
[----:B------:R-:W-:Y:S01]  /*e3f0*/  @!P3 IMAD.MOV R232, RZ, RZ, -R232 ;  /* 0x000000ffffe8b224 */ /* 0x000fe200078e0ae8 */
[----:B------:R-:W-:Y:S01]  /*e400*/  ISETP.GE.AND P3, PT, R3, RZ, PT ;  /* 0x000000ff0300720c */ /* 0x000fe20003f66270 */
[----:B------:R-:W-:Y:S01]  /*e410*/  @!P0 IMAD.MOV R233, RZ, RZ, -R233 ;  /* 0x000000ffffe98224 */ /* 0x000fe200078e0ae9 */
[----:B------:R-:W-:Y:S01]  /*e420*/  ISETP.GE.AND P0, PT, R248, RZ, PT ;  /* 0x000000fff800720c */ /* 0x000fe20003f06270 */
[----:B------:R-:W-:Y:S01]  /*e430*/  @!P4 IMAD.MOV R236, RZ, RZ, -R236 ;  /* 0x000000ffffecc224 */ /* 0x000fe200078e0aec */
[----:B------:R-:W4:Y:S07]  /*e440*/  LDL R248, [R1+0xa58] ;  /* 0x000a580001f87983 */ /* 0x000f2e0000100800 */
[----:B------:R-:W-:Y:S01]  /*e450*/  @!P5 IMAD.MOV R235, RZ, RZ, -R235 ;  /* 0x000000ffffebd224 */ /* 0x000fe200078e0aeb */
[----:B---3--:R-:W-:Y:S01]  /*e460*/  ISETP.GE.AND P5, PT, R243, RZ, PT ;  /* 0x000000fff300720c */ /* 0x008fe20003fa6270 */
[----:B------:R-:W-:Y:S01]  /*e470*/  @!P3 IMAD.MOV R237, RZ, RZ, -R237 ;  /* 0x000000ffffedb224 */ /* 0x000fe200078e0aed */
[----:B------:R-:W3:Y:S01]  /*e480*/  LDL R243, [R1+0x28] ;  /* 0x0000280001f37983 */ /* 0x000ee20000100800 */
[----:B------:R-:W-:Y:S01]  /*e490*/  @!P0 IMAD.MOV R238, RZ, RZ, -R238 ;  /* 0x000000ffffee8224 */ /* 0x000fe200078e0aee */
[----:B------:R-:W-:-:S02]  /*e4a0*/  ISETP.GE.AND P3, PT, R247, RZ, PT ;  /* 0x000000fff700720c */ /* 0x000fc40003f66270 */
[----:B------:R-:W3:Y:S01]  /*e4b0*/  LDL R247, [R1+0xa54] ;  /* 0x000a540001f77983 */ /* 0x000ee20000100800 */
[----:B------:R-:W-:-:S03]  /*e4c0*/  ISETP.GE.AND P4, PT, R244, RZ, PT ;  /* 0x000000fff400720c */ /* 0x000fc60003f86270 */
[----:B------:R-:W3:Y:S01]  /*e4d0*/  LDL R244, [R1+0xa5c] ;  /* 0x000a5c0001f47983 */ /* 0x000ee20000100800 */
[----:B------:R-:W-:-:S03]  /*e4e0*/  ISETP.GE.AND P0, PT, R246, RZ, PT ;  /* 0x000000fff600720c */ /* 0x000fc60003f06270 */
[----:B------:R-:W3:Y:S04]  /*e4f0*/  LDL R246, [R1+0xa50] ;  /* 0x000a500001f67983 */ /* 0x000ee80000100800 */
[----:B-1----:R-:W3:Y:S04]  /*e500*/  LDL.LU R10, [R1+0x20] ;  /* 0x00002000010a7983 */ /* 0x002ee80000300800 */
[----:B------:R-:W3:Y:S04]  /*e510*/  LDL.LU R9, [R1+0x1c] ;  /* 0x00001c0001097983 */ /* 0x000ee80000300800 */
[----:B------:R-:W3:Y:S01]  /*e520*/  LDL.LU R8, [R1+0x18] ;  /* 0x0000180001087983 */ /* 0x000ee20000300800 */
[----:B------:R-:W-:-:S03]  /*e530*/  @!P2 IMAD.MOV R239, RZ, RZ, -R239 ;  /* 0x000000ffffefa224 */ /* 0x000fc600078e0aef */
[----:B------:R-:W3:Y:S01]  /*e540*/  LDL.LU R7, [R1+0x14] ;  /* 0x0000140001077983 */ /* 0x000ee20000300800 */
[----:B------:R-:W-:-:S03]  /*e550*/  @!P5 IMAD.MOV R240, RZ, RZ, -R240 ;  /* 0x000000fffff0d224 */ /* 0x000fc600078e0af0 */
[----:B------:R-:W3:Y:S04]  /*e560*/  LDL.LU R6, [R1+0x10] ;  /* 0x0000100001067983 */ /* 0x000ee80000300800 */
[----:B------:R-:W3:Y:S04]  /*e570*/  LDL.LU R5, [R1+0xc] ;  /* 0x00000c0001057983 */ /* 0x000ee80000300800 */
[----:B------:R-:W3:Y:S04]  /*e580*/  LDL.LU R4, [R1+0x8] ;  /* 0x0000080001047983 */ /* 0x000ee80000300800 */
[----:B------:R-:W3:Y:S01]  /*e590*/  LDL.LU R3, [R1+0x4] ;  /* 0x0000040001037983 */ /* 0x000ee20000300800 */
[----:B--2---:R-:W-:-:S03]  /*e5a0*/  ISETP.GE.AND P2, PT, R251, RZ, PT ;  /* 0x000000fffb00720c */ /* 0x004fc60003f46270 */
[----:B------:R-:W2:Y:S01]  /*e5b0*/  LDL.LU R251, [R1] ;  /* 0x0000000001fb7983 */ /* 0x000ea20000300800 */
[----:B----4-:R-:W-:-:S03]  /*e5c0*/  ISETP.GE.AND P5, PT, R242, RZ, PT ;  /* 0x000000fff200720c */ /* 0x010fc60003fa6270 */
[----:B------:R-:W4:Y:S01]  /*e5d0*/  LDL.LU R242, [R1+0xf48] ;  /* 0x000f480001f27983 */ /* 0x000f220000300800 */
[----:B------:R-:W-:Y:S01]  /*e5e0*/  @!P4 IMAD.MOV R241, RZ, RZ, -R241 ;  /* 0x000000fffff1c224 */ /* 0x000fe200078e0af1 */
[----:B---3--:R-:W-:Y:S02]  /*e5f0*/  ISETP.NE.AND P4, PT, R243, RZ, PT ;  /* 0x000000fff300720c */ /* 0x008fe40003f85270 */
[----:B------:R-:W3:Y:S01]  /*e600*/  LDL.LU R243, [R1+0xf44] ;  /* 0x000f440001f37983 */ /* 0x000ee20000300800 */
[----:B----4-:R-:W-:Y:S01]  /*e610*/  @!P3 IMAD.MOV R242, RZ, RZ, -R242 ;  /* 0x000000fffff2b224 */ /* 0x010fe200078e0af2 */
[----:B------:R-:W-:Y:S02]  /*e620*/  ISETP.GE.AND P3, PT, R244, RZ, PT ;  /* 0x000000fff400720c */ /* 0x000fe40003f66270 */
[----:B------:R-:W4:Y:S01]  /*e630*/  LDL.LU R244, [R1+0xf40] ;  /* 0x000f400001f47983 */ /* 0x000f220000300800 */
[----:B------:R-:W-:Y:S01]  /*e640*/  ISETP.GT.U32.AND P1, PT, R250, R249, PT ;  /* 0x000000f9fa00720c */ /* 0x000fe20003f24070 */
[----:B------:R-:W-:Y:S01]  /*e650*/  @!P5 IMAD.MOV R245, RZ, RZ, -R245 ;  /* 0x000000fffff5d224 */ /* 0x000fe200078e0af5 */
[----:B------:R-:W-:-:S02]  /*e660*/  ISETP.GE.AND P6, PT, R246, RZ, PT ;  /* 0x000000fff600720c */ /* 0x000fc40003fc6270 */
[----:B------:R-:W-:-:S09]  /*e670*/  ISETP.GE.AND P5, PT, R184, RZ, PT ;  /* 0x000000ffb800720c */ /* 0x000fd20003fa6270 */
[----:B------:R-:W-:Y:S01]  /*e680*/  @!P1 IMAD.IADD R249, R249, 0x1, -R250 ;  /* 0x00000001f9f99824 */ /* 0x000fe200078e0afa */
[----:B------:R-:W-:Y:S02]  /*e690*/  ISETP.NE.AND P1, PT, RZ, UR11, PT ;  /* 0x0000000bff007c0c */ /* 0x000fe4000bf25270 */
[----:B------:R-:W-:Y:S01]  /*e6a0*/  LOP3.LUT R250, RZ, UR11, RZ, 0x33, !PT ;  /* 0x0000000bfffa7c12 */ /* 0x000fe2000f8e33ff */
[----:B---3--:R-:W-:Y:S01]  /*e6b0*/  @!P0 IMAD.MOV R243, RZ, RZ, -R243 ;  /* 0x000000fffff38224 */ /* 0x008fe200078e0af3 */
[----:B------:R-:W-:Y:S01]  /*e6c0*/  ISETP.GE.AND P0, PT, R248, RZ, PT ;  /* 0x000000fff800720c */ /* 0x000fe20003f06270 */
[----:B----4-:R-:W-:Y:S01]  /*e6d0*/  @!P2 IMAD.MOV R244, RZ, RZ, -R244 ;  /* 0x000000fffff4a224 */ /* 0x010fe200078e0af4 */
[----:B------:R-:W-:Y:S01]  /*e6e0*/  SEL R10, R250, R10, !P1 ;  /* 0x0000000afa0a7207 */ /* 0x000fe20004800000 */
[----:B------:R-:W3:Y:S01]  /*e6f0*/  LDL.LU R248, [R1+0xf3c] ;  /* 0x000f3c0001f87983 */ /* 0x000ee20000300800 */
[----:B------:R-:W-:Y:S01]  /*e700*/  ISETP.GE.AND P2, PT, R247, RZ, PT ;  /* 0x000000fff700720c */ /* 0x000fe20003f46270 */
[----:B------:R-:W-:Y:S01]  /*e710*/  IMAD R12, R252, 0x2, R12 ;  /* 0x00000002fc0c7824 */ /* 0x000fe200078e020c */
[C---:B------:R-:W-:Y:S01]  /*e720*/  SEL R9, R250.reuse, R9, !P1 ;  /* 0x00000009fa097207 */ /* 0x040fe20004800000 */
[----:B------:R-:W4:Y:S01]  /*e730*/  LDL.LU R247, [R1+0xf38] ;  /* 0x000f380001f77983 */ /* 0x000f220000300800 */
[C---:B------:R-:W-:Y:S01]  /*e740*/  SEL R8, R250.reuse, R8, !P1 ;  /* 0x00000008fa087207 */ /* 0x040fe20004800000 */
[----:B------:R-:W-:Y:S01]  /*e750*/  @!P6 IMAD.MOV R249, RZ, RZ, -R249 ;  /* 0x000000fffff9e224 */ /* 0x000fe200078e0af9 */
[----:B------:R-:W1:Y:S01]  /*e760*/  LDCU UR11, c[0x0][0x3b0] ;  /* 0x00007600ff0b77ac */ /* 0x000e620008000800 */
[----:B------:R-:W3:Y:S01]  /*e770*/  LDL.LU R246, [R1+0xf34] ;  /* 0x000f340001f67983 */ /* 0x000ee20000300800 */
[----:B------:R-:W-:-:S03]  /*e780*/  SEL R7, R250, R7, !P1 ;  /* 0x00000007fa077207 */ /* 0x000fc60004800000 */
[----:B------:R-:W3:Y:S01]  /*e790*/  LDL.LU R184, [R1+0x24] ;  /* 0x0000240001b87983 */ /* 0x000ee20000300800 */
[----:B------:R-:W-:-:S03]  /*e7a0*/  SEL R6, R250, R6, !P1 ;  /* 0x00000006fa067207 */ /* 0x000fc60004800000 */
[----:B------:R1:W-:Y:S01]  /*e7b0*/  STL [R1+0xe0], R10 ;  /* 0x0000e00a01007387 */ /* 0x0003e20000100800 */
[C---:B------:R-:W-:Y:S02]  /*e7c0*/  SEL R5, R250.reuse, R5, !P1 ;  /* 0x00000005fa057207 */ /* 0x040fe40004800000 */
[C---:B------:R-:W-:Y:S01]  /*e7d0*/  SEL R4, R250.reuse, R4, !P1 ;  /* 0x00000004fa047207 */ /* 0x040fe20004800000 */
[----:B-1----:R-:W3:Y:S04]  /*e7e0*/  LDL.LU R10, [R1+0xf30] ;  /* 0x000f3000010a7983 */ /* 0x002ee80000300800 */
[----:B------:R1:W-:Y:S01]  /*e7f0*/  STL [R1+0xdc], R9 ;  /* 0x0000dc0901007387 */ /* 0x0003e20000100800 */
[----:B------:R-:W-:-:S03]  /*e800*/  SEL R3, R250, R3, !P1 ;  /* 0x00000003fa037207 */ /* 0x000fc60004800000 */
[----:B-1----:R-:W3:Y:S04]  /*e810*/  LDL.LU R9, [R1+0xf2c] ;  /* 0x000f2c0001097983 */ /* 0x002ee80000300800 */
[----:B------:R1:W-:Y:S01]  /*e820*/  STL [R1+0xd8], R8 ;  /* 0x0000d80801007387 */ /* 0x0003e20000100800 */
[----:B--2---:R-:W-:-:S03]  /*e830*/  SEL R251, R250, R251, !P1 ;  /* 0x000000fbfafb7207 */ /* 0x004fc60004800000 */
[----:B-1----:R-:W2:Y:S04]  /*e840*/  LDL.LU R8, [R1+0xf28] ;  /* 0x000f280001087983 */ /* 0x002ea80000300800 */
[----:B------:R1:W-:Y:S04]  /*e850*/  STL [R1+0xd4], R7 ;  /* 0x0000d40701007387 */ /* 0x0003e80000100800 */
        /* <DEDUP_REMOVED lines=10> */
[----:B-1----:R-:W3:Y:S01]  /*e900*/  LDL.LU R251, [R1+0xf10] ;  /* 0x000f100001fb7983 */ /* 0x002ee20000300800 */
[----:B--2---:R-:W-:-:S02]  /*e910*/  SEL R3, R250, R3, !P1 ;  /* 0x00000003fa037207 */ /* 0x004fc40004800000 */
[----:B---3--:R-:W-:-:S05]  /*e920*/  SEL R251, R250, R251, !P1 ;  /* 0x000000fbfafb7207 */ /* 0x008fca0004800000 */
[----:B------:R1:W-:Y:S04]  /*e930*/  STL [R1+0xbc], R251 ;  /* 0x0000bcfb01007387 */ /* 0x0003e80000100800 */
[----:B------:R2:W-:Y:S01]  /*e940*/  STL [R1+0xb4], R3 ;  /* 0x0000b40301007387 */ /* 0x0005e20000100800 */
[C---:B-1----:R-:W-:Y:S02]  /*e950*/  SEL R251, R250.reuse, R4, !P1 ;  /* 0x00000004fafb7207 */ /* 0x042fe40004800000 */
[C---:B------:R-:W-:Y:S02]  /*e960*/  SEL R4, R250.reuse, R5, !P1 ;  /* 0x00000005fa047207 */ /* 0x040fe40004800000 */
[C---:B--2---:R-:W-:Y:S01]  /*e970*/  SEL R3, R250.reuse, R6, !P1 ;  /* 0x00000006fa037207 */ /* 0x044fe20004800000 */
[----:B------:R-:W-:Y:S01]  /*e980*/  STL [R1+0xb0], R251 ;  /* 0x0000b0fb01007387 */ /* 0x000fe20000100800 */
[----:B------:R-:W-:-:S03]  /*e990*/  SEL R5, R250, R7, !P1 ;  /* 0x00000007fa057207 */ /* 0x000fc60004800000 */
[----:B------:R1:W-:Y:S04]  /*e9a0*/  STL [R1+0xac], R4 ;  /* 0x0000ac0401007387 */ /* 0x0003e80000100800 */
[----:B------:R2:W-:Y:S01]  /*e9b0*/  STL [R1+0xa8], R3 ;  /* 0x0000a80301007387 */ /* 0x0005e20000100800 */
[----:B-1----:R-:W-:-:S03]  /*e9c0*/  SEL R4, R250, R8, !P1 ;  /* 0x00000008fa047207 */ /* 0x002fc60004800000 */
[----:B------:R1:W-:Y:S01]  /*e9d0*/  STL [R1+0xa4], R5 ;  /* 0x0000a40501007387 */ /* 0x0003e20000100800 */
[----:B--2---:R-:W-:-:S03]  /*e9e0*/  SEL R3, R250, R9, !P1 ;  /* 0x00000009fa037207 */ /* 0x004fc60004800000 */
[----:B------:R2:W-:Y:S04]  /*e9f0*/  STL [R1+0xa0], R4 ;  /* 0x0000a00401007387 */ /* 0x0005e80000100800 */
[----:B------:R3:W-:Y:S01]  /*ea00*/  STL [R1+0x9c], R3 ;  /* 0x00009c0301007387 */ /* 0x0007e20000100800 */
[C---:B-1----:R-:W-:Y:S02]  /*ea10*/  SEL R5, R250.reuse, R10, !P1 ;  /* 0x0000000afa057207 */ /* 0x042fe40004800000 */
[----:B--2---:R-:W-:-:S03]  /*ea20*/  SEL R4, R250, R11, !P1 ;  /* 0x0000000bfa047207 */ /* 0x004fc60004800000 */
[----:B------:R1:W-:Y:S01]  /*ea30*/  STL [R1+0x98], R5 ;  /* 0x0000980501007387 */ /* 0x0003e20000100800 */
[----:B---3--:R-:W-:-:S03]  /*ea40*/  SEL R3, R250, R13, !P1 ;  /* 0x0000000dfa037207 */ /* 0x008fc60004800000 */
        /* <DEDUP_REMOVED lines=22> */
[----:B------:R-:W-:Y:S01]  /*ebb0*/  STL [R1+0x68], R5 ;  /* 0x0000680501007387 */ /* 0x000fe20000100800 */
[----:B---3--:R-:W-:-:S03]  /*ebc0*/  SEL R3, R250, R25, !P1 ;  /* 0x00000019fa037207 */ /* 0x008fc60004800000 */
[----:B------:R1:W-:Y:S04]  /*ebd0*/  STL [R1+0x64], R4 ;  /* 0x0000640401007387 */ /* 0x0003e80000100800 */
[----:B------:R2:W-:Y:S01]  /*ebe0*/  STL [R1+0x60], R3 ;  /* 0x0000600301007387 */ /* 0x0005e20000100800 */
[C---:B-1----:R-:W-:Y:S02]  /*ebf0*/  SEL R4, R250.reuse, R26, !P1 ;  /* 0x0000001afa047207 */ /* 0x042fe40004800000 */
[----:B--2---:R-:W-:-:S03]  /*ec00*/  SEL R3, R250, R27, !P1 ;  /* 0x0000001bfa037207 */ /* 0x004fc60004800000 */
[----:B------:R1:W-:Y:S01]  /*ec10*/  STL [R1+0xe4], R4 ;  /* 0x0000e40401007387 */ /* 0x0003e20000100800 */
[----:B------:R-:W-:-:S03]  /*ec20*/  SEL R5, R250, R28, !P1 ;  /* 0x0000001cfa057207 */ /* 0x000fc60004800000 */
        /* <DEDUP_REMOVED lines=19> */
[C---:B--2---:R-:W-:Y:S02]  /*ed60*/  SEL R4, R250.reuse, R67, !P1 ;  /* 0x00000043fa047207 */ /* 0x044fe40004800000 */
[----:B---3--:R-:W-:-:S05]  /*ed70*/  SEL R3, R250, R66, !P1 ;  /* 0x00000042fa037207 */ /* 0x008fca0004800000 */
        /* <DEDUP_REMOVED lines=17> */
[----:B------:R-:W-:Y:S04]  /*ee90*/  STL [R1+0xc], R3 ;  /* 0x00000c0301007387 */ /* 0x000fe80000100800 */
[----:B------:R1:W-:Y:S04]  /*eea0*/  STL [R1+0x8], R4 ;  /* 0x0000080401007387 */ /* 0x0003e80000100800 */
[----:B-1----:R-:W2:Y:S01]  /*eeb0*/  LDL.LU R4, [R1+0x28] ;  /* 0x0000280001047983 */ /* 0x002ea20000300800 */
[C---:B------:R-:W-:Y:S02]  /*eec0*/  SEL R5, R250.reuse, R77, !P1 ;  /* 0x0000004dfa057207 */ /* 0x040fe40004800000 */
[----:B------:R-:W-:-:S03]  /*eed0*/  SEL R25, R250, R48, !P1 ;  /* 0x00000030fa197207 */ /* 0x000fc60004800000 */
[----:B------:R1:W-:Y:S01]  /*eee0*/  STL [R1+0x4], R5 ;  /* 0x0000040501007387 */ /* 0x0003e20000100800 */
[----:B------:R-:W-:-:S03]  /*eef0*/  SEL R3, R250, R78, !P1 ;  /* 0x0000004efa037207 */ /* 0x000fc60004800000 */
[----:B------:R-:W3:Y:S01]  /*ef00*/  LDL.LU R48, [R1+0xe0] ;  /* 0x0000e00001307983 */ /* 0x000ee20000300800 */
[C---:B------:R-:W-:Y:S02]  /*ef10*/  SEL R27, R250.reuse, R46, !P1 ;  /* 0x0000002efa1b7207 */ /* 0x040fe40004800000 */
[C---:B------:R-:W-:Y:S01]  /*ef20*/  SEL R28, R250.reuse, R45, !P1 ;  /* 0x0000002dfa1c7207 */ /* 0x040fe20004800000 */
[----:B------:R-:W-:Y:S01]  /*ef30*/  STL [R1], R3 ;  /* 0x0000000301007387 */ /* 0x000fe20000100800 */
[----:B------:R-:W-:-:S03]  /*ef40*/  SEL R29, R250, R44, !P1 ;  /* 0x0000002cfa1d7207 */ /* 0x000fc60004800000 */
[----:B------:R-:W3:Y:S01]  /*ef50*/  LDL.LU R46, [R1+0xdc] ;  /* 0x0000dc00012e7983 */ /* 0x000ee20000300800 */
        /* <DEDUP_REMOVED lines=13> */
[----:B------:R-:W3:Y:S04]  /*f030*/  LDL.LU R39, [R1+0xc0] ;  /* 0x0000c00001277983 */ /* 0x000ee80000300800 */
[----:B------:R-:W3:Y:S04]  /*f040*/  LDL.LU R38, [R1+0xbc] ;  /* 0x0000bc0001267983 */ /* 0x000ee80000300800 */
[----:B------:R-:W3:Y:S01]  /*f050*/  LDL.LU R37, [R1+0xb4] ;  /* 0x0000b40001257983 */ /* 0x000ee20000300800 */
[----:B------:R-:W-:Y:S01]  /*f060*/  IMAD R0, R252, 0x2, R12 ;  /* 0x00000002fc007824 */ /* 0x000fe200078e020c */
[----:B------:R-:W-:-:S03]  /*f070*/  SEL R251, R250, R79, !P1 ;  /* 0x0000004ffafb7207 */ /* 0x000fc60004800000 */
[----:B------:R-:W-:Y:S01]  /*f080*/  IMAD R0, R252, 0x2, R0 ;  /* 0x00000002fc007824 */ /* 0x000fe200078e0200 */
[C---:B------:R-:W-:Y:S02]  /*f090*/  SEL R80, R250.reuse, R80, !P1 ;  /* 0x00000050fa507207 */ /* 0x040fe40004800000 */
[----:B------:R-:W-:Y:S01]  /*f0a0*/  SEL R81, R250, R81, !P1 ;  /* 0x00000051fa517207 */ /* 0x000fe20004800000 */
[----:B------:R-:W-:Y:S01]  /*f0b0*/  IMAD R13, R252, 0x2, R0 ;  /* 0x00000002fc0d7824 */ /* 0x000fe200078e0200 */
[C---:B------:R-:W-:Y:S01]  /*f0c0*/  SEL R82, R250.reuse, R82, !P1 ;  /* 0x00000052fa527207 */ /* 0x040fe20004800000 */
[----:B------:R-:W-:Y:S01]  /*f0d0*/  STL [R1+0xef8], R251 ;  /* 0x000ef8fb01007387 */ /* 0x000fe20000100800 */
[----:B------:R-:W-:Y:S01]  /*f0e0*/  SEL R83, R250, R83, !P1 ;  /* 0x00000053fa537207 */ /* 0x000fe20004800000 */
[----:B-1----:R-:W-:Y:S01]  /*f0f0*/  IMAD R5, R252, 0x2, R13 ;  /* 0x00000002fc057824 */ /* 0x002fe200078e020d */
[----:B------:R-:W-:Y:S01]  /*f100*/  SEL R84, R250, R84, !P1 ;  /* 0x00000054fa547207 */ /* 0x000fe20004800000 */
[----:B------:R-:W-:Y:S01]  /*f110*/  STL [R1+0xefc], R80 ;  /* 0x000efc5001007387 */ /* 0x000fe20000100800 */
[----:B------:R-:W-:-:S03]  /*f120*/  @!P5 IMAD.MOV R184, RZ, RZ, -R184 ;  /* 0x000000ffffb8d224 */ /* 0x000fc600078e0ab8 */
[----:B------:R-:W-:Y:S04]  /*f130*/  STL [R1+0xf00], R81 ;  /* 0x000f005101007387 */ /* 0x000fe80000100800 */
[----:B------:R-:W-:Y:S04]  /*f140*/  STL [R1+0xf04], R82 ;  /* 0x000f045201007387 */ /* 0x000fe80000100800 */
[----:B------:R-:W-:Y:S04]  /*f150*/  STL [R1+0xf08], R83 ;  /* 0x000f085301007387 */ /* 0x000fe80000100800 */
[----:B------:R1:W-:Y:S04]  /*f160*/  STL [R1+0xf0c], R84 ;  /* 0x000f0c5401007387 */ /* 0x0003e80000100800 */
[----:B------:R-:W-:Y:S04]  /*f170*/  STL [R1+0xe80], R0 ;  /* 0x000e800001007387 */ /* 0x000fe80000100800 */
[----:B------:R-:W-:Y:S04]  /*f180*/  STL.64 [R1+0xe58], R12 ;  /* 0x000e580c01007387 */ /* 0x000fe80000100a00 */
[----:B------:R-:W-:Y:S01]  /*f190*/  STL [R1+0xe90], R252 ;  /* 0x000e90fc01007387 */ /* 0x000fe20000100800 */
[----:B------:R-:W-:-:S02]  /*f1a0*/  SEL R6, R250, R65, !P1 ;  /* 0x00000041fa067207 */ /* 0x000fc40004800000 */
[C---:B------:R-:W-:Y:S02]  /*f1b0*/  SEL R7, R250.reuse, R64, !P1 ;  /* 0x00000040fa077207 */ /* 0x040fe40004800000 */
[C---:B------:R-:W-:Y:S02]  /*f1c0*/  SEL R8, R250.reuse, R63, !P1 ;  /* 0x0000003ffa087207 */ /* 0x040fe40004800000 */
[C---:B------:R-:W-:Y:S02]  /*f1d0*/  SEL R9, R250.reuse, R62, !P1 ;  /* 0x0000003efa097207 */ /* 0x040fe40004800000 */
[C---:B------:R-:W-:Y:S02]  /*f1e0*/  SEL R10, R250.reuse, R61, !P1 ;  /* 0x0000003dfa0a7207 */ /* 0x040fe40004800000 */
[C---:B------:R-:W-:Y:S02]  /*f1f0*/  SEL R11, R250.reuse, R60, !P1 ;  /* 0x0000003cfa0b7207 */ /* 0x040fe40004800000 */
        /* <DEDUP_REMOVED lines=10> */
[C---:B------:R-:W-:Y:S01]  /*f2a0*/  SEL R19, R250.reuse, R54, !P1 ;  /* 0x00000036fa137207 */ /* 0x040fe20004800000 */
[----:B------:R-:W-:Y:S02]  /*f2b0*/  @!P3 IMAD.MOV R246, RZ, RZ, -R246 ;  /* 0x000000fffff6b224 */ /* 0x000fe400078e0af6 */
[----:B----4-:R-:W-:Y:S02]  /*f2c0*/  @!P0 IMAD.MOV R247, RZ, RZ, -R247 ;  /* 0x000000fffff78224 */ /* 0x010fe400078e0af7 */
[----:B------:R-:W-:Y:S01]  /*f2d0*/  @!P2 IMAD.MOV R248, RZ, RZ, -R248 ;  /* 0x000000fffff8a224 */ /* 0x000fe200078e0af8 */
        /* <DEDUP_REMOVED lines=63> */
[----:B------:R-:W-:Y:S02]  /*f6d0*/  SEL R147, R250, R147, !P1 ;  /* 0x00000093fa937207 */ /* 0x000fe40004800000 */
[----:B--2---:R-:W-:Y:S01]  /*f6e0*/  @!P4 LOP3.LUT R184, RZ, R4, RZ, 0x33, !PT ;  /* 0x00000004ffb8c212 */ /* 0x004fe200078e33ff */
[----:B------:R-:W-:-:S05]  /*f6f0*/  IMAD R4, R252, 0x2, R5 ;  /* 0x00000002fc047824 */ /* 0x000fca00078e0205 */
[----:B------:R2:W-:Y:S04]  /*f700*/  STL.64 [R1+0xe60], R4 ;  /* 0x000e600401007387 */ /* 0x0005e80000100a00 */
[----:B------:R-:W4:Y:S04]  /*f710*/  LDL.LU R68, [R1+0xb0] ;  /* 0x0000b00001447983 */ /* 0x000f280000300800 */
[----:B------:R-:W2:Y:S04]  /*f720*/  LDL.LU R67, [R1+0xac] ;  /* 0x0000ac0001437983 */ /* 0x000ea80000300800 */
[----:B------:R-:W2:Y:S04]  /*f730*/  LDL.LU R66, [R1+0xa8] ;  /* 0x0000a80001427983 */ /* 0x000ea80000300800 */
[----:B------:R-:W2:Y:S04]  /*f740*/  LDL.LU R65, [R1+0xa4] ;  /* 0x0000a40001417983 */ /* 0x000ea80000300800 */
[----:B------:R-:W2:Y:S04]  /*f750*/  LDL.LU R64, [R1+0xa0] ;  /* 0x0000a00001407983 */ /* 0x000ea80000300800 */
[----:B------:R-:W2:Y:S04]  /*f760*/  LDL.LU R63, [R1+0x9c] ;  /* 0x00009c00013f7983 */ /* 0x000ea80000300800 */
[----:B------:R-:W2:Y:S04]  /*f770*/  LDL.LU R62, [R1+0x98] ;  /* 0x00009800013e7983 */ /* 0x000ea80000300800 */
[----:B------:R-:W2:Y:S04]  /*f780*/  LDL.LU R61, [R1+0x94] ;  /* 0x00009400013d7983 */ /* 0x000ea80000300800 */
[----:B------:R-:W2:Y:S04]  /*f790*/  LDL.LU R60, [R1+0x90] ;  /* 0x00009000013c7983 */ /* 0x000ea80000300800 */
[----:B------:R-:W2:Y:S01]  /*f7a0*/  LDL.LU R59, [R1+0x8c] ;  /* 0x00008c00013b7983 */ /* 0x000ea20000300800 */
[----:B---3--:R-:W-:-:S03]  /*f7b0*/  IMAD R79, R48, UR9, RZ ;  /* 0x00000009304f7c24 */ /* 0x008fc6000f8e02ff */
[----:B------:R-:W3:Y:S04]  /*f7c0*/  LDL.LU R58, [R1+0x88] ;  /* 0x00008800013a7983 */ /* 0x000ee80000300800 */
[----:B------:R-:W3:Y:S04]  /*f7d0*/  LDL.LU R57, [R1+0x84] ;  /* 0x0000840001397983 */ /* 0x000ee80000300800 */
[----:B------:R-:W3:Y:S04]  /*f7e0*/  LDL.LU R56, [R1+0x80] ;  /* 0x0000800001387983 */ /* 0x000ee80000300800 */
[----:B------:R-:W3:Y:S04]  /*f7f0*/  LDL.LU R55, [R1+0x7c] ;  /* 0x00007c0001377983 */ /* 0x000ee80000300800 */
[----:B------:R-:W3:Y:S04]  /*f800*/  LDL.LU R48, [R1+0x78] ;  /* 0x0000780001307983 */ /* 0x000ee80000300800 */
[----:B------:R-:W3:Y:S04]  /*f810*/  LDL.LU R49, [R1+0x74] ;  /* 0x0000740001317983 */ /* 0x000ee80000300800 */
[----:B------:R-:W3:Y:S01]  /*f820*/  LDL.LU R50, [R1+0x70] ;  /* 0x0000700001327983 */ /* 0x000ee20000300800 */
[----:B------:R-:W-:-:S03]  /*f830*/  IMAD R78, R46, UR9, RZ ;  /* 0x000000092e4e7c24 */ /* 0x000fc6000f8e02ff */
        /* <DEDUP_REMOVED lines=19> */
[----:B------:R-:W-:-:S03]  /*f970*/  SEL R148, R250, R148, !P1 ;  /* 0x00000094fa947207 */ /* 0x000fc60004800000 */
[----:B------:R-:W3:Y:S01]  /*f980*/  LDL.LU R40, [R1+0x44] ;  /* 0x0000440001287983 */ /* 0x000ee20000300800 */
[----:B------:R-:W-:-:S03]  /*f990*/  SEL R149, R250, R149, !P1 ;  /* 0x00000095fa957207 */ /* 0x000fc60004800000 */
[----:B------:R-:W3:Y:S01]  /*f9a0*/  LDL.LU R39, [R1+0x40] ;  /* 0x0000400001277983 */ /* 0x000ee20000300800 */
[C---:B------:R-:W-:Y:S02]  /*f9b0*/  SEL R150, R250.reuse, R150, !P1 ;  /* 0x00000096fa967207 */ /* 0x040fe40004800000 */
[C---:B------:R-:W-:Y:S01]  /*f9c0*/  SEL R151, R250.reuse, R151, !P1 ;  /* 0x00000097fa977207 */ /* 0x040fe20004800000 */
[----:B------:R-:W3:Y:S01]  /*f9d0*/  LDL.LU R38, [R1+0x3c] ;  /* 0x00003c0001267983 */ /* 0x000ee20000300800 */
[C---:B------:R-:W-:Y:S02]  /*f9e0*/  SEL R152, R250.reuse, R152, !P1 ;  /* 0x00000098fa987207 */ /* 0x040fe40004800000 */
[C---:B------:R-:W-:Y:S01]  /*f9f0*/  SEL R153, R250.reuse, R153, !P1 ;  /* 0x00000099fa997207 */ /* 0x040fe20004800000 */
[----:B------:R-:W3:Y:S01]  /*fa00*/  LDL.LU R37, [R1+0x38] ;  /* 0x0000380001257983 */ /* 0x000ee20000300800 */
        /* <DEDUP_REMOVED lines=95> */
[----:B------:R-:W-:Y:S02]  /*10000*/  SEL R249, R250, R249, !P1 ;  /* 0x000000f9faf97207 */ /* 0x000fe40004800000 */
[----:B------:R-:W3:Y:S04]  /*10010*/  LDL.LU R250, [R1+0x34] ;  /* 0x0000340001fa7983 */ /* 0x000ee80000300800 */
[----:B-1----:R-:W3:Y:S04]  /*10020*/  LDL.LU R84, [R1+0x30] ;  /* 0x0000300001547983 */ /* 0x002ee80000300800 */
[----:B------:R-:W4:Y:S04]  /*10030*/  LDL.LU R83, [R1+0x2c] ;  /* 0x00002c0001537983 */ /* 0x000f280000300800 */
[----:B------:R-:W4:Y:S04]  /*10040*/  LDL.LU R82, [R1+0x24] ;  /* 0x0000240001527983 */ /* 0x000f280000300800 */
[----:B------:R-:W4:Y:S04]  /*10050*/  LDL.LU R81, [R1+0x20] ;  /* 0x0000200001517983 */ /* 0x000f280000300800 */
[----:B------:R-:W4:Y:S04]  /*10060*/  LDL.LU R80, [R1+0x1c] ;  /* 0x00001c0001507983 */ /* 0x000f280000300800 */
[----:B------:R-:W4:Y:S04]  /*10070*/  LDL.LU R251, [R1+0x18] ;  /* 0x0000180001fb7983 */ /* 0x000f280000300800 */
[----:B--2---:R-:W2:Y:S04]  /*10080*/  LDL.LU R4, [R1+0x14] ;  /* 0x0000140001047983 */ /* 0x004ea80000300800 */
[----:B------:R-:W2:Y:S04]  /*10090*/  LDL.LU R5, [R1+0x10] ;  /* 0x0000100001057983 */ /* 0x000ea80000300800 */
[----:B------:R-:W2:Y:S04]  /*100a0*/  LDL.LU R252, [R1+0xc] ;  /* 0x00000c0001fc7983 */ /* 0x000ea80000300800 */
[----:B------:R-:W2:Y:S04]  /*100b0*/  LDL.LU R12, [R1+0x8] ;  /* 0x00000800010c7983 */ /* 0x000ea80000300800 */
[----:B------:R-:W2:Y:S04]  /*100c0*/  LDL.LU R13, [R1+0x4] ;  /* 0x00000400010d7983 */ /* 0x000ea80000300800 */
[----:B------:R-:W2:Y:S01]  /*100d0*/  LDL.LU R0, [R1] ;  /* 0x0000000001007983 */ /* 0x000ea20000300800 */
[----:B---3--:R-:W-:-:S02]  /*100e0*/  IMAD R84, R84, UR9, RZ ;  /* 0x0000000954547c24 */ /* 0x008fc4000f8e02ff */
[----:B----4-:R-:W-:-:S03]  /*100f0*/  IMAD R83, R83, UR9, RZ ;  /* 0x0000000953537c24 */ /* 0x010fc6000f8e02ff */
[----:B------:R1:W-:Y:S01]  /*10100*/  STL [R1+0x108], R84 ;  /* 0x0001085401007387 */ /* 0x0003e20000100800 */
[----:B------:R-:W-:Y:S02]  /*10110*/  IMAD R82, R82, UR9, RZ ;  /* 0x0000000952527c24 */ /* 0x000fe4000f8e02ff */
[----:B------:R-:W-:Y:S01]  /*10120*/  IMAD R81, R81, UR9, RZ ;  /* 0x0000000951517c24 */ /* 0x000fe2000f8e02ff */
[----:B-1----:R-:W3:Y:S01]  /*10130*/  LDL.LU R84, [R1+0xf0c] ;  /* 0x000f0c0001547983 */ /* 0x002ee20000300800 */
[----:B------:R-:W-:-:S03]  /*10140*/  IMAD R80, R80, UR9, RZ ;  /* 0x0000000950507c24 */ /* 0x000fc6000f8e02ff */
[----:B------:R1:W-:Y:S04]  /*10150*/  STL [R1+0x10c], R83 ;  /* 0x00010c5301007387 */ /* 0x0003e80000100800 */
[----:B-1----:R-:W4:Y:S04]  /*10160*/  LDL.LU R83, [R1+0xf08] ;  /* 0x000f080001537983 */ /* 0x002f280000300800 */
[----:B------:R1:W-:Y:S04]  /*10170*/  STL [R1+0x110], R82 ;  /* 0x0001105201007387 */ /* 0x0003e80000100800 */
[----:B-1----:R-:W3:Y:S04]  /*10180*/  LDL.LU R82, [R1+0xf04] ;  /* 0x000f040001527983 */ /* 0x002ee80000300800 */
[----:B------:R1:W-:Y:S04]  /*10190*/  STL [R1+0x114], R81 ;  /* 0x0001145101007387 */ /* 0x0003e80000100800 */
[----:B-1----:R-:W4:Y:S04]  /*101a0*/  LDL.LU R81, [R1+0xf00] ;  /* 0x000f000001517983 */ /* 0x002f280000300800 */
[----:B------:R1:W-:Y:S04]  /*101b0*/  STL [R1+0x118], R80 ;  /* 0x0001185001007387 */ /* 0x0003e80000100800 */
[----:B-1----:R-:W4:Y:S01]  /*101c0*/  LDL.LU R80, [R1+0xefc] ;  /* 0x000efc0001507983 */ /* 0x002f220000300800 */
[----:B------:R-:W-:-:S02]  /*101d0*/  IMAD R251, R251, UR9, RZ ;  /* 0x00000009fbfb7c24 */ /* 0x000fc4000f8e02ff */
[----:B--2---:R-:W-:-:S03]  /*101e0*/  IMAD R4, R4, UR9, RZ ;  /* 0x0000000904047c24 */ /* 0x004fc6000f8e02ff */
[----:B------:R1:W-:Y:S01]  /*101f0*/  STL [R1+0x11c], R251 ;  /* 0x00011cfb01007387 */ /* 0x0003e20000100800 */
[----:B------:R-:W-:-:S03]  /*10200*/  IMAD R252, R252, UR9, RZ ;  /* 0x00000009fcfc7c24 */ /* 0x000fc6000f8e02ff */
[----:B-1----:R-:W2:Y:S04]  /*10210*/  LDL.LU R251, [R1+0xef8] ;  /* 0x000ef80001fb7983 */ /* 0x002ea80000300800 */
[----:B------:R1:W-:Y:S01]  /*10220*/  STL [R1+0x120], R4 ;  /* 0x0001200401007387 */ /* 0x0003e20000100800 */
[----:B------:R-:W-:Y:S02]  /*10230*/  IMAD R0, R0, UR9, RZ ;  /* 0x0000000900007c24 */ /* 0x000fe4000f8e02ff */
[----:B-1----:R-:W-:Y:S02]  /*10240*/  IMAD R4, R5, UR9, RZ ;  /* 0x0000000905047c24 */ /* 0x002fe4000f8e02ff */
[----:B------:R-:W-:-:S03]  /*10250*/  IMAD R5, R12, UR9, RZ ;  /* 0x000000090c057c24 */ /* 0x000fc6000f8e02ff */
[----:B------:R1:W-:Y:S04]  /*10260*/  STL [R1+0x124], R4 ;  /* 0x0001240401007387 */ /* 0x0003e80000100800 */
[----:B------:R-:W-:Y:S01]  /*10270*/  STL [R1+0x128], R252 ;  /* 0x000128fc01007387 */ /* 0x000fe20000100800 */
[----:B-1----:R-:W-:-:S03]  /*10280*/  IMAD R4, R13, UR9, RZ ;  /* 0x000000090d047c24 */ /* 0x002fc6000f8e02ff */
[----:B------:R-:W-:Y:S04]  /*10290*/  STL [R1+0x12c], R5 ;  /* 0x00012c0501007387 */ /* 0x000fe80000100800 */
[----:B------:R-:W-:Y:S04]  /*102a0*/  STL [R1+0x130], R4 ;  /* 0x0001300401007387 */ /* 0x000fe80000100800 */
[----:B------:R3:W-:Y:S01]  /*102b0*/  STL [R1+0x134], R0 ;  /* 0x0001340001007387 */ /* 0x0007e20000100800 */
[----:B------:R-:W-:Y:S02]  /*102c0*/  IMAD R12, R140, UR9, RZ ;  /* 0x000000098c0c7c24 */ /* 0x000fe4000f8e02ff */
[----:B------:R-:W-:-:S02]  /*102d0*/  IMAD R13, R155, UR9, RZ ;  /* 0x000000099b0d7c24 */ /* 0x000fc4000f8e02ff */
[----:B---3--:R-:W-:Y:S02]  /*102e0*/  IMAD R0, R82, UR9, RZ ;  /* 0x0000000952007c24 */ /* 0x008fe4000f8e02ff */
[----:B----4-:R-:W-:Y:S02]  /*102f0*/  IMAD R4, R81, UR9, RZ ;  /* 0x0000000951047c24 */ /* 0x010fe4000f8e02ff */
[----:B------:R-:W-:-:S05]  /*10300*/  IMAD R5, R80, UR9, RZ ;  /* 0x0000000950057c24 */ /* 0x000fca000f8e02ff */
[----:B------:R1:W-:Y:S04]  /*10310*/  STL [R1+0x138], R5 ;  /* 0x0001380501007387 */ /* 0x0003e80000100800 */
[----:B------:R3:W-:Y:S04]  /*10320*/  STL [R1+0x13c], R4 ;  /* 0x00013c0401007387 */ /* 0x0007e80000100800 */
[----:B------:R4:W-:Y:S01]  /*10330*/  STL [R1+0x140], R0 ;  /* 0x0001400001007387 */ /* 0x0009e20000100800 */
[----:B-1----:R-:W-:Y:S02]  /*10340*/  IMAD R5, R83, UR9, RZ ;  /* 0x0000000953057c24 */ /* 0x002fe4000f8e02ff */
[----:B---3--:R-:W-:-:S03]  /*10350*/  IMAD R4, R84, UR9, RZ ;  /* 0x0000000954047c24 */ /* 0x008fc6000f8e02ff */
[----:B------:R1:W-:Y:S01]  /*10360*/  STL [R1+0x144], R5 ;  /* 0x0001440501007387 */ /* 0x0003e20000100800 */
[----:B----4-:R-:W-:-:S03]  /*10370*/  IMAD R0, R85, UR9, RZ ;  /* 0x0000000955007c24 */ /* 0x010fc6000f8e02ff */
        /* <DEDUP_REMOVED lines=94> */
[----:B------:R-:W-:Y:S01]  /*10960*/  STL [R1+0x20c], R5 ;  /* 0x00020c0501007387 */ /* 0x000fe20000100800 */
[----:B----4-:R-:W-:-:S03]  /*10970*/  IMAD R0, R135, UR9, RZ ;  /* 0x0000000987007c24 */ /* 0x010fc6000f8e02ff */
[----:B------:R1:W-:Y:S04]  /*10980*/  STL [R1+0x210], R4 ;  /* 0x0002100401007387 */ /* 0x0003e80000100800 */
[----:B------:R3:W-:Y:S01]  /*10990*/  STL [R1+0x214], R0 ;  /* 0x0002140001007387 */ /* 0x0007e20000100800 */
[----:B-1----:R-:W-:Y:S02]  /*109a0*/  IMAD R4, R141, UR9, RZ ;  /* 0x000000098d047c24 */ /* 0x002fe4000f8e02ff */
[----:B---3--:R-:W-:-:S05]  /*109b0*/  IMAD R0, R139, UR9, RZ ;  /* 0x000000098b007c24 */ /* 0x008fca000f8e02ff */
[----:B------:R1:W-:Y:S04]  /*109c0*/  STL [R1+0x224], R0 ;  /* 0x0002240001007387 */ /* 0x0003e80000100800 */
[----:B------:R-:W-:Y:S04]  /*109d0*/  STL [R1+0x228], R12 ;  /* 0x0002280c01007387 */ /* 0x000fe80000100800 */
[----:B------:R3:W-:Y:S01]  /*109e0*/  STL [R1+0x22c], R4 ;  /* 0x00022c0401007387 */ /* 0x0007e20000100800 */
[----:B-1----:R-:W-:-:S05]  /*109f0*/  IMAD R0, R142, UR9, RZ ;  /* 0x000000098e007c24 */ /* 0x002fca000f8e02ff */
[----:B------:R1:W-:Y:S01]  /*10a00*/  STL [R1+0x230], R0 ;  /* 0x0002300001007387 */ /* 0x0003e20000100800 */
[----:B---3--:R-:W-:Y:S02]  /*10a10*/  IMAD R4, R144, UR9, RZ ;  /* 0x0000000990047c24 */ /* 0x008fe4000f8e02ff */
[----:B------:R-:W-:-:S03]  /*10a20*/  IMAD R12, R146, UR9, RZ ;  /* 0x00000009920c7c24 */ /* 0x000fc6000f8e02ff */
[----:B------:R3:W-:Y:S01]  /*10a30*/  STL [R1+0x238], R4 ;  /* 0x0002380401007387 */ /* 0x0007e20000100800 */
[----:B-1----:R-:W-:-:S05]  /*10a40*/  IMAD R0, R145, UR9, RZ ;  /* 0x0000000991007c24 */ /* 0x002fca000f8e02ff */
[----:B------:R1:W-:Y:S01]  /*10a50*/  STL [R1+0x23c], R0 ;  /* 0x00023c0001007387 */ /* 0x0003e20000100800 */
[----:B---3--:R-:W-:-:S03]  /*10a60*/  IMAD R4, R147, UR9, RZ ;  /* 0x0000000993047c24 */ /* 0x008fc6000f8e02ff */
        /* <DEDUP_REMOVED lines=12> */
[----:B------:R-:W-:Y:S04]  /*10b30*/  STL [R1+0x26c], R12 ;  /* 0x00026c0c01007387 */ /* 0x000fe80000100800 */
[----:B------:R3:W-:Y:S01]  /*10b40*/  STL [R1+0x274], R4 ;  /* 0x0002740401007387 */ /* 0x0007e20000100800 */
[----:B-1----:R-:W-:Y:S02]  /*10b50*/  IMAD R0, R154, UR9, RZ ;  /* 0x000000099a007c24 */ /* 0x002fe4000f8e02ff */
[----:B---3--:R-:W-:-:S03]  /*10b60*/  IMAD R4, R156, UR9, RZ ;  /* 0x000000099c047c24 */ /* 0x008fc6000f8e02ff */
[----:B------:R1:W-:Y:S04]  /*10b70*/  STL [R1+0x27c], R0 ;  /* 0x00027c0001007387 */ /* 0x0003e80000100800 */
[----:B------:R3:W-:Y:S01]  /*10b80*/  STL [R1+0xed8], R4 ;  /* 0x000ed80401007387 */ /* 0x0007e20000100800 */
[----:B-1----:R-:W-:Y:S02]  /*10b90*/  IMAD R0, R157, UR9, RZ ;  /* 0x000000099d007c24 */ /* 0x002fe4000f8e02ff */
[----:B---3--:R-:W-:-:S03]  /*10ba0*/  IMAD R4, R158, UR9, RZ ;  /* 0x000000099e047c24 */ /* 0x008fc6000f8e02ff */
[----:B------:R1:W-:Y:S01]  /*10bb0*/  STL [R1+0x294], R0 ;  /* 0x0002940001007387 */ /* 0x0003e20000100800 */
[----:B------:R-:W-:-:S03]  /*10bc0*/  IMAD R12, R162, UR9, RZ ;  /* 0x00000009a20c7c24 */ /* 0x000fc6000f8e02ff */
[----:B------:R3:W-:Y:S01]  /*10bd0*/  STL [R1+0x29c], R4 ;  /* 0x00029c0401007387 */ /* 0x0007e20000100800 */
[----:B-1----:R-:W-:Y:S02]  /*10be0*/  IMAD R0, R160, UR9, RZ ;  /* 0x00000009a0007c24 */ /* 0x002fe4000f8e02ff */
[----:B---3--:R-:W-:-:S03]  /*10bf0*/  IMAD R4, R161, UR9, RZ ;  /* 0x00000009a1047c24 */ /* 0x008fc6000f8e02ff */
        /* <DEDUP_REMOVED lines=28> */
[----:B---3--:R-:W-:Y:S02]  /*10dc0*/  IMAD R4, R176, UR9, RZ ;  /* 0x00000009b0047c24 */ /* 0x008fe4000f8e02ff */
[----:B----4-:R-:W-:-:S03]  /*10dd0*/  IMAD R12, R177, UR9, RZ ;  /* 0x00000009b10c7c24 */ /* 0x010fc6000f8e02ff */
[----:B------:R1:W-:Y:S04]  /*10de0*/  STL [R1+0xedc], R4 ;  /* 0x000edc0401007387 */ /* 0x0003e80000100800 */
[----:B------:R3:W-:Y:S04]  /*10df0*/  STL [R1+0x324], R0 ;  /* 0x0003240001007387 */ /* 0x0007e80000100800 */
[----:B------:R-:W-:Y:S04]  /*10e00*/  STL [R1+0xed4], R12 ;  /* 0x000ed40c01007387 */ /* 0x000fe80000100800 */
[----:B------:R-:W-:Y:S04]  /*10e10*/  STL [R1+0xee4], R13 ;  /* 0x000ee40d01007387 */ /* 0x000fe80000100800 */
[----:B------:R-:W4:Y:S01]  /*10e20*/  LDL.LU R80, [R1+0xe4] ;  /* 0x0000e40001507983 */ /* 0x000f220000300800 */
[----:B------:R-:W2:Y:S01]  /*10e30*/  S2R R3, SR_TID.X ;  /* 0x0000000000037919 */ /* 0x000ea20000002100 */
[----:B-1----:R-:W-:-:S02]  /*10e40*/  IMAD R4, R179, UR9, RZ ;  /* 0x00000009b3047c24 */ /* 0x002fc4000f8e02ff */
[----:B---3--:R-:W-:Y:S02]  /*10e50*/  IMAD R0, R180, UR9, RZ ;  /* 0x00000009b4007c24 */ /* 0x008fe4000f8e02ff */
[----:B------:R-:W-:Y:S01]  /*10e60*/  IMAD R252, R181, UR9, RZ ;  /* 0x00000009b5fc7c24 */ /* 0x000fe2000f8e02ff */
[----:B------:R-:W-:Y:S01]  /*10e70*/  STL [R1+0x344], R4 ;  /* 0x0003440401007387 */ /* 0x000fe20000100800 */
[----:B------:R-:W-:Y:S02]  /*10e80*/  IMAD R182, R182, UR9, RZ ;  /* 0x00000009b6b67c24 */ /* 0x000fe4000f8e02ff */
[----:B------:R-:W-:Y:S01]  /*10e90*/  IMAD R183, R183, UR9, RZ ;  /* 0x00000009b7b77c24 */ /* 0x000fe2000f8e02ff */
[----:B------:R1:W-:Y:S01]  /*10ea0*/  STL [R1+0x34c], R0 ;  /* 0x00034c0001007387 */ /* 0x0003e20000100800 */
[----:B------:R-:W-:Y:S02]  /*10eb0*/  IMAD R185, R185, UR9, RZ ;  /* 0x00000009b9b97c24 */ /* 0x000fe4000f8e02ff */
[----:B------:R-:W-:Y:S01]  /*10ec0*/  IMAD R186, R186, UR9, RZ ;  /* 0x00000009baba7c24 */ /* 0x000fe2000f8e02ff */
[----:B------:R-:W-:Y:S01]  /*10ed0*/  STL [R1+0xea4], R252 ;  /* 0x000ea4fc01007387 */ /* 0x000fe20000100800 */
[----:B------:R-:W-:-:S02]  /*10ee0*/  IMAD R187, R187, UR9, RZ ;  /* 0x00000009bbbb7c24 */ /* 0x000fc4000f8e02ff */
[----:B-1----:R-:W-:Y:S01]  /*10ef0*/  IMAD R0, R47, UR9, RZ ;  /* 0x000000092f007c24 */ /* 0x002fe2000f8e02ff */
[----:B------:R-:W-:Y:S01]  /*10f00*/  STL [R1+0xea0], R182 ;  /* 0x000ea0b601007387 */ /* 0x000fe20000100800 */
[----:B------:R-:W-:Y:S02]  /*10f10*/  IMAD R188, R188, UR9, RZ ;  /* 0x00000009bcbc7c24 */ /* 0x000fe4000f8e02ff */
[----:B------:R-:W-:Y:S01]  /*10f20*/  IMAD R189, R189, UR9, RZ ;  /* 0x00000009bdbd7c24 */ /* 0x000fe2000f8e02ff */
[----:B------:R-:W-:Y:S01]  /*10f30*/  STL [R1+0xe9c], R183 ;  /* 0x000e9cb701007387 */ /* 0x000fe20000100800 */
[----:B------:R-:W-:Y:S02]  /*10f40*/  IMAD R190, R190, UR9, RZ ;  /* 0x00000009bebe7c24 */ /* 0x000fe4000f8e02ff */
[----:B------:R-:W-:Y:S01]  /*10f50*/  IMAD R191, R191, UR9, RZ ;  /* 0x00000009bfbf7c24 */ /* 0x000fe2000f8e02ff */
[----:B------:R-:W-:Y:S01]  /*10f60*/  STL [R1+0xe98], R0 ;  /* 0x000e980001007387 */ /* 0x000fe20000100800 */
[----:B--2---:R-:W-:-:S03]  /*10f70*/  LOP3.LUT R3, R3, 0x3f, RZ, 0xc0, !PT ;  /* 0x0000003f03037812 */ /* 0x004fc600078ec0ff */
[----:B------:R-:W-:Y:S01]  /*10f80*/  STL [R1+0xe94], R185 ;  /* 0x000e94b901007387 */ /* 0x000fe20000100800 */
[----:B------:R-:W-:Y:S02]  /*10f90*/  IMAD R192, R192, UR9, RZ ;  /* 0x00000009c0c07c24 */ /* 0x000fe4000f8e02ff */
[----:B------:R-:W-:Y:S01]  /*10fa0*/  IMAD R193, R193, UR9, RZ ;  /* 0x00000009c1c17c24 */ /* 0x000fe2000f8e02ff */
[----:B------:R-:W-:Y:S01]  /*10fb0*/  STL [R1+0xea8], R186 ;  /* 0x000ea8ba01007387 */ /* 0x000fe20000100800 */
[----:B------:R-:W-:Y:S02]  /*10fc0*/  IMAD R3, R3, UR5, RZ ;  /* 0x0000000503037c24 */ /* 0x000fe4000f8e02ff */
[----:B------:R-:W-:Y:S01]  /*10fd0*/  IMAD R194, R194, UR9, RZ ;  /* 0x00000009c2c27c24 */ /* 0x000fe2000f8e02ff */
[----:B------:R-:W-:Y:S01]  /*10fe0*/  STL [R1+0xeac], R187 ;  /* 0x000eacbb01007387 */ /* 0x000fe20000100800 */
[----:B------:R-:W-:Y:S02]  /*10ff0*/  IMAD R195, R195, UR9, RZ ;  /* 0x00000009c3c37c24 */ /* 0x000fe4000f8e02ff */
[----:B------:R-:W-:Y:S01]  /*11000*/  IMAD R196, R196, UR9, RZ ;  /* 0x00000009c4c47c24 */ /* 0x000fe2000f8e02ff */
[----:B------:R-:W-:Y:S01]  /*11010*/  STL [R1+0xeb0], R188 ;  /* 0x000eb0bc01007387 */ /* 0x000fe20000100800 */
[----:B------:R-:W-:Y:S01]  /*11020*/  IMAD R197, R197, UR9, RZ ;  /* 0x00000009c5c57c24 */ /* 0x000fe2000f8e02ff */
[----:B------:R-:W-:Y:S01]  /*11030*/  LEA R2, P0, R3, UR14, 0x2 ;  /* 0x0000000e03027c11 */ /* 0x000fe2000f8010ff */
[----:B------:R-:W-:Y:S01]  /*11040*/  IMAD R198, R198, UR9, RZ ;  /* 0x00000009c6c67c24 */ /* 0x000fe2000f8e02ff */
[----:B------:R-:W-:Y:S01]  /*11050*/  STL [R1+0xeb4], R189 ;  /* 0x000eb4bd01007387 */ /* 0x000fe20000100800 */
[----:B------:R-:W-:Y:S01]  /*11060*/  IMAD R199, R199, UR9, RZ ;  /* 0x00000009c7c77c24 */ /* 0x000fe2000f8e02ff */
[----:B------:R-:W4:Y:S01]  /*11070*/  LDCU UR14, c[0x0][0x3b0] ;  /* 0x00007600ff0e77ac */ /* 0x000f220008000800 */
[----:B------:R-:W-:Y:S01]  /*11080*/  IMAD R200, R200, UR9, RZ ;  /* 0x00000009c8c87c24 */ /* 0x000fe2000f8e02ff */
[----:B------:R-:W-:Y:S01]  /*11090*/  STL.64 [R1+0xe88], R190 ;  /* 0x000e88be01007387 */ /* 0x000fe20000100a00 */
[----:B------:R-:W-:-:S03]  /*110a0*/  IMAD R201, R201, UR9, RZ ;  /* 0x00000009c9c97c24 */ /* 0x000fc6000f8e02ff */
[----:B------:R-:W-:Y:S01]  /*110b0*/  STL [R1+0xeb8], R192 ;  /* 0x000eb8c001007387 */ /* 0x000fe20000100800 */
[----:B------:R-:W-:-:S03]  /*110c0*/  IMAD R202, R202, UR9, RZ ;  /* 0x00000009caca7c24 */ /* 0x000fc6000f8e02ff */
[----:B------:R-:W-:Y:S01]  /*110d0*/  STL [R1+0xebc], R193 ;  /* 0x000ebcc101007387 */ /* 0x000fe20000100800 */
[----:B------:R-:W-:Y:S01]  /*110e0*/  IMAD R203, R203, UR9, RZ ;  /* 0x00000009cbcb7c24 */ /* 0x000fe2000f8e02ff */
[----:B------:R-:W-:Y:S02]  /*110f0*/  LEA.HI.X.SX32 R3, R3, UR15, 0x2, P0 ;  /* 0x0000000f03037c11 */ /* 0x000fe400080f16ff */
[----:B------:R-:W-:Y:S01]  /*11100*/  STL.64 [R1+0xe70], R194 ;  /* 0x000e70c201007387 */ /* 0x000fe20000100a00 */
[----:B------:R-:W-:Y:S01]  /*11110*/  IMAD R204, R204, UR9, RZ ;  /* 0x00000009cccc7c24 */ /* 0x000fe2000f8e02ff */
[-C--:B------:R-:W-:Y:S02]  /*11120*/  LEA R96, P4, R79, R2.reuse, 0x2 ;  /* 0x000000024f607211 */ /* 0x080fe400078810ff */
[----:B------:R-:W-:Y:S01]  /*11130*/  STL.64 [R1+0xe68], R196 ;  /* 0x000e68c401007387 */ /* 0x000fe20000100a00 */
[----:B------:R-:W-:Y:S01]  /*11140*/  IMAD R205, R205, UR9, RZ ;  /* 0x00000009cdcd7c24 */ /* 0x000fe2000f8e02ff */
[----:B------:R-:W-:-:S02]  /*11150*/  LEA R94, P3, R78, R2, 0x2 ;  /* 0x000000024e5e7211 */ /* 0x000fc400078610ff */
[----:B------:R-:W-:Y:S01]  /*11160*/  STL.64 [R1+0xe78], R198 ;  /* 0x000e78c601007387 */ /* 0x000fe20000100a00 */
[----:B------:R-:W-:Y:S01]  /*11170*/  IMAD R206, R206, UR9, RZ ;  /* 0x00000009cece7c24 */ /* 0x000fe2000f8e02ff */
[-C--:B------:R-:W-:Y:S01]  /*11180*/  LEA R92, P2, R77, R2.reuse, 0x2 ;  /* 0x000000024d5c7211 */ /* 0x080fe200078410ff */
[----:B------:R-:W-:Y:S01]  /*11190*/  IMAD R207, R207, UR9, RZ ;  /* 0x00000009cfcf7c24 */ /* 0x000fe2000f8e02ff */
[----:B------:R-:W-:Y:S01]  /*111a0*/  STL [R1+0xec0], R200 ;  /* 0x000ec0c801007387 */ /* 0x000fe20000100800 */
[----:B------:R-:W-:Y:S01]  /*111b0*/  IMAD R208, R208, UR9, RZ ;  /* 0x00000009d0d07c24 */ /* 0x000fe2000f8e02ff */
[----:B------:R-:W-:Y:S01]  /*111c0*/  LEA R12, P1, R76, R2, 0x2 ;  /* 0x000000024c0c7211 */ /* 0x000fe200078210ff */
[----:B------:R-:W-:Y:S01]  /*111d0*/  IMAD R209, R209, UR9, RZ ;  /* 0x00000009d1d17c24 */ /* 0x000fe2000f8e02ff */
[----:B------:R-:W-:Y:S01]  /*111e0*/  STL [R1+0xec4], R201 ;  /* 0x000ec4c901007387 */ /* 0x000fe20000100800 */
[----:B------:R-:W-:-:S03]  /*111f0*/  LEA.HI.X.SX32 R97, R79, R3, 0x2, P4 ;  /* 0x000000034f617211 */ /* 0x000fc600020f16ff */
[----:B------:R-:W-:Y:S01]  /*11200*/  STL [R1+0xec8], R202 ;  /* 0x000ec8ca01007387 */ /* 0x000fe20000100800 */
[----:B------:R-:W-:-:S03]  /*11210*/  LEA.HI.X.SX32 R95, R78, R3, 0x2, P3 ;  /* 0x000000034e5f7211 */ /* 0x000fc600018f16ff */
[----:B------:R-:W-:Y:S01]  /*11220*/  STL [R1+0xecc], R203 ;  /* 0x000ecccb01007387 */ /* 0x000fe20000100800 */
[----:B------:R-:W-:-:S03]  /*11230*/  LEA.HI.X.SX32 R93, R77, R3, 0x2, P2 ;  /* 0x000000034d5d7211 */ /* 0x000fc600010f16ff */
[----:B------:R-:W-:Y:S01]  /*11240*/  STL [R1+0xed0], R204 ;  /* 0x000ed0cc01007387 */ /* 0x000fe20000100800 */
[----:B------:R-:W-:-:S03]  /*11250*/  LEA R90, P0, R75, R2, 0x2 ;  /* 0x000000024b5a7211 */ /* 0x000fc600078010ff */
[----:B------:R-:W-:Y:S01]  /*11260*/  STL [R1+0xee0], R205 ;  /* 0x000ee0cd01007387 */ /* 0x000fe20000100800 */
[----:B------:R-:W-:-:S03]  /*11270*/  LEA.HI.X.SX32 R13, R76, R3, 0x2, P1 ;  /* 0x000000034c0d7211 */ /* 0x000fc600008f16ff */
[----:B------:R-:W-:Y:S01]  /*11280*/  STL.64 [R1+0xee8], R206 ;  /* 0x000ee8ce01007387 */ /* 0x000fe20000100a00 */
[----:B------:R-:W-:-:S03]  /*11290*/  LEA R100, P6, R74, R2, 0x2 ;  /* 0x000000024a647211 */ /* 0x000fc600078c10ff */
[----:B------:R-:W-:Y:S01]  /*112a0*/  STL.64 [R1+0xef0], R208 ;  /* 0x000ef0d001007387 */ /* 0x000fe20000100a00 */
[----:B------:R-:W-:-:S03]  /*112b0*/  LEA R98, P5, R73, R2, 0x2 ;  /* 0x0000000249627211 */ /* 0x000fc600078a10ff */
[----:B------:R1:W-:Y:S01]  /*112c0*/  STL.64 [R1+0x100], R96 ;  /* 0x0001006001007387 */ /* 0x0003e20000100a00 */
[----:B------:R-:W-:-:S03]  /*112d0*/  LEA.HI.X.SX32 R91, R75, R3, 0x2, P0 ;  /* 0x000000034b5b7211 */ /* 0x000fc600000f16ff */
[----:B------:R2:W-:Y:S01]  /*112e0*/  STL.64 [R1+0xf8], R94 ;  /* 0x0000f85e01007387 */ /* 0x0005e20000100a00 */
[----:B------:R-:W-:-:S03]  /*112f0*/  LEA.HI.X.SX32 R101, R74, R3, 0x2, P6 ;  /* 0x000000034a657211 */ /* 0x000fc600030f16ff */
[----:B------:R3:W-:Y:S01]  /*11300*/  STL.64 [R1+0xf0], R92 ;  /* 0x0000f05c01007387 */ /* 0x0007e20000100a00 */
[----:B------:R-:W-:Y:S01]  /*11310*/  IMAD R68, R68, UR9, RZ ;  /* 0x0000000944447c24 */ /* 0x000fe2000f8e02ff */
[-C--:B-1----:R-:W-:Y:S02]  /*11320*/  LEA R96, P4, R72, R2.reuse, 0x2 ;  /* 0x0000000248607211 */ /* 0x082fe400078810ff */
[----:B------:R1:W-:Y:S01]  /*11330*/  STL.64 [R1+0xe8], R12 ;  /* 0x0000e80c01007387 */ /* 0x0003e20000100a00 */
[-C--:B------:R-:W-:Y:S02]  /*11340*/  LEA.HI.X.SX32 R99, R73, R3.reuse, 0x2, P5 ;  /* 0x0000000349637211 */ /* 0x080fe400028f16ff */
[-C--:B--2---:R-:W-:Y:S01]  /*11350*/  LEA R94, P3, R71, R2.reuse, 0x2 ;  /* 0x00000002475e7211 */ /* 0x084fe200078610ff */
[----:B------:R-:W-:Y:S01]  /*11360*/  IMAD R67, R67, UR9, RZ ;  /* 0x0000000943437c24 */ /* 0x000fe2000f8e02ff */
[----:B---3--:R-:W-:Y:S01]  /*11370*/  LEA R92, P2, R70, R2, 0x2 ;  /* 0x00000002465c7211 */ /* 0x008fe200078410ff */
[----:B------:R-:W-:Y:S01]  /*11380*/  IMAD R66, R66, UR9, RZ ;  /* 0x0000000942427c24 */ /* 0x000fe2000f8e02ff */
[----:B------:R-:W-:-:S02]  /*11390*/  LEA.HI.X.SX32 R97, R72, R3, 0x2, P4 ;  /* 0x0000000348617211 */ /* 0x000fc400020f16ff */
[-C--:B-1----:R-:W-:Y:S01]  /*113a0*/  LEA R12, P1, R69, R2.reuse, 0x2 ;  /* 0x00000002450c7211 */ /* 0x082fe200078210ff */
[----:B------:R-:W-:Y:S01]  /*113b0*/  IMAD R65, R65, UR9, RZ ;  /* 0x0000000941417c24 */ /* 0x000fe2000f8e02ff */
[-C--:B------:R-:W-:Y:S01]  /*113c0*/  LEA.HI.X.SX32 R93, R70, R3.reuse, 0x2, P2 ;  /* 0x00000003465d7211 */ /* 0x080fe200010f16ff */
[----:B------:R1:W-:Y:S01]  /*113d0*/  STL.64 [R1+0xe0], R90 ;  /* 0x0000e05a01007387 */ /* 0x0003e20000100a00 */
[-C--:B------:R-:W-:Y:S01]  /*113e0*/  LEA.HI.X.SX32 R95, R71, R3.reuse, 0x2, P3 ;  /* 0x00000003475f7211 */ /* 0x080fe200018f16ff */
[----:B------:R-:W-:Y:S01]  /*113f0*/  IMAD R64, R64, UR9, RZ ;  /* 0x0000000940407c24 */ /* 0x000fe2000f8e02ff */
[----:B------:R-:W-:Y:S01]  /*11400*/  LEA.HI.X.SX32 R13, R69, R3, 0x2, P1 ;  /* 0x00000003450d7211 */ /* 0x000fe200008f16ff */
[----:B------:R-:W-:Y:S01]  /*11410*/  STL.64 [R1+0xd8], R100 ;  /* 0x0000d86401007387 */ /* 0x000fe20000100a00 */
[----:B------:R-:W-:Y:S01]  /*11420*/  IMAD R62, R62, UR9, RZ ;  /* 0x000000093e3e7c24 */ /* 0x000fe2000f8e02ff */
[-C--:B------:R-:W-:Y:S02]  /*11430*/  LEA R78, P6, R67, R2.reuse, 0x2 ;  /* 0x00000002434e7211 */ /* 0x080fe400078c10ff */
[----:B------:R-:W-:Y:S01]  /*11440*/  STL.64 [R1+0xd0], R98 ;  /* 0x0000d06201007387 */ /* 0x000fe20000100a00 */
[----:B------:R-:W-:-:S02]  /*11450*/  LEA R76, P5, R66, R2, 0x2 ;  /* 0x00000002424c7211 */ /* 0x000fc400078a10ff */
[-C--:B-1----:R-:W-:Y:S01]  /*11460*/  LEA R90, P0, R68, R2.reuse, 0x2 ;  /* 0x00000002445a7211 */ /* 0x082fe200078010ff */
[----:B------:R-:W-:Y:S01]  /*11470*/  STL.64 [R1+0xc8], R96 ;  /* 0x0000c86001007387 */ /* 0x000fe20000100a00 */
[-C--:B------:R-:W-:Y:S01]  /*11480*/  LEA R74, P4, R65, R2.reuse, 0x2 ;  /* 0x00000002414a7211 */ /* 0x080fe200078810ff */
[----:B------:R-:W-:Y:S02]  /*11490*/  IMAD R63, R63, UR9, RZ ;  /* 0x000000093f3f7c24 */ /* 0x000fe4000f8e02ff */
[----:B------:R1:W-:Y:S01]  /*114a0*/  STL.64 [R1+0xb8], R92 ;  /* 0x0000b85c01007387 */ /* 0x0003e20000100a00 */
[----:B------:R-:W-:Y:S01]  /*114b0*/  LEA R72, P3, R64, R2, 0x2 ;  /* 0x0000000240487211 */ /* 0x000fe200078610ff */
[----:B------:R-:W-:Y:S01]  /*114c0*/  IMAD R61, R61, UR9, RZ ;  /* 0x000000093d3d7c24 */ /* 0x000fe2000f8e02ff */
[-C--:B------:R-:W-:Y:S01]  /*114d0*/  LEA.HI.X.SX32 R91, R68, R3.reuse, 0x2, P0 ;  /* 0x00000003445b7211 */ /* 0x080fe200000f16ff */
[----:B------:R-:W-:Y:S01]  /*114e0*/  STL.64 [R1+0xc0], R94 ;  /* 0x0000c05e01007387 */ /* 0x000fe20000100a00 */
[----:B------:R-:W-:Y:S01]  /*114f0*/  LEA.HI.X.SX32 R79, R67, R3, 0x2, P6 ;  /* 0x00000003434f7211 */ /* 0x000fe200030f16ff */
[----:B------:R-:W-:-:S02]  /*11500*/  IMAD R60, R60, UR9, RZ ;  /* 0x000000093c3c7c24 */ /* 0x000fc4000f8e02ff */
[----:B------:R2:W-:Y:S01]  /*11510*/  STL.64 [R1+0xb0], R12 ;  /* 0x0000b00c01007387 */ /* 0x0005e20000100a00 */
[-C--:B------:R-:W-:Y:S01]  /*11520*/  LEA.HI.X.SX32 R77, R66, R3.reuse, 0x2, P5 ;  /* 0x00000003424d7211 */ /* 0x080fe200028f16ff */
[----:B------:R-:W-:Y:S01]  /*11530*/  IMAD R59, R59, UR9, RZ ;  /* 0x000000093b3b7c24 */ /* 0x000fe2000f8e02ff */
[-C--:B------:R-:W-:Y:S01]  /*11540*/  LEA.HI.X.SX32 R75, R65, R3.reuse, 0x2, P4 ;  /* 0x00000003414b7211 */ /* 0x080fe200020f16ff */
[----:B------:R-:W-:Y:S01]  /*11550*/  IMAD R58, R58, UR9, RZ ;  /* 0x000000093a3a7c24 */ /* 0x000fe2000f8e02ff */
[----:B------:R-:W-:Y:S01]  /*11560*/  LEA.HI.X.SX32 R73, R64, R3, 0x2, P3 ;  /* 0x0000000340497211 */ /* 0x000fe200018f16ff */
[----:B------:R-:W-:Y:S01]  /*11570*/  IMAD R57, R57, UR9, RZ ;  /* 0x0000000939397c24 */ /* 0x000fe2000f8e02ff */
[-C--:B-1----:R-:W-:Y:S01]  /*11580*/  LEA R92, P2, R63, R2.reuse, 0x2 ;  /* 0x000000023f5c7211 */ /* 0x082fe200078410ff */
[----:B------:R1:W-:Y:S01]  /*11590*/  STL.64 [R1+0xa8], R90 ;  /* 0x0000a85a01007387 */ /* 0x0003e20000100a00 */
[----:B--2---:R-:W-:Y:S01]  /*115a0*/  LEA R12, P1, R62, R2, 0x2 ;  /* 0x000000023e0c7211 */ /* 0x004fe200078210ff */
[----:B------:R-:W-:-:S02]  /*115b0*/  IMAD R55, R55, UR9, RZ ;  /* 0x0000000937377c24 */ /* 0x000fc4000f8e02ff */
[----:B------:R2:W-:Y:S01]  /*115c0*/  STL.64 [R1+0xa0], R78 ;  /* 0x0000a04e01007387 */ /* 0x0005e20000100a00 */
[----:B------:R-:W-:-:S03]  /*115d0*/  LEA.HI.X.SX32 R13, R62, R3, 0x2, P1 ;  /* 0x000000033e0d7211 */ /* 0x000fc600008f16ff */
[----:B------:R3:W-:Y:S01]  /*115e0*/  STL.64 [R1+0x98], R76 ;  /* 0x0000984c01007387 */ /* 0x0007e20000100a00 */
[----:B-1----:R-:W-:-:S03]  /*115f0*/  LEA R90, P0, R61, R2, 0x2 ;  /* 0x000000023d5a7211 */ /* 0x002fc600078010ff */
[----:B------:R1:W-:Y:S01]  /*11600*/  STL.64 [R1+0x90], R74 ;  /* 0x0000904a01007387 */ /* 0x0003e20000100a00 */
[-C--:B------:R-:W-:Y:S02]  /*11610*/  LEA.HI.X.SX32 R93, R63, R3.reuse, 0x2, P2 ;  /* 0x000000033f5d7211 */ /* 0x080fe400010f16ff */
[-C--:B--2---:R-:W-:Y:S01]  /*11620*/  LEA R78, P6, R60, R2.reuse, 0x2 ;  /* 0x000000023c4e7211 */ /* 0x084fe200078c10ff */
[----:B------:R2:W-:Y:S01]  /*11630*/  STL.64 [R1+0x88], R72 ;  /* 0x0000884801007387 */ /* 0x0005e20000100a00 */
[----:B------:R-:W-:Y:S01]  /*11640*/  IMAD R56, R56, UR9, RZ ;  /* 0x0000000938387c24 */ /* 0x000fe2000f8e02ff */
[-C--:B---3--:R-:W-:Y:S02]  /*11650*/  LEA R76, P5, R59, R2.reuse, 0x2 ;  /* 0x000000023b4c7211 */ /* 0x088fe400078a10ff */
[----:B------:R3:W-:Y:S01]  /*11660*/  STL.64 [R1+0x78], R12 ;  /* 0x0000780c01007387 */ /* 0x0007e20000100a00 */
[-C--:B------:R-:W-:Y:S02]  /*11670*/  LEA.HI.X.SX32 R91, R61, R3.reuse, 0x2, P0 ;  /* 0x000000033d5b7211 */ /* 0x080fe400000f16ff */
[-C--:B-1----:R-:W-:Y:S01]  /*11680*/  LEA R74, P4, R58, R2.reuse, 0x2 ;  /* 0x000000023a4a7211 */ /* 0x082fe200078810ff */
[----:B------:R-:W-:Y:S01]  /*11690*/  IMAD R48, R48, UR9, RZ ;  /* 0x0000000930307c24 */ /* 0x000fe2000f8e02ff */
[-C--:B------:R-:W-:Y:S01]  /*116a0*/  LEA.HI.X.SX32 R79, R60, R3.reuse, 0x2, P6 ;  /* 0x000000033c4f7211 */ /* 0x080fe200030f16ff */
[----:B------:R-:W-:Y:S01]  /*116b0*/  IMAD R49, R49, UR9, RZ ;  /* 0x0000000931317c24 */ /* 0x000fe2000f8e02ff */
[----:B--2---:R-:W-:Y:S01]  /*116c0*/  LEA R72, P3, R57, R2, 0x2 ;  /* 0x0000000239487211 */ /* 0x004fe200078610ff */
[----:B------:R-:W-:Y:S01]  /*116d0*/  IMAD R50, R50, UR9, RZ ;  /* 0x0000000932327c24 */ /* 0x000fe2000f8e02ff */
[----:B------:R-:W-:-:S02]  /*116e0*/  LEA.HI.X.SX32 R77, R59, R3, 0x2, P5 ;  /* 0x000000033b4d7211 */ /* 0x000fc400028f16ff */
[-C--:B---3--:R-:W-:Y:S01]  /*116f0*/  LEA R12, P1, R55, R2.reuse, 0x2 ;  /* 0x00000002370c7211 */ /* 0x088fe200078210ff */
[----:B------:R-:W-:Y:S01]  /*11700*/  IMAD R51, R51, UR9, RZ ;  /* 0x0000000933337c24 */ /* 0x000fe2000f8e02ff */
[-C--:B------:R-:W-:Y:S01]  /*11710*/  LEA.HI.X.SX32 R75, R58, R3.reuse, 0x2, P4 ;  /* 0x000000033a4b7211 */ /* 0x080fe200020f16ff */
[----:B------:R-:W-:Y:S01]  /*11720*/  STL.64 [R1+0x80], R92 ;  /* 0x0000805c01007387 */ /* 0x000fe20000100a00 */
[-C--:B------:R-:W-:Y:S01]  /*11730*/  LEA.HI.X.SX32 R73, R57, R3.reuse, 0x2, P3 ;  /* 0x0000000339497211 */ /* 0x080fe200018f16ff */
[----:B------:R-:W-:Y:S01]  /*11740*/  IMAD R52, R52, UR9, RZ ;  /* 0x0000000934347c24 */ /* 0x000fe2000f8e02ff */
[-C--:B------:R-:W-:Y:S01]  /*11750*/  LEA R70, P2, R56, R2.reuse, 0x2 ;  /* 0x0000000238467211 */ /* 0x080fe200078410ff */
[----:B------:R-:W-:Y:S01]  /*11760*/  STL.64 [R1+0x70], R90 ;  /* 0x0000705a01007387 */ /* 0x000fe20000100a00 */
[----:B------:R-:W-:Y:S01]  /*11770*/  LEA.HI.X.SX32 R13, R55, R3, 0x2, P1 ;  /* 0x00000003370d7211 */ /* 0x000fe200008f16ff */
[----:B------:R-:W-:Y:S01]  /*11780*/  IMAD R54, R54, UR9, RZ ;  /* 0x0000000936367c24 */ /* 0x000fe2000f8e02ff */
[-C--:B------:R-:W-:Y:S01]  /*11790*/  LEA R68, P0, R48, R2.reuse, 0x2 ;  /* 0x0000000230447211 */ /* 0x080fe200078010ff */
[----:B------:R-:W-:Y:S01]  /*117a0*/  STL.64 [R1+0x68], R78 ;  /* 0x0000684e01007387 */ /* 0x000fe20000100a00 */
[----:B------:R-:W-:-:S02]  /*117b0*/  LEA R66, P6, R49, R2, 0x2 ;  /* 0x0000000231427211 */ /* 0x000fc400078c10ff */
[-C--:B------:R-:W-:Y:S01]  /*117c0*/  LEA R64, P5, R50, R2.reuse, 0x2 ;  /* 0x0000000232407211 */ /* 0x080fe200078a10ff */
[----:B------:R-:W-:Y:S01]  /*117d0*/  STL.64 [R1+0x60], R76 ;  /* 0x0000604c01007387 */ /* 0x000fe20000100a00 */
[-C--:B------:R-:W-:Y:S02]  /*117e0*/  LEA R62, P4, R51, R2.reuse, 0x2 ;  /* 0x00000002333e7211 */ /* 0x080fe400078810ff */
[-C--:B------:R-:W-:Y:S01]  /*117f0*/  LEA.HI.X.SX32 R71, R56, R3.reuse, 0x2, P2 ;  /* 0x0000000338477211 */ /* 0x080fe200010f16ff */
[----:B------:R-:W-:Y:S01]  /*11800*/  STL.64 [R1+0x58], R74 ;  /* 0x0000584a01007387 */ /* 0x000fe20000100a00 */
[----:B------:R-:W-:Y:S01]  /*11810*/  LEA R60, P3, R52, R2, 0x2 ;  /* 0x00000002343c7211 */ /* 0x000fe200078610ff */
[----:B------:R-:W-:Y:S01]  /*11820*/  IMAD R53, R53, UR9, RZ ;  /* 0x0000000935357c24 */ /* 0x000fe2000f8e02ff */
[-C--:B------:R-:W-:Y:S01]  /*11830*/  LEA.HI.X.SX32 R69, R48, R3.reuse, 0x2, P0 ;  /* 0x0000000330457211 */ /* 0x080fe200000f16ff */
[----:B------:R-:W-:Y:S01]  /*11840*/  STL.64 [R1+0x50], R72 ;  /* 0x0000504801007387 */ /* 0x000fe20000100a00 */
[----:B------:R-:W-:-:S03]  /*11850*/  LEA.HI.X.SX32 R67, R49, R3, 0x2, P6 ;  /* 0x0000000331437211 */ /* 0x000fc600030f16ff */
[----:B------:R1:W-:Y:S01]  /*11860*/  STL.64 [R1+0x40], R12 ;  /* 0x0000400c01007387 */ /* 0x0003e20000100a00 */
[-C--:B------:R-:W-:Y:S02]  /*11870*/  LEA.HI.X.SX32 R65, R50, R3.reuse, 0x2, P5 ;  /* 0x0000000332417211 */ /* 0x080fe400028f16ff */
[-C--:B------:R-:W-:Y:S01]  /*11880*/  LEA.HI.X.SX32 R63, R51, R3.reuse, 0x2, P4 ;  /* 0x00000003333f7211 */ /* 0x080fe200020f16ff */
[----:B------:R-:W-:Y:S01]  /*11890*/  STL.64 [R1+0x48], R70 ;  /* 0x0000484601007387 */ /* 0x000fe20000100a00 */
[----:B------:R-:W-:Y:S01]  /*118a0*/  LEA.HI.X.SX32 R61, R52, R3, 0x2, P3 ;  /* 0x00000003343d7211 */ /* 0x000fe200018f16ff */
[----:B------:R-:W-:Y:S01]  /*118b0*/  IMAD R46, R46, UR9, RZ ;  /* 0x000000092e2e7c24 */ /* 0x000fe2000f8e02ff */
[-C--:B------:R-:W-:Y:S01]  /*118c0*/  LEA R58, P2, R53, R2.reuse, 0x2 ;  /* 0x00000002353a7211 */ /* 0x080fe200078410ff */
[----:B------:R-:W-:Y:S01]  /*118d0*/  STL.64 [R1+0x38], R68 ;  /* 0x0000384401007387 */ /* 0x000fe20000100a00 */
[----:B-1----:R-:W-:-:S03]  /*118e0*/  LEA R12, P1, R54, R2, 0x2 ;  /* 0x00000002360c7211 */ /* 0x002fc600078210ff */
[----:B------:R-:W-:Y:S01]  /*118f0*/  STL.64 [R1+0x30], R66 ;  /* 0x0000304201007387 */ /* 0x000fe20000100a00 */
[----:B------:R-:W-:-:S03]  /*11900*/  LEA.HI.X.SX32 R13, R54, R3, 0x2, P1 ;  /* 0x00000003360d7211 */ /* 0x000fc600008f16ff */
[----:B------:R-:W-:Y:S01]  /*11910*/  STL.64 [R1+0x28], R64 ;  /* 0x0000284001007387 */ /* 0x000fe20000100a00 */
[----:B------:R-:W-:-:S03]  /*11920*/  LEA.HI.X.SX32 R59, R53, R3, 0x2, P2 ;  /* 0x00000003353b7211 */ /* 0x000fc600010f16ff */
[----:B------:R-:W-:Y:S04]  /*11930*/  STL.64 [R1+0x20], R62 ;  /* 0x0000203e01007387 */ /* 0x000fe80000100a00 */
[----:B------:R-:W-:Y:S04]  /*11940*/  STL.64 [R1+0x18], R60 ;  /* 0x0000183c01007387 */ /* 0x000fe80000100a00 */
[----:B------:R1:W-:Y:S04]  /*11950*/  STL.64 [R1+0x8], R12 ;  /* 0x0000080c01007387 */ /* 0x0003e80000100a00 */
[----:B------:R-:W-:Y:S01]  /*11960*/  STL.64 [R1+0x10], R58 ;  /* 0x0000103a01007387 */ /* 0x000fe20000100a00 */
[----:B-1----:R-:W-:-:S04]  /*11970*/  LEA R12, P2, R46, R2, 0x2 ;  /* 0x000000022e0c7211 */ /* 0x002fc800078410ff */
[----:B------:R-:W-:Y:S01]  /*11980*/  LEA.HI.X.SX32 R13, R46, R3, 0x2, P2 ;  /* 0x000000032e0d7211 */ /* 0x000fe200010f16ff */
[----:B----4-:R-:W-:-:S05]  /*11990*/  IMAD R47, R80, UR14, RZ ;  /* 0x0000000e502f7c24 */ /* 0x010fca000f8e02ff */
[----:B------:R-:W-:-:S04]  /*119a0*/  LEA R48, P3, R47, R2, 0x2 ;  /* 0x000000022f307211 */ /* 0x000fc800078610ff */
[----:B------:R-:W-:-:S05]  /*119b0*/  LEA.HI.X.SX32 R49, R47, R3, 0x2, P3 ;  /* 0x000000032f317211 */ /* 0x000fca00018f16ff */
[----:B------:R-:W-:Y:S04]  /*119c0*/  STL.64 [R1+0x5f8], R48 ;  /* 0x0005f83001007387 */ /* 0x000fe80000100a00 */
[----:B------:R-:W2:Y:S04]  /*119d0*/  LDL.LU R252, [R1+0x108] ;  /* 0x0001080001fc7983 */ /* 0x000ea80000300800 */
[----:B------:R-:W3:Y:S04]  /*119e0*/  LDL.LU R87, [R1+0x10c] ;  /* 0x00010c0001577983 */ /* 0x000ee80000300800 */
[----:B------:R-:W4:Y:S04]  /*119f0*/  LDL.LU R84, [R1+0x110] ;  /* 0x0001100001547983 */ /* 0x000f280000300800 */
[----:B------:R1:W-:Y:S04]  /*11a00*/  STL.64 [R1], R12 ;  /* 0x0000000c01007387 */ /* 0x0003e80000100a00 */
[----:B------:R-:W4:Y:S04]  /*11a10*/  LDL.LU R4, [R1+0x114] ;  /* 0x0001140001047983 */ /* 0x000f280000300800 */
[----:B------:R-:W4:Y:S01]  /*11a20*/  LDL.LU R80, [R1+0x118] ;  /* 0x0001180001507983 */ /* 0x000f220000300800 */
[----:B------:R-:W-:-:S03]  /*11a30*/  IMAD R45, R45, UR9, RZ ;  /* 0x000000092d2d7c24 */ /* 0x000fc6000f8e02ff */
[----:B-1----:R-:W4:Y:S04]  /*11a40*/  LDL.LU R13, [R1+0x11c] ;  /* 0x00011c00010d7983 */ /* 0x002f280000300800 */
[----:B------:R-:W4:Y:S04]  /*11a50*/  LDL.LU R12, [R1+0x120] ;  /* 0x00012000010c7983 */ /* 0x000f280000300800 */
[----:B------:R-:W4:Y:S04]  /*11a60*/  LDL.LU R189, [R1+0x124] ;  /* 0x0001240001bd7983 */ /* 0x000f280000300800 */
[----:B------:R-:W4:Y:S04]  /*11a70*/  LDL.LU R195, [R1+0x128] ;  /* 0x0001280001c37983 */ /* 0x000f280000300800 */
[----:B------:R-:W4:Y:S01]  /*11a80*/  LDL.LU R193, [R1+0x12c] ;  /* 0x00012c0001c17983 */ /* 0x000f220000300800 */
[----:B------:R-:W-:-:S03]  /*11a90*/  LEA R180, P1, R45, R2, 0x2 ;  /* 0x000000022db47211 */ /* 0x000fc600078210ff */
[----:B------:R-:W4:Y:S04]  /*11aa0*/  LDL.LU R191, [R1+0x130] ;  /* 0x0001300001bf7983 */ /* 0x000f280000300800 */
[----:B------:R-:W4:Y:S01]  /*11ab0*/  LDL.LU R187, [R1+0x134] ;  /* 0x0001340001bb7983 */ /* 0x000f220000300800 */
[----:B------:R-:W-:-:S03]  /*11ac0*/  LEA.HI.X.SX32 R181, R45, R3, 0x2, P1 ;  /* 0x000000032db57211 */ /* 0x000fc600008f16ff */
[----:B------:R-:W4:Y:S04]  /*11ad0*/  LDL.LU R0, [R1+0x138] ;  /* 0x0001380001007983 */ /* 0x000f280000300800 */
[----:B------:R-:W4:Y:S04]  /*11ae0*/  LDL.LU R201, [R1+0x13c] ;  /* 0x00013c0001c97983 */ /* 0x000f280000300800 */
[----:B------:R-:W4:Y:S04]  /*11af0*/  LDL.LU R185, [R1+0x140] ;  /* 0x0001400001b97983 */ /* 0x000f280000300800 */
[----:B------:R1:W-:Y:S04]  /*11b00*/  STL [R1+0xe54], R180 ;  /* 0x000e54b401007387 */ /* 0x0003e80000100800 */
[----:B------:R-:W-:Y:S04]  /*11b10*/  STL [R1+0xe50], R181 ;  /* 0x000e50b501007387 */ /* 0x000fe80000100800 */
[----:B------:R-:W4:Y:S04]  /*11b20*/  LDL.LU R200, [R1+0x144] ;  /* 0x0001440001c87983 */ /* 0x000f280000300800 */
[----:B------:R-:W4:Y:S04]  /*11b30*/  LDL.LU R198, [R1+0x148] ;  /* 0x0001480001c67983 */ /* 0x000f280000300800 */
[----:B------:R-:W4:Y:S04]  /*11b40*/  LDL.LU R196, [R1+0x14c] ;  /* 0x00014c0001c47983 */ /* 0x000f280000300800 */
[----:B------:R-:W4:Y:S04]  /*11b50*/  LDL.LU R197, [R1+0x150] ;  /* 0x0001500001c57983 */ /* 0x000f280000300800 */
[----:B------:R-:W4:Y:S04]  /*11b60*/  LDL.LU R194, [R1+0x154] ;  /* 0x0001540001c27983 */ /* 0x000f280000300800 */
[----:B------:R-:W4:Y:S01]  /*11b70*/  LDL.LU R190, [R1+0x158] ;  /* 0x0001580001be7983 */ /* 0x000f220000300800 */
[----:B------:R-:W-:-:S02]  /*11b80*/  IMAD R43, R43, UR9, RZ ;  /* 0x000000092b2b7c24 */ /* 0x000fc4000f8e02ff */
[----:B------:R-:W-:Y:S02]  /*11b90*/  IMAD R44, R44, UR9, RZ ;  /* 0x000000092c2c7c24 */ /* 0x000fe4000f8e02ff */
[----:B------:R-:W-:Y:S02]  /*11ba0*/  IMAD R42, R42, UR9, RZ ;  /* 0x000000092a2a7c24 */ /* 0x000fe4000f8e02ff */
[----:B------:R-:W-:Y:S02]  /*11bb0*/  IMAD R41, R41, UR9, RZ ;  /* 0x0000000929297c24 */ /* 0x000fe4000f8e02ff */
[----:B------:R-:W-:Y:S01]  /*11bc0*/  IMAD R40, R40, UR9, RZ ;  /* 0x0000000928287c24 */ /* 0x000fe2000f8e02ff */
[-C--:B------:R-:W-:Y:S01]  /*11bd0*/  LEA R176, P6, R43, R2.reuse, 0x2 ;  /* 0x000000022bb07211 */ /* 0x080fe200078c10ff */
[----:B------:R-:W-:Y:S01]  /*11be0*/  IMAD R39, R39, UR9, RZ ;  /* 0x0000000927277c24 */ /* 0x000fe2000f8e02ff */
[----:B------:R-:W-:Y:S01]  /*11bf0*/  LEA R174, P5, R42, R2, 0x2 ;  /* 0x000000022aae7211 */ /* 0x000fe200078a10ff */
[----:B------:R-:W-:-:S02]  /*11c00*/  IMAD R38, R38, UR9, RZ ;  /* 0x0000000926267c24 */ /* 0x000fc4000f8e02ff */
[----:B------:R-:W-:Y:S02]  /*11c10*/  IMAD R36, R36, UR9, RZ ;  /* 0x0000000924247c24 */ /* 0x000fe4000f8e02ff */
[----:B------:R-:W-:Y:S01]  /*11c20*/  IMAD R85, R178, UR9, RZ ;  /* 0x00000009b2557c24 */ /* 0x000fe2000f8e02ff */
[-C--:B------:R-:W-:Y:S01]  /*11c30*/  LEA R178, P0, R44, R2.reuse, 0x2 ;  /* 0x000000022cb27211 */ /* 0x080fe200078010ff */
[----:B------:R-:W-:Y:S01]  /*11c40*/  IMAD R37, R37, UR9, RZ ;  /* 0x0000000925257c24 */ /* 0x000fe2000f8e02ff */
[-C--:B------:R-:W-:Y:S01]  /*11c50*/  LEA R172, P4, R41, R2.reuse, 0x2 ;  /* 0x0000000229ac7211 */ /* 0x080fe200078810ff */
[----:B------:R-:W-:Y:S01]  /*11c60*/  IMAD R35, R35, UR9, RZ ;  /* 0x0000000923237c24 */ /* 0x000fe2000f8e02ff */
[-C--:B------:R-:W-:Y:S01]  /*11c70*/  LEA R170, P3, R40, R2.reuse, 0x2 ;  /* 0x0000000228aa7211 */ /* 0x080fe200078610ff */
[----:B------:R-:W-:Y:S01]  /*11c80*/  IMAD R34, R34, UR9, RZ ;  /* 0x0000000922227c24 */ /* 0x000fe2000f8e02ff */
[-C--:B------:R-:W-:Y:S01]  /*11c90*/  LEA R168, P2, R39, R2.reuse, 0x2 ;  /* 0x0000000227a87211 */ /* 0x080fe200078410ff */
[----:B------:R-:W-:Y:S01]  /*11ca0*/  IMAD R33, R33, UR9, RZ ;  /* 0x0000000921217c24 */ /* 0x000fe2000f8e02ff */
[-C--:B------:R-:W-:Y:S01]  /*11cb0*/  LEA.HI.X.SX32 R177, R43, R3.reuse, 0x2, P6 ;  /* 0x000000032bb17211 */ /* 0x080fe200030f16ff */
[----:B------:R-:W-:Y:S01]  /*11cc0*/  IMAD R32, R32, UR9, RZ ;  /* 0x0000000920207c24 */ /* 0x000fe2000f8e02ff */
[-C--:B------:R-:W-:Y:S01]  /*11cd0*/  LEA R166, P1, R38, R2.reuse, 0x2 ;  /* 0x0000000226a67211 */ /* 0x080fe200078210ff */
[----:B------:R-:W-:Y:S01]  /*11ce0*/  IMAD R31, R31, UR9, RZ ;  /* 0x000000091f1f7c24 */ /* 0x000fe2000f8e02ff */
[-C--:B------:R-:W-:Y:S01]  /*11cf0*/  LEA.HI.X.SX32 R179, R44, R3.reuse, 0x2, P0 ;  /* 0x000000032cb37211 */ /* 0x080fe200000f16ff */
[----:B------:R-:W-:Y:S01]  /*11d00*/  IMAD R29, R29, UR9, RZ ;  /* 0x000000091d1d7c24 */ /* 0x000fe2000f8e02ff */
[-C--:B------:R-:W-:Y:S01]  /*11d10*/  LEA R162, P6, R36, R2.reuse, 0x2 ;  /* 0x0000000224a27211 */ /* 0x080fe200078c10ff */
[----:B------:R-:W-:Y:S01]  /*11d20*/  IMAD R30, R30, UR9, RZ ;  /* 0x000000091e1e7c24 */ /* 0x000fe2000f8e02ff */
[----:B------:R-:W-:Y:S01]  /*11d30*/  LEA.HI.X.SX32 R175, R42, R3, 0x2, P5 ;  /* 0x000000032aaf7211 */ /* 0x000fe200028f16ff */
[----:B------:R-:W-:Y:S01]  /*11d40*/  IMAD R28, R28, UR9, RZ ;  /* 0x000000091c1c7c24 */ /* 0x000fe2000f8e02ff */
[-C--:B------:R-:W-:Y:S01]  /*11d50*/  LEA R164, P0, R37, R2.reuse, 0x2 ;  /* 0x0000000225a47211 */ /* 0x080fe200078010ff */
[----:B------:R-:W-:Y:S01]  /*11d60*/  IMAD R27, R27, UR9, RZ ;  /* 0x000000091b1b7c24 */ /* 0x000fe2000f8e02ff */
[----:B------:R-:W-:-:S02]  /*11d70*/  LEA R160, P5, R35, R2, 0x2 ;  /* 0x0000000223a07211 */ /* 0x000fc400078a10ff */
[-C--:B------:R-:W-:Y:S01]  /*11d80*/  LEA.HI.X.SX32 R173, R41, R3.reuse, 0x2, P4 ;  /* 0x0000000329ad7211 */ /* 0x080fe200020f16ff */
[----:B------:R-:W-:Y:S01]  /*11d90*/  IMAD R26, R26, UR9, RZ ;  /* 0x000000091a1a7c24 */ /* 0x000fe2000f8e02ff */
[-C--:B------:R-:W-:Y:S02]  /*11da0*/  LEA R158, P4, R34, R2.reuse, 0x2 ;  /* 0x00000002229e7211 */ /* 0x080fe400078810ff */
[-C--:B------:R-:W-:Y:S01]  /*11db0*/  LEA.HI.X.SX32 R171, R40, R3.reuse, 0x2, P3 ;  /* 0x0000000328ab7211 */ /* 0x080fe200018f16ff */
[----:B------:R-:W-:Y:S01]  /*11dc0*/  IMAD R25, R25, UR9, RZ ;  /* 0x0000000919197c24 */ /* 0x000fe2000f8e02ff */
[-C--:B------:R-:W-:Y:S02]  /*11dd0*/  LEA R156, P3, R33, R2.reuse, 0x2 ;  /* 0x00000002219c7211 */ /* 0x080fe400078610ff */
[-C--:B------:R-:W-:Y:S01]  /*11de0*/  LEA.HI.X.SX32 R169, R39, R3.reuse, 0x2, P2 ;  /* 0x0000000327a97211 */ /* 0x080fe200010f16ff */
[----:B------:R-:W-:Y:S01]  /*11df0*/  IMAD R24, R24, UR9, RZ ;  /* 0x0000000918187c24 */ /* 0x000fe2000f8e02ff */
[-C--:B------:R-:W-:Y:S01]  /*11e00*/  LEA R154, P2, R32, R2.reuse, 0x2 ;  /* 0x00000002209a7211 */ /* 0x080fe200078410ff */
[----:B------:R-:W-:Y:S01]  /*11e10*/  IMAD R22, R22, UR9, RZ ;  /* 0x0000000916167c24 */ /* 0x000fe2000f8e02ff */
[-C--:B------:R-:W-:Y:S01]  /*11e20*/  LEA.HI.X.SX32 R167, R38, R3.reuse, 0x2, P1 ;  /* 0x0000000326a77211 */ /* 0x080fe200008f16ff */
[----:B------:R-:W-:Y:S01]  /*11e30*/  IMAD R89, R159, UR9, RZ ;  /* 0x000000099f597c24 */ /* 0x000fe2000f8e02ff */
[-C--:B------:R-:W-:Y:S01]  /*11e40*/  LEA.HI.X.SX32 R163, R36, R3.reuse, 0x2, P6 ;  /* 0x0000000324a37211 */ /* 0x080fe200030f16ff */
[----:B------:R-:W-:Y:S01]  /*11e50*/  IMAD R23, R23, UR9, RZ ;  /* 0x0000000917177c24 */ /* 0x000fe2000f8e02ff */
[----:B------:R-:W-:Y:S01]  /*11e60*/  LEA R152, P1, R31, R2, 0x2 ;  /* 0x000000021f987211 */ /* 0x000fe200078210ff */
[----:B------:R-:W-:Y:S01]  /*11e70*/  IMAD R21, R21, UR9, RZ ;  /* 0x0000000915157c24 */ /* 0x000fe2000f8e02ff */
[----:B------:R-:W-:-:S02]  /*11e80*/  LEA.HI.X.SX32 R165, R37, R3, 0x2, P0 ;  /* 0x0000000325a57211 */ /* 0x000fc400000f16ff */
[-C--:B------:R-:W-:Y:S02]  /*11e90*/  LEA R148, P6, R29, R2.reuse, 0x2 ;  /* 0x000000021d947211 */ /* 0x080fe400078c10ff */
[-C--:B------:R-:W-:Y:S01]  /*11ea0*/  LEA.HI.X.SX32 R161, R35, R3.reuse, 0x2, P5 ;  /* 0x0000000323a17211 */ /* 0x080fe200028f16ff */
[----:B------:R-:W-:Y:S01]  /*11eb0*/  IMAD R20, R20, UR9, RZ ;  /* 0x0000000914147c24 */ /* 0x000fe2000f8e02ff */
[-C--:B------:R-:W-:Y:S02]  /*11ec0*/  LEA R150, P0, R30, R2.reuse, 0x2 ;  /* 0x000000021e967211 */ /* 0x080fe400078010ff */
[-C--:B------:R-:W-:Y:S02]  /*11ed0*/  LEA R146, P5, R28, R2.reuse, 0x2 ;  /* 0x000000021c927211 */ /* 0x080fe400078a10ff */
[----:B------:R-:W-:Y:S01]  /*11ee0*/  LEA.HI.X.SX32 R159, R34, R3, 0x2, P4 ;  /* 0x00000003229f7211 */ /* 0x000fe200020f16ff */
[----:B------:R-:W-:Y:S01]  /*11ef0*/  IMAD R19, R19, UR9, RZ ;  /* 0x0000000913137c24 */ /* 0x000fe2000f8e02ff */
[----:B------:R-:W-:-:S02]  /*11f00*/  LEA R144, P4, R27, R2, 0x2 ;  /* 0x000000021b907211 */ /* 0x000fc400078810ff */
        /* <DEDUP_REMOVED lines=12> */
[-C--:B------:R-:W-:Y:S01]  /*11fd0*/  LEA R138, P1, R24, R2.reuse, 0x2 ;  /* 0x00000002188a7211 */ /* 0x080fe200078210ff */
[----:B------:R-:W-:Y:S01]  /*11fe0*/  IMAD R14, R14, UR9, RZ ;  /* 0x000000090e0e7c24 */ /* 0x000fe2000f8e02ff */
[----:B------:R-:W-:Y:S01]  /*11ff0*/  LEA.HI.X.SX32 R151, R30, R3, 0x2, P0 ;  /* 0x000000031e977211 */ /* 0x000fe200000f16ff */
[----:B------:R-:W-:Y:S01]  /*12000*/  IMAD R88, R143, UR9, RZ ;  /* 0x000000098f587c24 */ /* 0x000fe2000f8e02ff */
[----:B------:R-:W-:-:S02]  /*12010*/  LEA R134, P6, R22, R2, 0x2 ;  /* 0x0000000216867211 */ /* 0x000fc400078c10ff */
[-C--:B------:R-:W-:Y:S01]  /*12020*/  LEA.HI.X.SX32 R147, R28, R3.reuse, 0x2, P5 ;  /* 0x000000031c937211 */ /* 0x080fe200028f16ff */
[----:B------:R-:W-:Y:S01]  /*12030*/  IMAD R11, R11, UR9, RZ ;  /* 0x000000090b0b7c24 */ /* 0x000fe2000f8e02ff */
[-C--:B------:R-:W-:Y:S02]  /*12040*/  LEA R136, P0, R23, R2.reuse, 0x2 ;  /* 0x0000000217887211 */ /* 0x080fe400078010ff */
        /* <DEDUP_REMOVED lines=10> */
[----:B------:R-:W-:Y:S01]  /*120f0*/  LEA R126, P2, R18, R2, 0x2 ;  /* 0x00000002127e7211 */ /* 0x000fe200078410ff */
[----:B------:R-:W-:Y:S01]  /*12100*/  IMAD R6, R6, UR9, RZ ;  /* 0x0000000906067c24 */ /* 0x000fe2000f8e02ff */
[----:B------:R-:W-:-:S02]  /*12110*/  LEA.HI.X.SX32 R139, R24, R3, 0x2, P1 ;  /* 0x00000003188b7211 */ /* 0x000fc400008f16ff */
[-C--:B------:R-:W-:Y:S01]  /*12120*/  LEA.HI.X.SX32 R135, R22, R3.reuse, 0x2, P6 ;  /* 0x0000000316877211 */ /* 0x080fe200030f16ff */
[----:B------:R-:W-:Y:S01]  /*12130*/  IMAD R7, R7, UR9, RZ ;  /* 0x0000000907077c24 */ /* 0x000fe2000f8e02ff */
[-C--:B------:R-:W-:Y:S01]  /*12140*/  LEA R124, P1, R17, R2.reuse, 0x2 ;  /* 0x00000002117c7211 */ /* 0x080fe200078210ff */
[----:B------:R-:W-:Y:S01]  /*12150*/  IMAD R250, R250, UR9, RZ ;  /* 0x00000009fafa7c24 */ /* 0x000fe2000f8e02ff */
[-C--:B------:R-:W-:Y:S01]  /*12160*/  LEA.HI.X.SX32 R137, R23, R3.reuse, 0x2, P0 ;  /* 0x0000000317897211 */ /* 0x080fe200000f16ff */
[----:B------:R-:W-:Y:S01]  /*12170*/  IMAD R83, R129, UR9, RZ ;  /* 0x0000000981537c24 */ /* 0x000fe2000f8e02ff */
[-C--:B------:R-:W-:Y:S02]  /*12180*/  LEA R120, P6, R15, R2.reuse, 0x2 ;  /* 0x000000020f787211 */ /* 0x080fe400078c10ff */
[----:B------:R-:W-:Y:S02]  /*12190*/  LEA.HI.X.SX32 R133, R21, R3, 0x2, P5 ;  /* 0x0000000315857211 */ /* 0x000fe400028f16ff */
[----:B------:R-:W-:-:S02]  /*121a0*/  LEA R122, P0, R16, R2, 0x2 ;  /* 0x00000002107a7211 */ /* 0x000fc400078010ff */
[-C--:B------:R-:W-:Y:S02]  /*121b0*/  LEA R118, P5, R14, R2.reuse, 0x2 ;  /* 0x000000020e767211 */ /* 0x080fe400078a10ff */
[-C--:B------:R-:W-:Y:S02]  /*121c0*/  LEA.HI.X.SX32 R131, R20, R3.reuse, 0x2, P4 ;  /* 0x0000000314837211 */ /* 0x080fe400020f16ff */
[-C--:B------:R-:W-:Y:S02]  /*121d0*/  LEA R116, P4, R11, R2.reuse, 0x2 ;  /* 0x000000020b747211 */ /* 0x080fe400078810ff */
[-C--:B------:R-:W-:Y:S01]  /*121e0*/  LEA.HI.X.SX32 R129, R19, R3.reuse, 0x2, P3 ;  /* 0x0000000313817211 */ /* 0x080fe200018f16ff */
[----:B------:R-:W-:Y:S01]  /*121f0*/  IMAD R81, R119, UR9, RZ ;  /* 0x0000000977517c24 */ /* 0x000fe2000f8e02ff */
[----:B------:R-:W-:Y:S02]  /*12200*/  LEA R114, P3, R10, R2, 0x2 ;  /* 0x000000020a727211 */ /* 0x000fe400078610ff */
[----:B------:R-:W-:-:S02]  /*12210*/  LEA.HI.X.SX32 R127, R18, R3, 0x2, P2 ;  /* 0x00000003127f7211 */ /* 0x000fc400010f16ff */
[-C--:B------:R-:W-:Y:S02]  /*12220*/  LEA R112, P2, R9, R2.reuse, 0x2 ;  /* 0x0000000209707211 */ /* 0x080fe400078410ff */
[-C--:B------:R-:W-:Y:S02]  /*12230*/  LEA.HI.X.SX32 R125, R17, R3.reuse, 0x2, P1 ;  /* 0x00000003117d7211 */ /* 0x080fe400008f16ff */
[-C--:B------:R-:W-:Y:S02]  /*12240*/  LEA.HI.X.SX32 R121, R15, R3.reuse, 0x2, P6 ;  /* 0x000000030f797211 */ /* 0x080fe400030f16ff */
[-C--:B------:R-:W-:Y:S02]  /*12250*/  LEA R110, P1, R8, R2.reuse, 0x2 ;  /* 0x00000002086e7211 */ /* 0x080fe400078210ff */
[----:B------:R-:W-:Y:S02]  /*12260*/  LEA.HI.X.SX32 R123, R16, R3, 0x2, P0 ;  /* 0x00000003107b7211 */ /* 0x000fe400000f16ff */
[----:B------:R-:W-:-:S02]  /*12270*/  LEA R106, P6, R6, R2, 0x2 ;  /* 0x00000002066a7211 */ /* 0x000fc400078c10ff */
[-C--:B------:R-:W-:Y:S02]  /*12280*/  LEA.HI.X.SX32 R119, R14, R3.reuse, 0x2, P5 ;  /* 0x000000030e777211 */ /* 0x080fe400028f16ff */
[-C--:B------:R-:W-:Y:S02]  /*12290*/  LEA R108, P0, R7, R2.reuse, 0x2 ;  /* 0x00000002076c7211 */ /* 0x080fe400078010ff */
[----:B------:R-:W-:Y:S02]  /*122a0*/  LEA R104, P5, R250, R2, 0x2 ;  /* 0x00000002fa687211 */ /* 0x000fe400078a10ff */
[-C--:B------:R-:W-:Y:S02]  /*122b0*/  LEA.HI.X.SX32 R117, R11, R3.reuse, 0x2, P4 ;  /* 0x000000030b757211 */ /* 0x080fe400020f16ff */
[-C--:B------:R-:W-:Y:S02]  /*122c0*/  LEA.HI.X.SX32 R115, R10, R3.reuse, 0x2, P3 ;  /* 0x000000030a737211 */ /* 0x080fe400018f16ff */
[----:B------:R-:W-:-:S02]  /*122d0*/  LEA.HI.X.SX32 R113, R9, R3, 0x2, P2 ;  /* 0x0000000309717211 */ /* 0x000fc400010f16ff */
[-C--:B------:R-:W-:Y:S02]  /*122e0*/  LEA.HI.X.SX32 R111, R8, R3.reuse, 0x2, P1 ;  /* 0x00000003086f7211 */ /* 0x080fe400008f16ff */
[-C--:B------:R-:W-:Y:S01]  /*122f0*/  LEA.HI.X.SX32 R107, R6, R3.reuse, 0x2, P6 ;  /* 0x00000003066b7211 */ /* 0x080fe200030f16ff */
[----:B------:R-:W-:Y:S01]  /*12300*/  IMAD.MOV.U32 R182, RZ, RZ, R88 ;  /* 0x000000ffffb67224 */ /* 0x000fe200078e0058 */
[-C--:B------:R-:W-:Y:S02]  /*12310*/  LEA.HI.X.SX32 R109, R7, R3.reuse, 0x2, P0 ;  /* 0x00000003076d7211 */ /* 0x080fe400000f16ff */
[----:B------:R-:W-:Y:S01]  /*12320*/  LEA.HI.X.SX32 R105, R250, R3, 0x2, P5 ;  /* 0x00000003fa697211 */ /* 0x000fe200028f16ff */
[----:B------:R-:W-:Y:S02]  /*12330*/  IMAD.MOV.U32 R188, RZ, RZ, R86 ;  /* 0x000000ffffbc7224 */ /* 0x000fe400078e0056 */
[----:B------:R-:W-:Y:S02]  /*12340*/  IMAD.MOV.U32 R186, RZ, RZ, R82 ;  /* 0x000000ffffba7224 */ /* 0x000fe400078e0052 */
[----:B------:R-:W-:-:S02]  /*12350*/  IMAD.MOV.U32 R183, RZ, RZ, R89 ;  /* 0x000000ffffb77224 */ /* 0x000fc400078e0059 */
[----:B------:R-:W-:Y:S01]  /*12360*/  IMAD.MOV.U32 R192, RZ, RZ, R85 ;  /* 0x000000ffffc07224 */ /* 0x000fe200078e0055 */
[CC--:B--2---:R-:W-:Y:S02]  /*12370*/  LEA R102, P4, R252.reuse, R2.reuse, 0x2 ;  /* 0x00000002fc667211 */ /* 0x0c4fe400078810ff */
[CC--:B---3--:R-:W-:Y:S02]  /*12380*/  LEA R100, P3, R87.reuse, R2.reuse, 0x2 ;  /* 0x0000000257647211 */ /* 0x0c8fe400078610ff */
[-C--:B------:R-:W-:Y:S02]  /*12390*/  LEA.HI.X.SX32 R103, R252, R3.reuse, 0x2, P4 ;  /* 0x00000003fc677211 */ /* 0x080fe400020f16ff */
[C---:B----4-:R-:W-:Y:S02]  /*123a0*/  LEA R98, P2, R84.reuse, R2, 0x2 ;  /* 0x0000000254627211 */ /* 0x050fe400078410ff */
[-C--:B------:R-:W-:Y:S02]  /*123b0*/  LEA.HI.X.SX32 R101, R87, R3.reuse, 0x2, P3 ;  /* 0x0000000357657211 */ /* 0x080fe400018f16ff */
[----:B------:R-:W-:-:S02]  /*123c0*/  LEA.HI.X.SX32 R99, R84, R3, 0x2, P2 ;  /* 0x0000000354637211 */ /* 0x000fc400010f16ff */
[-C--:B------:R-:W-:Y:S02]  /*123d0*/  LEA R96, P1, R4, R2.reuse, 0x2 ;  /* 0x0000000204607211 */ /* 0x080fe400078210ff */
[-C--:B------:R-:W-:Y:S02]  /*123e0*/  LEA R94, P0, R80, R2.reuse, 0x2 ;  /* 0x00000002505e7211 */ /* 0x080fe400078010ff */
[-C--:B------:R-:W-:Y:S02]  /*123f0*/  LEA R92, P6, R13, R2.reuse, 0x2 ;  /* 0x000000020d5c7211 */ /* 0x080fe400078c10ff */
[-C--:B------:R-:W-:Y:S02]  /*12400*/  LEA R90, P5, R12, R2.reuse, 0x2 ;  /* 0x000000020c5a7211 */ /* 0x080fe400078a10ff */
[----:B------:R-:W-:Y:S02]  /*12410*/  LEA.HI.X.SX32 R97, R4, R3, 0x2, P1 ;  /* 0x0000000304617211 */ /* 0x000fe400008f16ff */
[----:B------:R-:W-:-:S02]  /*12420*/  LEA R88, P4, R189, R2, 0x2 ;  /* 0x00000002bd587211 */ /* 0x000fc400078810ff */
[-C--:B------:R-:W-:Y:S02]  /*12430*/  LEA.HI.X.SX32 R93, R13, R3.reuse, 0x2, P6 ;  /* 0x000000030d5d7211 */ /* 0x080fe400030f16ff */
[-C--:B------:R-:W-:Y:S01]  /*12440*/  LEA R86, P3, R195, R2.reuse, 0x2 ;  /* 0x00000002c3567211 */ /* 0x080fe200078610ff */
[----:B------:R-:W2:Y:S01]  /*12450*/  LDL.LU R13, [R1+0x15c] ;  /* 0x00015c00010d7983 */ /* 0x000ea20000300800 */
[-C--:B------:R-:W-:Y:S02]  /*12460*/  LEA.HI.X.SX32 R95, R80, R3.reuse, 0x2, P0 ;  /* 0x00000003505f7211 */ /* 0x080fe400000f16ff */
[-C--:B------:R-:W-:Y:S02]  /*12470*/  LEA R84, P2, R193, R2.reuse, 0x2 ;  /* 0x00000002c1547211 */ /* 0x080fe400078410ff */
[-C--:B------:R-:W-:Y:S02]  /*12480*/  LEA.HI.X.SX32 R91, R12, R3.reuse, 0x2, P5 ;  /* 0x000000030c5b7211 */ /* 0x080fe400028f16ff */
[----:B------:R-:W-:Y:S01]  /*12490*/  LEA R82, P1, R191, R2, 0x2 ;  /* 0x00000002bf527211 */ /* 0x000fe200078210ff */
[----:B------:R-:W3:Y:S01]  /*124a0*/  LDL.LU R12, [R1+0x160] ;  /* 0x00016000010c7983 */ /* 0x000ee20000300800 */
[----:B------:R-:W-:-:S02]  /*124b0*/  LEA.HI.X.SX32 R89, R189, R3, 0x2, P4 ;  /* 0x00000003bd597211 */ /* 0x000fc400020f16ff */
[-C--:B------:R-:W-:Y:S01]  /*124c0*/  LEA R80, P0, R187, R2.reuse, 0x2 ;  /* 0x00000002bb507211 */ /* 0x080fe200078010ff */
[----:B------:R-:W4:Y:S01]  /*124d0*/  LDL.LU R189, [R1+0x164] ;  /* 0x0001640001bd7983 */ /* 0x000f220000300800 */
[-C--:B------:R-:W-:Y:S01]  /*124e0*/  LEA.HI.X.SX32 R87, R195, R3.reuse, 0x2, P3 ;  /* 0x00000003c3577211 */ /* 0x080fe200018f16ff */
[----:B------:R-:W-:Y:S01]  /*124f0*/  IMAD.MOV.U32 R4, RZ, RZ, R83 ;  /* 0x000000ffff047224 */ /* 0x000fe200078e0053 */
[-C--:B------:R-:W-:Y:S01]  /*12500*/  LEA.HI.X.SX32 R85, R193, R3.reuse, 0x2, P2 ;  /* 0x00000003c1557211 */ /* 0x080fe200010f16ff */
[----:B------:R-:W4:Y:S01]  /*12510*/  LDL.LU R195, [R1+0x168] ;  /* 0x0001680001c37983 */ /* 0x000f220000300800 */
[----:B------:R-:W-:Y:S01]  /*12520*/  IMAD.MOV.U32 R252, RZ, RZ, R81 ;  /* 0x000000fffffc7224 */ /* 0x000fe200078e0051 */
[----:B------:R-:W-:Y:S02]  /*12530*/  LEA.HI.X.SX32 R83, R191, R3, 0x2, P1 ;  /* 0x00000003bf537211 */ /* 0x000fe400008f16ff */
[----:B------:R-:W4:Y:S01]  /*12540*/  LDL.LU R193, [R1+0x16c] ;  /* 0x00016c0001c17983 */ /* 0x000f220000300800 */
[----:B------:R-:W-:-:S02]  /*12550*/  LEA R76, P5, R0, R2, 0x2 ;  /* 0x00000002004c7211 */ /* 0x000fc400078a10ff */
[-C--:B------:R-:W-:Y:S01]  /*12560*/  LEA.HI.X.SX32 R81, R187, R3.reuse, 0x2, P0 ;  /* 0x00000003bb517211 */ /* 0x080fe200000f16ff */
[----:B------:R-:W4:Y:S01]  /*12570*/  LDL.LU R191, [R1+0x170] ;  /* 0x0001700001bf7983 */ /* 0x000f220000300800 */
[----:B------:R-:W-:Y:S01]  /*12580*/  IMAD.MOV.U32 R187, RZ, RZ, R186 ;  /* 0x000000ffffbb7224 */ /* 0x000fe200078e00ba */
[----:B------:R-:W-:Y:S02]  /*12590*/  LEA R72, P3, R185, R2, 0x2 ;  /* 0x00000002b9487211 */ /* 0x000fe400078610ff */
[----:B------:R-:W4:Y:S01]  /*125a0*/  LDL.LU R199, [R1+0x174] ;  /* 0x0001740001c77983 */ /* 0x000f220000300800 */
[----:B------:R-:W-:-:S03]  /*125b0*/  LEA.HI.X.SX32 R77, R0, R3, 0x2, P5 ;  /* 0x00000003004d7211 */ /* 0x000fc600028f16ff */
[----:B------:R-:W4:Y:S01]  /*125c0*/  LDL.LU R186, [R1+0x178] ;  /* 0x0001780001ba7983 */ /* 0x000f220000300800 */
[----:B------:R-:W-:-:S03]  /*125d0*/  LEA.HI.X.SX32 R73, R185, R3, 0x2, P3 ;  /* 0x00000003b9497211 */ /* 0x000fc600018f16ff */
[----:B------:R-:W4:Y:S01]  /*125e0*/  LDL.LU R0, [R1+0x17c] ;  /* 0x00017c0001007983 */ /* 0x000f220000300800 */
[----:B------:R-:W-:-:S03]  /*125f0*/  LEA R74, P4, R201, R2, 0x2 ;  /* 0x00000002c94a7211 */ /* 0x000fc600078810ff */
[----:B------:R-:W4:Y:S01]  /*12600*/  LDL.LU R202, [R1+0x180] ;  /* 0x0001800001ca7983 */ /* 0x000f220000300800 */
[----:B------:R-:W-:-:S03]  /*12610*/  LEA R70, P2, R200, R2, 0x2 ;  /* 0x00000002c8467211 */ /* 0x000fc600078410ff */
[----:B------:R-:W4:Y:S01]  /*12620*/  LDL.LU R185, [R1+0x184] ;  /* 0x0001840001b97983 */ /* 0x000f220000300800 */
[-C--:B------:R-:W-:Y:S02]  /*12630*/  LEA R66, P0, R196, R2.reuse, 0x2 ;  /* 0x00000002c4427211 */ /* 0x080fe400078010ff */
[-C--:B------:R-:W-:Y:S02]  /*12640*/  LEA R68, P1, R198, R2.reuse, 0x2 ;  /* 0x00000002c6447211 */ /* 0x080fe400078210ff */
[-C--:B------:R-:W-:Y:S02]  /*12650*/  LEA.HI.X.SX32 R75, R201, R3.reuse, 0x2, P4 ;  /* 0x00000003c94b7211 */ /* 0x080fe400020f16ff */
[-C--:B------:R-:W-:Y:S01]  /*12660*/  LEA.HI.X.SX32 R71, R200, R3.reuse, 0x2, P2 ;  /* 0x00000003c8477211 */ /* 0x080fe200010f16ff */
[----:B------:R-:W4:Y:S01]  /*12670*/  LDL.LU R201, [R1+0x188] ;  /* 0x0001880001c97983 */ /* 0x000f220000300800 */
[-C--:B------:R-:W-:Y:S02]  /*12680*/  LEA.HI.X.SX32 R67, R196, R3.reuse, 0x2, P0 ;  /* 0x00000003c4437211 */ /* 0x080fe400000f16ff */
[----:B------:R-:W-:Y:S01]  /*12690*/  LEA R60, P4, R190, R2, 0x2 ;  /* 0x00000002be3c7211 */ /* 0x000fe200078810ff */
[----:B------:R-:W4:Y:S01]  /*126a0*/  LDL.LU R200, [R1+0x18c] ;  /* 0x00018c0001c87983 */ /* 0x000f220000300800 */
[----:B------:R-:W-:-:S03]  /*126b0*/  LEA.HI.X.SX32 R69, R198, R3, 0x2, P1 ;  /* 0x00000003c6457211 */ /* 0x000fc600008f16ff */
[----:B------:R-:W4:Y:S01]  /*126c0*/  LDL.LU R196, [R1+0x190] ;  /* 0x0001900001c47983 */ /* 0x000f220000300800 */
[----:B------:R-:W-:-:S03]  /*126d0*/  LEA.HI.X.SX32 R61, R190, R3, 0x2, P4 ;  /* 0x00000003be3d7211 */ /* 0x000fc600020f16ff */
[----:B------:R-:W4:Y:S04]  /*126e0*/  LDL.LU R198, [R1+0x194] ;  /* 0x0001940001c67983 */ /* 0x000f280000300800 */
[----:B------:R-:W4:Y:S01]  /*126f0*/  LDL.LU R190, [R1+0x198] ;  /* 0x0001980001be7983 */ /* 0x000f220000300800 */
[----:B------:R-:W-:-:S05]  /*12700*/  IMAD R251, R251, UR9, RZ ;  /* 0x00000009fbfb7c24 */ /* 0x000fca000f8e02ff */
[CC--:B------:R-:W-:Y:S02]  /*12710*/  LEA R78, P6, R251.reuse, R2.reuse, 0x2 ;  /* 0x00000002fb4e7211 */ /* 0x0c0fe400078c10ff */
[CC--:B------:R-:W-:Y:S02]  /*12720*/  LEA R62, P5, R194.reuse, R2.reuse, 0x2 ;  /* 0x00000002c23e7211 */ /* 0x0c0fe400078a10ff */
[-C--:B------:R-:W-:Y:S02]  /*12730*/  LEA.HI.X.SX32 R79, R251, R3.reuse, 0x2, P6 ;  /* 0x00000003fb4f7211 */ /* 0x080fe400030f16ff */
[C---:B------:R-:W-:Y:S02]  /*12740*/  LEA R64, P6, R197.reuse, R2, 0x2 ;  /* 0x00000002c5407211 */ /* 0x040fe400078c10ff */
[-C--:B------:R-:W-:Y:S02]  /*12750*/  LEA.HI.X.SX32 R63, R194, R3.reuse, 0x2, P5 ;  /* 0x00000003c23f7211 */ /* 0x080fe400028f16ff */
[----:B------:R-:W-:-:S02]  /*12760*/  LEA.HI.X.SX32 R65, R197, R3, 0x2, P6 ;  /* 0x00000003c5417211 */ /* 0x000fc400030f16ff */
[----:B------:R-:W4:Y:S01]  /*12770*/  LDL.LU R197, [R1+0x19c] ;  /* 0x00019c0001c57983 */ /* 0x000f220000300800 */
[----:B--2---:R-:W-:-:S04]  /*12780*/  LEA R58, P3, R13, R2, 0x2 ;  /* 0x000000020d3a7211 */ /* 0x004fc800078610ff */
[-C--:B------:R-:W-:Y:S02]  /*12790*/  LEA.HI.X.SX32 R59, R13, R3.reuse, 0x2, P3 ;  /* 0x000000030d3b7211 */ /* 0x080fe400018f16ff */
[----:B------:R-:W2:Y:S01]  /*127a0*/  LDL.LU R13, [R1+0x1a0] ;  /* 0x0001a000010d7983 */ /* 0x000ea20000300800 */
[CC--:B---3--:R-:W-:Y:S02]  /*127b0*/  LEA R56, P2, R12.reuse, R2.reuse, 0x2 ;  /* 0x000000020c387211 */ /* 0x0c8fe400078410ff */
[-C--:B----4-:R-:W-:Y:S02]  /*127c0*/  LEA R54, P1, R189, R2.reuse, 0x2 ;  /* 0x00000002bd367211 */ /* 0x090fe400078210ff */
[-C--:B------:R-:W-:Y:S02]  /*127d0*/  LEA.HI.X.SX32 R57, R12, R3.reuse, 0x2, P2 ;  /* 0x000000030c397211 */ /* 0x080fe400010f16ff */
[----:B------:R-:W-:Y:S01]  /*127e0*/  LEA R52, P0, R195, R2, 0x2 ;  /* 0x00000002c3347211 */ /* 0x000fe200078010ff */
[----:B------:R-:W3:Y:S01]  /*127f0*/  LDL.LU R12, [R1+0x1a4] ;  /* 0x0001a400010c7983 */ /* 0x000ee20000300800 */
[----:B------:R-:W-:-:S02]  /*12800*/  LEA.HI.X.SX32 R55, R189, R3, 0x2, P1 ;  /* 0x00000003bd377211 */ /* 0x000fc400008f16ff */
[-C--:B------:R-:W-:Y:S01]  /*12810*/  LEA R50, P6, R193, R2.reuse, 0x2 ;  /* 0x00000002c1327211 */ /* 0x080fe200078c10ff */
[----:B------:R-:W4:Y:S01]  /*12820*/  LDL.LU R189, [R1+0x1a8] ;  /* 0x0001a80001bd7983 */ /* 0x000f220000300800 */
[----:B------:R-:W-:-:S03]  /*12830*/  LEA R48, P5, R191, R2, 0x2 ;  /* 0x00000002bf307211 */ /* 0x000fc600078a10ff */
[----:B------:R-:W4:Y:S01]  /*12840*/  LDL.LU R194, [R1+0x1ac] ;  /* 0x0001ac0001c27983 */ /* 0x000f220000300800 */
[-C--:B------:R-:W-:Y:S02]  /*12850*/  LEA.HI.X.SX32 R53, R195, R3.reuse, 0x2, P0 ;  /* 0x00000003c3357211 */ /* 0x080fe400000f16ff */
[-C--:B------:R-:W-:Y:S01]  /*12860*/  LEA R46, P4, R199, R2.reuse, 0x2 ;  /* 0x00000002c72e7211 */ /* 0x080fe200078810ff */
[----:B------:R-:W4:Y:S01]  /*12870*/  LDL.LU R195, [R1+0x1b0] ;  /* 0x0001b00001c37983 */ /* 0x000f220000300800 */
[-C--:B------:R-:W-:Y:S02]  /*12880*/  LEA.HI.X.SX32 R51, R193, R3.reuse, 0x2, P6 ;  /* 0x00000003c1337211 */ /* 0x080fe400030f16ff */
[-C--:B------:R-:W-:Y:S01]  /*12890*/  LEA R44, P3, R186, R2.reuse, 0x2 ;  /* 0x00000002ba2c7211 */ /* 0x080fe200078610ff */
[----:B------:R-:W-:Y:S01]  /*128a0*/  IMAD.MOV.U32 R193, RZ, RZ, R188 ;  /* 0x000000ffffc17224 */ /* 0x000fe200078e00bc */
[-C--:B------:R-:W-:Y:S01]  /*128b0*/  LEA.HI.X.SX32 R49, R191, R3.reuse, 0x2, P5 ;  /* 0x00000003bf317211 */ /* 0x080fe200028f16ff */
[----:B------:R-:W4:Y:S01]  /*128c0*/  LDL.LU R188, [R1+0x1b4] ;  /* 0x0001b40001bc7983 */ /* 0x000f220000300800 */
[----:B------:R-:W-:Y:S01]  /*128d0*/  LEA R42, P2, R0, R2, 0x2 ;  /* 0x00000002002a7211 */ /* 0x000fe200078410ff */
[----:B------:R-:W-:Y:S01]  /*128e0*/  IMAD.MOV.U32 R191, RZ, RZ, R4 ;  /* 0x000000ffffbf7224 */ /* 0x000fe200078e0004 */
[-C--:B------:R-:W-:Y:S01]  /*128f0*/  LEA.HI.X.SX32 R47, R199, R3.reuse, 0x2, P4 ;  /* 0x00000003c72f7211 */ /* 0x080fe200020f16ff */
[----:B------:R-:W4:Y:S01]  /*12900*/  LDL.LU R4, [R1+0x1b8] ;  /* 0x0001b80001047983 */ /* 0x000f220000300800 */
[----:B------:R-:W-:Y:S01]  /*12910*/  LEA.HI.X.SX32 R45, R186, R3, 0x2, P3 ;  /* 0x00000003ba2d7211 */ /* 0x000fe200018f16ff */
[----:B------:R-:W-:-:S02]  /*12920*/  IMAD.MOV.U32 R186, RZ, RZ, R252 ;  /* 0x000000ffffba7224 */ /* 0x000fc400078e00fc */
[----:B------:R-:W4:Y:S01]  /*12930*/  LDL.LU R199, [R1+0x1bc] ;  /* 0x0001bc0001c77983 */ /* 0x000f220000300800 */
[C---:B------:R-:W-:Y:S02]  /*12940*/  LEA R38, P0, R185.reuse, R2, 0x2 ;  /* 0x00000002b9267211 */ /* 0x040fe400078010ff */
[-C--:B------:R-:W-:Y:S01]  /*12950*/  LEA.HI.X.SX32 R43, R0, R3.reuse, 0x2, P2 ;  /* 0x00000003002b7211 */ /* 0x080fe200010f16ff */
[----:B------:R-:W4:Y:S01]  /*12960*/  LDL.LU R252, [R1+0x1c0] ;  /* 0x0001c00001fc7983 */ /* 0x000f220000300800 */
[----:B------:R-:W-:-:S03]  /*12970*/  LEA.HI.X.SX32 R39, R185, R3, 0x2, P0 ;  /* 0x00000003b9277211 */ /* 0x000fc600000f16ff */
[----:B------:R-:W4:Y:S04]  /*12980*/  LDL.LU R0, [R1+0x1c4] ;  /* 0x0001c40001007983 */ /* 0x000f280000300800 */
[----:B------:R-:W4:Y:S04]  /*12990*/  LDL.LU R185, [R1+0x1c8] ;  /* 0x0001c80001b97983 */ /* 0x000f280000300800 */
[----:B------:R-:W4:Y:S01]  /*129a0*/  LDL.LU R203, [R1+0x1cc] ;  /* 0x0001cc0001cb7983 */ /* 0x000f220000300800 */
[----:B------:R-:W-:-:S04]  /*129b0*/  LEA R32, P4, R196, R2, 0x2 ;  /* 0x00000002c4207211 */ /* 0x000fc800078810ff */
[----:B------:R-:W-:Y:S02]  /*129c0*/  LEA.HI.X.SX32 R33, R196, R3, 0x2, P4 ;  /* 0x00000003c4217211 */ /* 0x000fe400020f16ff */
[----:B------:R-:W4:Y:S01]  /*129d0*/  LDL.LU R196, [R1+0x1d0] ;  /* 0x0001d00001c47983 */ /* 0x000f220000300800 */
[----:B------:R-:W-:Y:S01]  /*129e0*/  LEA R28, P2, R190, R2, 0x2 ;  /* 0x00000002be1c7211 */ /* 0x000fe200078410ff */
[----:B------:R-:W-:-:S03]  /*129f0*/  IMAD.MOV.U32 R207, RZ, RZ, R186 ;  /* 0x000000ffffcf7224 */ /* 0x000fc600078e00ba */
[----:B------:R-:W-:Y:S02]  /*12a00*/  LEA.HI.X.SX32 R29, R190, R3, 0x2, P2 ;  /* 0x00000003be1d7211 */ /* 0x000fe400010f16ff */
[----:B------:R-:W4:Y:S04]  /*12a10*/  LDL.LU R190, [R1+0x1d8] ;  /* 0x0001d80001be7983 */ /* 0x000f280000300800 */
[----:B------:R-:W4:Y:S01]  /*12a20*/  LDL.LU R186, [R1+0x1dc] ;  /* 0x0001dc0001ba7983 */ /* 0x000f220000300800 */
[-C--:B------:R-:W-:Y:S02]  /*12a30*/  LEA R36, P6, R201, R2.reuse, 0x2 ;  /* 0x00000002c9247211 */ /* 0x080fe400078c10ff */
[-C--:B------:R-:W-:Y:S01]  /*12a40*/  LEA R34, P5, R200, R2.reuse, 0x2 ;  /* 0x00000002c8227211 */ /* 0x080fe200078a10ff */
[----:B------:R-:W4:Y:S01]  /*12a50*/  LDL.LU R205, [R1+0x1e0] ;  /* 0x0001e00001cd7983 */ /* 0x000f220000300800 */
[----:B------:R-:W-:-:S02]  /*12a60*/  LEA R30, P3, R198, R2, 0x2 ;  /* 0x00000002c61e7211 */ /* 0x000fc400078610ff */
[-C--:B------:R-:W-:Y:S01]  /*12a70*/  LEA.HI.X.SX32 R37, R201, R3.reuse, 0x2, P6 ;  /* 0x00000003c9257211 */ /* 0x080fe200030f16ff */
[----:B------:R-:W4:Y:S01]  /*12a80*/  LDL.LU R250, [R1+0x1e4] ;  /* 0x0001e40001fa7983 */ /* 0x000f220000300800 */
[-C--:B------:R-:W-:Y:S02]  /*12a90*/  LEA.HI.X.SX32 R35, R200, R3.reuse, 0x2, P5 ;  /* 0x00000003c8237211 */ /* 0x080fe400028f16ff */
[----:B------:R-:W-:Y:S02]  /*12aa0*/  LEA.HI.X.SX32 R31, R198, R3, 0x2, P3 ;  /* 0x00000003c61f7211 */ /* 0x000fe400018f16ff */
[----:B------:R-:W-:-:S04]  /*12ab0*/  LEA R40, P1, R202, R2, 0x2 ;  /* 0x00000002ca287211 */ /* 0x000fc800078210ff */
[----:B------:R-:W-:Y:S02]  /*12ac0*/  LEA.HI.X.SX32 R41, R202, R3, 0x2, P1 ;  /* 0x00000003ca297211 */ /* 0x000fe400008f16ff */
[----:B------:R-:W-:-:S04]  /*12ad0*/  LEA R26, P1, R197, R2, 0x2 ;  /* 0x00000002c51a7211 */ /* 0x000fc800078210ff */
[----:B------:R-:W-:Y:S01]  /*12ae0*/  LEA.HI.X.SX32 R27, R197, R3, 0x2, P1 ;  /* 0x00000003c51b7211 */ /* 0x000fe200008f16ff */
[----:B------:R-:W-:Y:S02]  /*12af0*/  IMAD.MOV.U32 R197, RZ, RZ, R192 ;  /* 0x000000ffffc57224 */ /* 0x000fe400078e00c0 */
[----:B------:R-:W-:Y:S02]  /*12b00*/  IMAD.MOV.U32 R192, RZ, RZ, R5 ;  /* 0x000000ffffc07224 */ /* 0x000fe400078e0005 */
[----:B------:R-:W-:Y:S01]  /*12b10*/  IMAD.MOV.U32 R5, RZ, RZ, R207 ;  /* 0x000000ffff057224 */ /* 0x000fe200078e00cf */
[----:B--2---:R-:W-:-:S04]  /*12b20*/  LEA R24, P0, R13, R2, 0x2 ;  /* 0x000000020d187211 */ /* 0x004fc800078010ff */
[-C--:B------:R-:W-:Y:S02]  /*12b30*/  LEA.HI.X.SX32 R25, R13, R3.reuse, 0x2, P0 ;  /* 0x000000030d197211 */ /* 0x080fe400000f16ff */
[CC--:B---3--:R-:W-:Y:S02]  /*12b40*/  LEA R22, P6, R12.reuse, R2.reuse, 0x2 ;  /* 0x000000020c167211 */ /* 0x0c8fe400078c10ff */
[CC--:B----4-:R-:W-:Y:S02]  /*12b50*/  LEA R20, P5, R189.reuse, R2.reuse, 0x2 ;  /* 0x00000002bd147211 */ /* 0x0d0fe400078a10ff */
[-C--:B------:R-:W-:Y:S02]  /*12b60*/  LEA.HI.X.SX32 R23, R12, R3.reuse, 0x2, P6 ;  /* 0x000000030c177211 */ /* 0x080fe400030f16ff */
[----:B------:R-:W-:Y:S02]  /*12b70*/  LEA R18, P4, R194, R2, 0x2 ;  /* 0x00000002c2127211 */ /* 0x000fe400078810ff */
[----:B------:R-:W-:-:S02]  /*12b80*/  LEA.HI.X.SX32 R21, R189, R3, 0x2, P5 ;  /* 0x00000003bd157211 */ /* 0x000fc400028f16ff */
[CC--:B------:R-:W-:Y:S01]  /*12b90*/  LEA R16, P3, R195.reuse, R2.reuse, 0x2 ;  /* 0x00000002c3107211 */ /* 0x0c0fe200078610ff */
[----:B------:R-:W2:Y:S01]  /*12ba0*/  LDL.LU R189, [R1+0x1e8] ;  /* 0x0001e80001bd7983 */ /* 0x000ea20000300800 */
[-C--:B------:R-:W-:Y:S02]  /*12bb0*/  LEA.HI.X.SX32 R19, R194, R3.reuse, 0x2, P4 ;  /* 0x00000003c2137211 */ /* 0x080fe400020f16ff */
[-C--:B------:R-:W-:Y:S01]  /*12bc0*/  LEA.HI.X.SX32 R17, R195, R3.reuse, 0x2, P3 ;  /* 0x00000003c3117211 */ /* 0x080fe200018f16ff */
[----:B-1----:R-:W3:Y:S01]  /*12bd0*/  LDL.LU R180, [R1+0x1ec] ;  /* 0x0001ec0001b47983 */ /* 0x002ee20000300800 */
[C---:B------:R-:W-:Y:S01]  /*12be0*/  LEA R10, P2, R188.reuse, R2, 0x2 ;  /* 0x00000002bc0a7211 */ /* 0x040fe200078410ff */
[----:B------:R-:W-:Y:S02]  /*12bf0*/  IMAD.MOV.U32 R195, RZ, RZ, R191 ;  /* 0x000000ffffc37224 */ /* 0x000fe400078e00bf */
[----:B------:R-:W4:Y:S01]  /*12c00*/  LDL.LU R198, [R1+0x1f0] ;  /* 0x0001f00001c67983 */ /* 0x000f220000300800 */
[----:B------:R-:W-:Y:S01]  /*12c10*/  IMAD.MOV.U32 R191, RZ, RZ, R187 ;  /* 0x000000ffffbf7224 */ /* 0x000fe200078e00bb */
[----:B------:R-:W-:-:S02]  /*12c20*/  LEA.HI.X.SX32 R11, R188, R3, 0x2, P2 ;  /* 0x00000003bc0b7211 */ /* 0x000fc400010f16ff */
[----:B------:R-:W4:Y:S01]  /*12c30*/  LDL.LU R204, [R1+0x1f4] ;  /* 0x0001f40001cc7983 */ /* 0x000f220000300800 */
[----:B------:R-:W-:-:S03]  /*12c40*/  LEA R6, P0, R199, R2, 0x2 ;  /* 0x00000002c7067211 */ /* 0x000fc600078010ff */
[----:B------:R-:W4:Y:S01]  /*12c50*/  LDL.LU R202, [R1+0x1f8] ;  /* 0x0001f80001ca7983 */ /* 0x000f220000300800 */
[-C--:B------:R-:W-:Y:S02]  /*12c60*/  LEA R12, P6, R252, R2.reuse, 0x2 ;  /* 0x00000002fc0c7211 */ /* 0x080fe400078c10ff */
[-C--:B------:R-:W-:Y:S01]  /*12c70*/  LEA R14, P5, R0, R2.reuse, 0x2 ;  /* 0x00000002000e7211 */ /* 0x080fe200078a10ff */
[----:B------:R-:W4:Y:S01]  /*12c80*/  LDL.LU R187, [R1+0x200] ;  /* 0x0002000001bb7983 */ /* 0x000f220000300800 */
[-C--:B------:R-:W-:Y:S02]  /*12c90*/  LEA.HI.X.SX32 R13, R252, R3.reuse, 0x2, P6 ;  /* 0x00000003fc0d7211 */ /* 0x080fe400030f16ff */
[----:B------:R-:W-:Y:S01]  /*12ca0*/  LEA R200, P4, R185, R2, 0x2 ;  /* 0x00000002b9c87211 */ /* 0x000fe200078810ff */
[----:B------:R-:W4:Y:S01]  /*12cb0*/  LDL.LU R188, [R1+0x204] ;  /* 0x0002040001bc7983 */ /* 0x000f220000300800 */
[-C--:B------:R-:W-:Y:S02]  /*12cc0*/  LEA.HI.X.SX32 R7, R199, R3.reuse, 0x2, P0 ;  /* 0x00000003c7077211 */ /* 0x080fe400000f16ff */
[-C--:B------:R-:W-:Y:S01]  /*12cd0*/  LEA.HI.X.SX32 R15, R0, R3.reuse, 0x2, P5 ;  /* 0x00000003000f7211 */ /* 0x080fe200028f16ff */
[----:B------:R-:W4:Y:S01]  /*12ce0*/  LDL.LU R199, [R1+0x208] ;  /* 0x0002080001c77983 */ /* 0x000f220000300800 */
[----:B------:R-:W-:-:S02]  /*12cf0*/  LEA.HI.X.SX32 R201, R185, R3, 0x2, P4 ;  /* 0x00000003b9c97211 */ /* 0x000fc400020f16ff */
[-C--:B------:R-:W-:Y:S01]  /*12d00*/  LEA R8, P1, R4, R2.reuse, 0x2 ;  /* 0x0000000204087211 */ /* 0x080fe200078210ff */
[----:B------:R-:W4:Y:S01]  /*12d10*/  LDL.LU R252, [R1+0x20c] ;  /* 0x00020c0001fc7983 */ /* 0x000f220000300800 */
[----:B------:R-:W-:-:S03]  /*12d20*/  LEA R194, P3, R203, R2, 0x2 ;  /* 0x00000002cbc27211 */ /* 0x000fc600078610ff */
[----:B------:R1:W-:Y:S01]  /*12d30*/  STL.64 [R1+0x108], R12 ;  /* 0x0001080c01007387 */ /* 0x0003e20000100a00 */
[----:B------:R-:W-:-:S03]  /*12d40*/  LEA R208, P2, R196, R2, 0x2 ;  /* 0x00000002c4d07211 */ /* 0x000fc600078410ff */
[----:B------:R-:W4:Y:S01]  /*12d50*/  LDL.LU R0, [R1+0x210] ;  /* 0x0002100001007983 */ /* 0x000f220000300800 */
[----:B------:R-:W-:-:S03]  /*12d60*/  LEA.HI.X.SX32 R9, R4, R3, 0x2, P1 ;  /* 0x0000000304097211 */ /* 0x000fc600008f16ff */
[----:B------:R-:W-:Y:S01]  /*12d70*/  STL.64 [R1+0x110], R14 ;  /* 0x0001100e01007387 */ /* 0x000fe20000100a00 */
[----:B------:R-:W-:-:S03]  /*12d80*/  LEA R4, P1, R207, R2, 0x2 ;  /* 0x00000002cf047211 */ /* 0x000fc600078210ff */
[----:B------:R-:W4:Y:S01]  /*12d90*/  LDL.LU R185, [R1+0x214] ;  /* 0x0002140001b97983 */ /* 0x000f220000300800 */
[----:B------:R-:W-:-:S03]  /*12da0*/  LEA R206, P0, R190, R2, 0x2 ;  /* 0x00000002bece7211 */ /* 0x000fc600078010ff */
[----:B------:R1:W-:Y:S01]  /*12db0*/  STL.64 [R1+0x118], R200 ;  /* 0x000118c801007387 */ /* 0x0003e20000100a00 */
[-C--:B------:R-:W-:Y:S02]  /*12dc0*/  LEA.HI.X.SX32 R209, R196, R3.reuse, 0x2, P2 ;  /* 0x00000003c4d17211 */ /* 0x080fe400010f16ff */
[----:B-1----:R-:W-:Y:S02]  /*12dd0*/  LEA R12, P6, R186, R2, 0x2 ;  /* 0x00000002ba0c7211 */ /* 0x002fe400078c10ff */
[-C--:B------:R-:W-:Y:S02]  /*12de0*/  LEA.HI.X.SX32 R5, R5, R3.reuse, 0x2, P1 ;  /* 0x0000000305057211 */ /* 0x080fe400008f16ff */
[-C--:B------:R-:W-:Y:S01]  /*12df0*/  LEA.HI.X.SX32 R207, R190, R3.reuse, 0x2, P0 ;  /* 0x00000003becf7211 */ /* 0x080fe200000f16ff */
[----:B------:R-:W-:Y:S01]  /*12e00*/  IMAD.MOV.U32 R201, RZ, RZ, R195 ;  /* 0x000000ffffc97224 */ /* 0x000fe200078e00c3 */
[-C--:B------:R-:W-:Y:S02]  /*12e10*/  LEA.HI.X.SX32 R195, R203, R3.reuse, 0x2, P3 ;  /* 0x00000003cbc37211 */ /* 0x080fe400018f16ff */
[----:B------:R-:W-:-:S03]  /*12e20*/  LEA.HI.X.SX32 R13, R186, R3, 0x2, P6 ;  /* 0x00000003ba0d7211 */ /* 0x000fc600030f16ff */
[----:B------:R-:W-:Y:S04]  /*12e30*/  STL.64 [R1+0x120], R194 ;  /* 0x000120c201007387 */ /* 0x000fe80000100a00 */
[----:B------:R1:W-:Y:S04]  /*12e40*/  STL.64 [R1+0x128], R208 ;  /* 0x000128d001007387 */ /* 0x0003e80000100a00 */
[----:B-1----:R-:W4:Y:S04]  /*12e50*/  LDL.LU.64 R208, [R1+0xef0] ;  /* 0x000ef00001d07983 */ /* 0x002f280000300a00 */
[----:B------:R-:W-:Y:S04]  /*12e60*/  STL.64 [R1+0x130], R4 ;  /* 0x0001300401007387 */ /* 0x000fe80000100a00 */
[----:B------:R1:W-:Y:S04]  /*12e70*/  STL.64 [R1+0x138], R206 ;  /* 0x000138ce01007387 */ /* 0x0003e80000100a00 */
[----:B-1----:R-:W4:Y:S04]  /*12e80*/  LDL.LU.64 R206, [R1+0xee8] ;  /* 0x000ee80001ce7983 */ /* 0x002f280000300a00 */
[----:B------:R1:W-:Y:S04]  /*12e90*/  STL.64 [R1+0x140], R12 ;  /* 0x0001400c01007387 */ /* 0x0003e80000100a00 */
[----:B-1----:R-:W4:Y:S01]  /*12ea0*/  LDL.LU R13, [R1+0xee4] ;  /* 0x000ee400010d7983 */ /* 0x002f220000300800 */
[----:B------:R-:W-:-:S04]  /*12eb0*/  LEA R14, P5, R205, R2, 0x2 ;  /* 0x00000002cd0e7211 */ /* 0x000fc800078a10ff */
[-C--:B------:R-:W-:Y:S02]  /*12ec0*/  LEA.HI.X.SX32 R15, R205, R3.reuse, 0x2, P5 ;  /* 0x00000003cd0f7211 */ /* 0x080fe400028f16ff */
[CC--:B------:R-:W-:Y:S01]  /*12ed0*/  LEA R200, P4, R250.reuse, R2.reuse, 0x2 ;  /* 0x00000002fac87211 */ /* 0x0c0fe200078810ff */
[----:B------:R-:W4:Y:S04]  /*12ee0*/  LDL.LU R205, [R1+0xee0] ;  /* 0x000ee00001cd7983 */ /* 0x000f280000300800 */
[----:B------:R1:W-:Y:S01]  /*12ef0*/  STL.64 [R1+0x148], R14 ;  /* 0x0001480e01007387 */ /* 0x0003e20000100a00 */
[----:B------:R-:W-:Y:S02]  /*12f00*/  IMAD.MOV.U32 R203, RZ, RZ, R197 ;  /* 0x000000ffffcb7224 */ /* 0x000fe400078e00c5 */
[----:B------:R-:W-:Y:S01]  /*12f10*/  IMAD.MOV.U32 R5, RZ, RZ, R193 ;  /* 0x000000ffff057224 */ /* 0x000fe200078e00c1 */
[----:B-1----:R-:W-:Y:S01]  /*12f20*/  LEA R14, P5, R201, R2, 0x2 ;  /* 0x00000002c90e7211 */ /* 0x002fe200078a10ff */
[----:B------:R-:W-:Y:S01]  /*12f30*/  IMAD.MOV.U32 R15, RZ, RZ, R201 ;  /* 0x000000ffff0f7224 */ /* 0x000fe200078e00c9 */
[----:B------:R-:W-:-:S02]  /*12f40*/  LEA.HI.X.SX32 R201, R250, R3, 0x2, P4 ;  /* 0x00000003fac97211 */ /* 0x000fc400020f16ff */
[----:B------:R-:W4:Y:S04]  /*12f50*/  LDL.LU R250, [R1+0x224] ;  /* 0x0002240001fa7983 */ /* 0x000f280000300800 */
[----:B------:R1:W-:Y:S01]  /*12f60*/  STL.64 [R1+0x150], R200 ;  /* 0x000150c801007387 */ /* 0x0003e20000100a00 */
[----:B------:R-:W-:Y:S01]  /*12f70*/  IMAD.MOV.U32 R193, RZ, RZ, R191 ;  /* 0x000000ffffc17224 */ /* 0x000fe200078e00bf */
[----:B------:R-:W-:Y:S02]  /*12f80*/  LEA.HI.X.SX32 R15, R15, R3, 0x2, P5 ;  /* 0x000000030f0f7211 */ /* 0x000fe400028f16ff */
[-C--:B--2---:R-:W-:Y:S02]  /*12f90*/  LEA R194, P3, R189, R2.reuse, 0x2 ;  /* 0x00000002bdc27211 */ /* 0x084fe400078610ff */
[----:B---3--:R-:W-:-:S02]  /*12fa0*/  LEA R196, P2, R180, R2, 0x2 ;  /* 0x00000002b4c47211 */ /* 0x008fc400078410ff */
[-C--:B------:R-:W-:Y:S02]  /*12fb0*/  LEA.HI.X.SX32 R195, R189, R3.reuse, 0x2, P3 ;  /* 0x00000003bdc37211 */ /* 0x080fe400018f16ff */
[----:B------:R-:W-:Y:S01]  /*12fc0*/  LEA.HI.X.SX32 R197, R180, R3, 0x2, P2 ;  /* 0x00000003b4c57211 */ /* 0x000fe200010f16ff */
[----:B------:R-:W2:Y:S01]  /*12fd0*/  LDL.LU R189, [R1+0x228] ;  /* 0x0002280001bd7983 */ /* 0x000ea20000300800 */
[-C--:B----4-:R-:W-:Y:S02]  /*12fe0*/  LEA R4, P1, R198, R2.reuse, 0x2 ;  /* 0x00000002c6047211 */ /* 0x090fe400078210ff */
[-C--:B------:R-:W-:Y:S01]  /*12ff0*/  LEA R190, P0, R204, R2.reuse, 0x2 ;  /* 0x00000002ccbe7211 */ /* 0x080fe200078010ff */
[----:B------:R-:W-:Y:S04]  /*13000*/  STL.64 [R1+0x158], R194 ;  /* 0x000158c201007387 */ /* 0x000fe80000100a00 */
[----:B------:R-:W3:Y:S01]  /*13010*/  LDL.LU R180, [R1+0x22c] ;  /* 0x00022c0001b47983 */ /* 0x000ee20000300800 */
[----:B------:R-:W-:-:S03]  /*13020*/  LEA R12, P6, R202, R2, 0x2 ;  /* 0x00000002ca0c7211 */ /* 0x000fc600078c10ff */
[----:B------:R4:W-:Y:S01]  /*13030*/  STL.64 [R1+0x160], R196 ;  /* 0x000160c401007387 */ /* 0x0009e20000100a00 */
[-C--:B------:R-:W-:Y:S02]  /*13040*/  LEA.HI.X.SX32 R191, R204, R3.reuse, 0x2, P0 ;  /* 0x00000003ccbf7211 */ /* 0x080fe400000f16ff */
[C---:B-1----:R-:W-:Y:S01]  /*13050*/  LEA R200, P4, R187.reuse, R2, 0x2 ;  /* 0x00000002bbc87211 */ /* 0x042fe200078810ff */
[----:B----4-:R-:W-:Y:S01]  /*13060*/  IMAD.MOV.U32 R197, RZ, RZ, R5 ;  /* 0x000000ffffc57224 */ /* 0x010fe200078e0005 */
[-C--:B------:R-:W-:Y:S02]  /*13070*/  LEA.HI.X.SX32 R5, R198, R3.reuse, 0x2, P1 ;  /* 0x00000003c6057211 */ /* 0x080fe400008f16ff */
[----:B------:R-:W4:Y:S01]  /*13080*/  LDL.LU R198, [R1+0x230] ;  /* 0x0002300001c67983 */ /* 0x000f220000300800 */
[----:B------:R-:W-:-:S03]  /*13090*/  LEA.HI.X.SX32 R201, R187, R3, 0x2, P4 ;  /* 0x00000003bbc97211 */ /* 0x000fc600020f16ff */
[----:B------:R-:W-:Y:S01]  /*130a0*/  STL.64 [R1+0x168], R4 ;  /* 0x0001680401007387 */ /* 0x000fe20000100a00 */
[----:B------:R-:W-:-:S03]  /*130b0*/  LEA R194, P3, R188, R2, 0x2 ;  /* 0x00000002bcc27211 */ /* 0x000fc600078610ff */
[----:B------:R1:W-:Y:S04]  /*130c0*/  STL.64 [R1+0x170], R190 ;  /* 0x000170be01007387 */ /* 0x0003e80000100a00 */
[----:B------:R-:W2:Y:S01]  /*130d0*/  LDL.LU R204, [R1+0x238] ;  /* 0x0002380001cc7983 */ /* 0x000ea20000300800 */
[----:B------:R-:W-:Y:S01]  /*130e0*/  LEA.HI.X.SX32 R195, R188, R3, 0x2, P3 ;  /* 0x00000003bcc37211 */ /* 0x000fe200018f16ff */
[----:B-1----:R-:W-:Y:S02]  /*130f0*/  IMAD.MOV.U32 R191, RZ, RZ, R203 ;  /* 0x000000ffffbf7224 */ /* 0x002fe400078e00cb */
[----:B------:R-:W2:Y:S01]  /*13100*/  LDL.LU R203, [R1+0x23c] ;  /* 0x00023c0001cb7983 */ /* 0x000ea20000300800 */
[----:B------:R-:W-:Y:S01]  /*13110*/  IMAD.MOV.U32 R187, RZ, RZ, R192 ;  /* 0x000000ffffbb7224 */ /* 0x000fe200078e00c0 */
[----:B------:R-:W-:-:S02]  /*13120*/  LEA R196, P2, R199, R2, 0x2 ;  /* 0x00000002c7c47211 */ /* 0x000fc400078410ff */
[----:B------:R-:W-:-:S04]  /*13130*/  LEA R4, P1, R252, R2, 0x2 ;  /* 0x00000002fc047211 */ /* 0x000fc800078210ff */
[-C--:B------:R-:W-:Y:S01]  /*13140*/  LEA.HI.X.SX32 R5, R252, R3.reuse, 0x2, P1 ;  /* 0x00000003fc057211 */ /* 0x080fe200008f16ff */
[----:B------:R-:W-:Y:S01]  /*13150*/  IMAD.MOV.U32 R186, RZ, RZ, R13 ;  /* 0x000000ffffba7224 */ /* 0x000fe200078e000d */
[----:B------:R-:W-:Y:S02]  /*13160*/  LEA.HI.X.SX32 R13, R202, R3, 0x2, P6 ;  /* 0x00000003ca0d7211 */ /* 0x000fe400030f16ff */
[----:B------:R-:W2:Y:S04]  /*13170*/  LDL.LU R202, [R1+0x240] ;  /* 0x0002400001ca7983 */ /* 0x000ea80000300800 */
[----:B------:R-:W-:Y:S04]  /*13180*/  STL.64 [R1+0x178], R12 ;  /* 0x0001780c01007387 */ /* 0x000fe80000100a00 */
[----:B------:R1:W-:Y:S04]  /*13190*/  STL.64 [R1+0x180], R14 ;  /* 0x0001800e01007387 */ /* 0x0003e80000100a00 */
[----:B------:R1:W-:Y:S02]  /*131a0*/  STL.64 [R1+0x188], R200 ;  /* 0x000188c801007387 */ /* 0x0003e40000100a00 */
[----:B-1----:R-:W-:Y:S01]  /*131b0*/  LEA R14, P5, R193, R2, 0x2 ;  /* 0x00000002c10e7211 */ /* 0x002fe200078a10ff */
[----:B------:R-:W-:-:S02]  /*131c0*/  IMAD.MOV.U32 R15, RZ, RZ, R193 ;  /* 0x000000ffff0f7224 */ /* 0x000fc400078e00c1 */
[----:B------:R-:W-:Y:S01]  /*131d0*/  IMAD.MOV.U32 R193, RZ, RZ, R186 ;  /* 0x000000ffffc17224 */ /* 0x000fe200078e00ba */
[----:B------:R-:W2:Y:S01]  /*131e0*/  LDL.LU R201, [R1+0x244] ;  /* 0x0002440001c97983 */ /* 0x000ea20000300800 */
[----:B------:R-:W-:-:S03]  /*131f0*/  LEA R186, P4, R192, R2, 0x2 ;  /* 0x00000002c0ba7211 */ /* 0x000fc600078810ff */
[----:B------:R-:W2:Y:S04]  /*13200*/  LDL.LU R200, [R1+0x24c] ;  /* 0x00024c0001c87983 */ /* 0x000ea80000300800 */
[----:B------:R-:W2:Y:S04]  /*13210*/  LDL.LU R192, [R1+0x254] ;  /* 0x0002540001c07983 */ /* 0x000ea80000300800 */
[----:B------:R-:W2:Y:S04]  /*13220*/  LDL.LU R188, [R1+0x25c] ;  /* 0x00025c0001bc7983 */ /* 0x000ea80000300800 */
[----:B------:R1:W-:Y:S02]  /*13230*/  STL.64 [R1+0x190], R194 ;  /* 0x000190c201007387 */ /* 0x0003e40000100a00 */
[----:B-1----:R-:W-:Y:S01]  /*13240*/  LEA R194, P3, R197, R2, 0x2 ;  /* 0x00000002c5c27211 */ /* 0x002fe200078610ff */
[----:B------:R-:W-:Y:S01]  /*13250*/  IMAD.MOV.U32 R195, RZ, RZ, R197 ;  /* 0x000000ffffc37224 */ /* 0x000fe200078e00c5 */
[----:B------:R-:W-:-:S02]  /*13260*/  LEA.HI.X.SX32 R197, R199, R3, 0x2, P2 ;  /* 0x00000003c7c57211 */ /* 0x000fc400010f16ff */
[----:B------:R-:W2:Y:S04]  /*13270*/  LDL.LU R199, [R1+0x264] ;  /* 0x0002640001c77983 */ /* 0x000ea80000300800 */
[----:B------:R-:W-:Y:S04]  /*13280*/  STL.64 [R1+0x198], R196 ;  /* 0x000198c401007387 */ /* 0x000fe80000100a00 */
[----:B------:R1:W-:Y:S04]  /*13290*/  STL.64 [R1+0x1a0], R4 ;  /* 0x0001a00401007387 */ /* 0x0003e80000100a00 */
[----:B-1----:R-:W2:Y:S01]  /*132a0*/  LDL.LU R4, [R1+0xedc] ;  /* 0x000edc0001047983 */ /* 0x002ea20000300800 */
[CC--:B------:R-:W-:Y:S01]  /*132b0*/  LEA R190, P0, R0.reuse, R2.reuse, 0x2 ;  /* 0x0000000200be7211 */ /* 0x0c0fe200078010ff */
[----:B------:R-:W-:Y:S01]  /*132c0*/  IMAD.MOV.U32 R5, RZ, RZ, R191 ;  /* 0x000000ffff057224 */ /* 0x000fe200078e00bf */
[CC--:B------:R-:W-:Y:S01]  /*132d0*/  LEA R12, P6, R185.reuse, R2.reuse, 0x2 ;  /* 0x00000002b90c7211 */ /* 0x0c0fe200078c10ff */
[----:B------:R-:W2:Y:S01]  /*132e0*/  LDL.LU R252, [R1+0x26c] ;  /* 0x00026c0001fc7983 */ /* 0x000ea20000300800 */
[-C--:B------:R-:W-:Y:S01]  /*132f0*/  LEA.HI.X.SX32 R191, R0, R3.reuse, 0x2, P0 ;  /* 0x0000000300bf7211 */ /* 0x080fe200000f16ff */
[----:B------:R-:W-:Y:S01]  /*13300*/  IMAD.MOV.U32 R0, RZ, RZ, R183 ;  /* 0x000000ffff007224 */ /* 0x000fe200078e00b7 */
[-C--:B------:R-:W-:Y:S01]  /*13310*/  LEA.HI.X.SX32 R13, R185, R3.reuse, 0x2, P6 ;  /* 0x00000003b90d7211 */ /* 0x080fe200030f16ff */
[----:B------:R-:W-:Y:S01]  /*13320*/  IMAD.MOV.U32 R197, RZ, RZ, R182 ;  /* 0x000000ffffc57224 */ /* 0x000fe200078e00b6 */
[----:B------:R-:W-:Y:S01]  /*13330*/  LEA.HI.X.SX32 R15, R15, R3, 0x2, P5 ;  /* 0x000000030f0f7211 */ /* 0x000fe200028f16ff */
[----:B------:R-:W2:Y:S01]  /*13340*/  LDL.LU R183, [R1+0x274] ;  /* 0x0002740001b77983 */ /* 0x000ea20000300800 */
[----:B------:R-:W-:-:S03]  /*13350*/  LEA R196, P2, R250, R2, 0x2 ;  /* 0x00000002fac47211 */ /* 0x000fc600078410ff */
[----:B------:R-:W-:Y:S01]  /*13360*/  STL.64 [R1+0x1a8], R190 ;  /* 0x0001a8be01007387 */ /* 0x000fe20000100a00 */
[----:B------:R-:W-:-:S03]  /*13370*/  LEA.HI.X.SX32 R187, R187, R3, 0x2, P4 ;  /* 0x00000003bbbb7211 */ /* 0x000fc600020f16ff */
[----:B------:R-:W2:Y:S01]  /*13380*/  LDL.LU R185, [R1+0x27c] ;  /* 0x00027c0001b97983 */ /* 0x000ea20000300800 */
[----:B------:R-:W-:-:S03]  /*13390*/  LEA.HI.X.SX32 R195, R195, R3, 0x2, P3 ;  /* 0x00000003c3c37211 */ /* 0x000fc600018f16ff */
[----:B------:R1:W-:Y:S04]  /*133a0*/  STL.64 [R1+0x1b0], R12 ;  /* 0x0001b00c01007387 */ /* 0x0003e80000100a00 */
[----:B------:R1:W-:Y:S04]  /*133b0*/  STL.64 [R1+0x1b8], R14 ;  /* 0x0001b80e01007387 */ /* 0x0003e80000100a00 */
[----:B------:R-:W-:Y:S01]  /*133c0*/  STL.64 [R1+0x1c0], R186 ;  /* 0x0001c0ba01007387 */ /* 0x000fe20000100a00 */
[----:B-1----:R-:W-:Y:S01]  /*133d0*/  IMAD.MOV.U32 R13, RZ, RZ, R5 ;  /* 0x000000ffff0d7224 */ /* 0x002fe200078e0005 */
[-C--:B------:R-:W-:Y:S01]  /*133e0*/  LEA R14, P5, R197, R2.reuse, 0x2 ;  /* 0x00000002c50e7211 */ /* 0x080fe200078a10ff */
[----:B------:R-:W-:Y:S01]  /*133f0*/  IMAD.MOV.U32 R15, RZ, RZ, R197 ;  /* 0x000000ffff0f7224 */ /* 0x000fe200078e00c5 */
[----:B------:R-:W-:Y:S01]  /*13400*/  LEA.HI.X.SX32 R197, R250, R3, 0x2, P2 ;  /* 0x00000003fac57211 */ /* 0x000fe200010f16ff */
[----:B------:R-:W-:Y:S04]  /*13410*/  STL.64 [R1+0x1c8], R194 ;  /* 0x0001c8c201007387 */ /* 0x000fe80000100a00 */
[----:B------:R-:W-:Y:S01]  /*13420*/  STL.64 [R1+0x1d0], R196 ;  /* 0x0001d0c401007387 */ /* 0x000fe20000100a00 */
[----:B---3--:R-:W-:-:S04]  /*13430*/  LEA R190, P0, R180, R2, 0x2 ;  /* 0x00000002b4be7211 */ /* 0x008fc800078010ff */
[----:B------:R-:W-:Y:S02]  /*13440*/  LEA.HI.X.SX32 R191, R180, R3, 0x2, P0 ;  /* 0x00000003b4bf7211 */ /* 0x000fe400000f16ff */
[-C--:B----4-:R-:W-:Y:S01]  /*13450*/  LEA R12, P6, R198, R2.reuse, 0x2 ;  /* 0x00000002c60c7211 */ /* 0x090fe200078c10ff */
[----:B--2---:R-:W-:Y:S01]  /*13460*/  IMAD.MOV.U32 R182, RZ, RZ, R4 ;  /* 0x000000ffffb67224 */ /* 0x004fe200078e0004 */
[----:B------:R-:W-:-:S04]  /*13470*/  LEA R4, P1, R189, R2, 0x2 ;  /* 0x00000002bd047211 */ /* 0x000fc800078210ff */
[----:B------:R-:W-:-:S05]  /*13480*/  LEA.HI.X.SX32 R5, R189, R3, 0x2, P1 ;  /* 0x00000003bd057211 */ /* 0x000fca00008f16ff */
[----:B------:R1:W-:Y:S04]  /*13490*/  STL.64 [R1+0x1d8], R4 ;  /* 0x0001d80401007387 */ /* 0x0003e80000100a00 */
[----:B-1----:R-:W2:Y:S04]  /*134a0*/  LDL.LU R4, [R1+0xed8] ;  /* 0x000ed80001047983 */ /* 0x002ea80000300800 */
[----:B------:R-:W3:Y:S04]  /*134b0*/  LDL.LU R250, [R1+0x294] ;  /* 0x0002940001fa7983 */ /* 0x000ee80000300800 */
[----:B------:R-:W4:Y:S04]  /*134c0*/  LDL.LU R180, [R1+0x29c] ;  /* 0x00029c0001b47983 */ /* 0x000f280000300800 */
[----:B------:R1:W-:Y:S02]  /*134d0*/  STL.64 [R1+0x1e0], R190 ;  /* 0x0001e0be01007387 */ /* 0x0003e40000100a00 */
[----:B-1----:R-:W-:Y:S01]  /*134e0*/  IMAD.MOV.U32 R191, RZ, RZ, R13 ;  /* 0x000000ffffbf7224 */ /* 0x002fe200078e000d */
[----:B------:R-:W-:-:S05]  /*134f0*/  LEA.HI.X.SX32 R13, R198, R3, 0x2, P6 ;  /* 0x00000003c60d7211 */ /* 0x000fca00030f16ff */
[----:B------:R1:W-:Y:S04]  /*13500*/  STL.64 [R1+0x1e8], R12 ;  /* 0x0001e80c01007387 */ /* 0x0003e80000100a00 */
[----:B-1----:R-:W3:Y:S01]  /*13510*/  LDL.LU R12, [R1+0xed4] ;  /* 0x000ed400010c7983 */ /* 0x002ee20000300800 */
[CC--:B------:R-:W-:Y:S02]  /*13520*/  LEA R186, P4, R204.reuse, R2.reuse, 0x2 ;  /* 0x00000002ccba7211 */ /* 0x0c0fe400078810ff */
[----:B------:R-:W-:Y:S02]  /*13530*/  LEA R194, P3, R203, R2, 0x2 ;  /* 0x00000002cbc27211 */ /* 0x000fe400078610ff */
[-C--:B------:R-:W-:Y:S02]  /*13540*/  LEA.HI.X.SX32 R15, R15, R3.reuse, 0x2, P5 ;  /* 0x000000030f0f7211 */ /* 0x080fe400028f16ff */
[----:B------:R-:W-:-:S02]  /*13550*/  LEA.HI.X.SX32 R187, R204, R3, 0x2, P4 ;  /* 0x00000003ccbb7211 */ /* 0x000fc400020f16ff */
[C---:B------:R-:W-:Y:S02]  /*13560*/  LEA R196, P2, R202.reuse, R2, 0x2 ;  /* 0x00000002cac47211 */ /* 0x040fe400078410ff */
[-C--:B------:R-:W-:Y:S01]  /*13570*/  LEA.HI.X.SX32 R195, R203, R3.reuse, 0x2, P3 ;  /* 0x00000003cbc37211 */ /* 0x080fe200018f16ff */
[----:B------:R1:W-:Y:S01]  /*13580*/  STL.64 [R1+0x1f0], R14 ;  /* 0x0001f00e01007387 */ /* 0x0003e20000100a00 */
[----:B------:R-:W-:-:S03]  /*13590*/  LEA.HI.X.SX32 R197, R202, R3, 0x2, P2 ;  /* 0x00000003cac57211 */ /* 0x000fc600010f16ff */
[----:B------:R1:W-:Y:S04]  /*135a0*/  STL.64 [R1+0x1f8], R186 ;  /* 0x0001f8ba01007387 */ /* 0x0003e80000100a00 */
[----:B------:R-:W4:Y:S04]  /*135b0*/  LDL.LU R204, [R1+0x2ac] ;  /* 0x0002ac0001cc7983 */ /* 0x000f280000300800 */
[----:B------:R1:W-:Y:S04]  /*135c0*/  STL.64 [R1+0x200], R194 ;  /* 0x000200c201007387 */ /* 0x0003e80000100a00 */
[----:B------:R-:W4:Y:S04]  /*135d0*/  LDL.LU R203, [R1+0x2b4] ;  /* 0x0002b40001cb7983 */ /* 0x000f280000300800 */
[----:B------:R-:W4:Y:S01]  /*135e0*/  LDL.LU R202, [R1+0x2bc] ;  /* 0x0002bc0001ca7983 */ /* 0x000f220000300800 */
[----:B------:R-:W-:-:S03]  /*135f0*/  LEA R190, P0, R200, R2, 0x2 ;  /* 0x00000002c8be7211 */ /* 0x000fc600078010ff */
[----:B------:R1:W-:Y:S02]  /*13600*/  STL.64 [R1+0x208], R196 ;  /* 0x000208c401007387 */ /* 0x0003e40000100a00 */
[CC--:B-1----:R-:W-:Y:S02]  /*13610*/  LEA R14, P5, R188.reuse, R2.reuse, 0x2 ;  /* 0x00000002bc0e7211 */ /* 0x0c2fe400078a10ff */
[CC--:B------:R-:W-:Y:S02]  /*13620*/  LEA R186, P4, R199.reuse, R2.reuse, 0x2 ;  /* 0x00000002c7ba7211 */ /* 0x0c0fe400078810ff */
[-C--:B------:R-:W-:Y:S02]  /*13630*/  LEA.HI.X.SX32 R15, R188, R3.reuse, 0x2, P5 ;  /* 0x00000003bc0f7211 */ /* 0x080fe400028f16ff */
[----:B------:R-:W-:Y:S02]  /*13640*/  LEA.HI.X.SX32 R187, R199, R3, 0x2, P4 ;  /* 0x00000003c7bb7211 */ /* 0x000fe400020f16ff */
[----:B------:R-:W-:-:S04]  /*13650*/  LEA R194, P3, R252, R2, 0x2 ;  /* 0x00000002fcc27211 */ /* 0x000fc800078610ff */
[----:B------:R-:W-:Y:S01]  /*13660*/  LEA.HI.X.SX32 R195, R252, R3, 0x2, P3 ;  /* 0x00000003fcc37211 */ /* 0x000fe200018f16ff */
[----:B------:R-:W-:Y:S01]  /*13670*/  IMAD.MOV.U32 R199, RZ, RZ, R182 ;  /* 0x000000ffffc77224 */ /* 0x000fe200078e00b6 */
[----:B------:R-:W-:-:S04]  /*13680*/  LEA R196, P2, R183, R2, 0x2 ;  /* 0x00000002b7c47211 */ /* 0x000fc800078410ff */
[----:B------:R-:W-:Y:S01]  /*13690*/  LEA.HI.X.SX32 R197, R183, R3, 0x2, P2 ;  /* 0x00000003b7c57211 */ /* 0x000fe200010f16ff */
[----:B--2---:R-:W-:Y:S01]  /*136a0*/  IMAD.MOV.U32 R189, RZ, RZ, R4 ;  /* 0x000000ffffbd7224 */ /* 0x004fe200078e0004 */
[----:B------:R-:W-:-:S04]  /*136b0*/  LEA R4, P1, R201, R2, 0x2 ;  /* 0x00000002c9047211 */ /* 0x000fc800078210ff */
[-C--:B------:R-:W-:Y:S02]  /*136c0*/  LEA.HI.X.SX32 R5, R201, R3.reuse, 0x2, P1 ;  /* 0x00000003c9057211 */ /* 0x080fe400008f16ff */
[----:B------:R-:W2:Y:S04]  /*136d0*/  LDL.LU R201, [R1+0x2c4] ;  /* 0x0002c40001c97983 */ /* 0x000ea80000300800 */
[----:B------:R1:W-:Y:S02]  /*136e0*/  STL.64 [R1+0x210], R4 ;  /* 0x0002100401007387 */ /* 0x0003e40000100a00 */
[----:B-1----:R-:W-:Y:S01]  /*136f0*/  IMAD.MOV.U32 R5, RZ, RZ, R191 ;  /* 0x000000ffff057224 */ /* 0x002fe200078e00bf */
[----:B------:R-:W-:Y:S02]  /*13700*/  LEA.HI.X.SX32 R191, R200, R3, 0x2, P0 ;  /* 0x00000003c8bf7211 */ /* 0x000fe400000f16ff */
[----:B------:R-:W2:Y:S04]  /*13710*/  LDL.LU R200, [R1+0x2cc] ;  /* 0x0002cc0001c87983 */ /* 0x000ea80000300800 */
[----:B------:R1:W-:Y:S01]  /*13720*/  STL.64 [R1+0x218], R190 ;  /* 0x000218be01007387 */ /* 0x0003e20000100a00 */
[----:B---3--:R-:W-:Y:S01]  /*13730*/  IMAD.MOV.U32 R198, RZ, RZ, R12 ;  /* 0x000000ffffc67224 */ /* 0x008fe200078e000c */
[-C--:B------:R-:W-:Y:S01]  /*13740*/  LEA R12, P6, R192, R2.reuse, 0x2 ;  /* 0x00000002c00c7211 */ /* 0x080fe200078c10ff */
[----:B-1----:R-:W-:Y:S01]  /*13750*/  IMAD.MOV.U32 R191, RZ, RZ, R193 ;  /* 0x000000ffffbf7224 */ /* 0x002fe200078e00c1 */
[----:B------:R-:W-:-:S02]  /*13760*/  LEA R190, P0, R193, R2, 0x2 ;  /* 0x00000002c1be7211 */ /* 0x000fc400078010ff */
[----:B------:R-:W3:Y:S01]  /*13770*/  LDL.LU R193, [R1+0x2d4] ;  /* 0x0002d40001c17983 */ /* 0x000ee20000300800 */
[----:B------:R-:W-:-:S03]  /*13780*/  LEA.HI.X.SX32 R13, R192, R3, 0x2, P6 ;  /* 0x00000003c00d7211 */ /* 0x000fc600030f16ff */
[----:B------:R-:W3:Y:S04]  /*13790*/  LDL.LU R192, [R1+0x2dc] ;  /* 0x0002dc0001c07983 */ /* 0x000ee80000300800 */
[----:B------:R1:W-:Y:S02]  /*137a0*/  STL.64 [R1+0x220], R12 ;  /* 0x0002200c01007387 */ /* 0x0003e40000100a00 */
[-C--:B-1----:R-:W-:Y:S01]  /*137b0*/  LEA R12, P6, R189, R2.reuse, 0x2 ;  /* 0x00000002bd0c7211 */ /* 0x082fe200078c10ff */
[----:B------:R-:W-:Y:S02]  /*137c0*/  IMAD.MOV.U32 R13, RZ, RZ, R189 ;  /* 0x000000ffff0d7224 */ /* 0x000fe400078e00bd */
[----:B------:R-:W3:Y:S04]  /*137d0*/  LDL.LU R189, [R1+0x2e4] ;  /* 0x0002e40001bd7983 */ /* 0x000ee80000300800 */
[----:B------:R-:W3:Y:S04]  /*137e0*/  LDL.LU R188, [R1+0x2ec] ;  /* 0x0002ec0001bc7983 */ /* 0x000ee80000300800 */
[----:B------:R-:W-:Y:S04]  /*137f0*/  STL.64 [R1+0x228], R14 ;  /* 0x0002280e01007387 */ /* 0x000fe80000100a00 */
[----:B------:R1:W-:Y:S04]  /*13800*/  STL.64 [R1+0x230], R186 ;  /* 0x000230ba01007387 */ /* 0x0003e80000100a00 */
[----:B-1----:R-:W3:Y:S04]  /*13810*/  LDL.LU R187, [R1+0x2f4] ;  /* 0x0002f40001bb7983 */ /* 0x002ee80000300800 */
[----:B------:R-:W3:Y:S04]  /*13820*/  LDL.LU R186, [R1+0x2fc] ;  /* 0x0002fc0001ba7983 */ /* 0x000ee80000300800 */
[----:B------:R-:W3:Y:S04]  /*13830*/  LDL.LU R252, [R1+0x304] ;  /* 0x0003040001fc7983 */ /* 0x000ee80000300800 */
[----:B------:R-:W3:Y:S04]  /*13840*/  LDL.LU R182, [R1+0x30c] ;  /* 0x00030c0001b67983 */ /* 0x000ee80000300800 */
[----:B------:R1:W-:Y:S04]  /*13850*/  STL.64 [R1+0x238], R194 ;  /* 0x000238c201007387 */ /* 0x0003e80000100a00 */
[----:B------:R-:W3:Y:S01]  /*13860*/  LDL.LU R183, [R1+0x314] ;  /* 0x0003140001b77983 */ /* 0x000ee20000300800 */
[-C--:B------:R-:W-:Y:S01]  /*13870*/  LEA R4, P1, R185, R2.reuse, 0x2 ;  /* 0x00000002b9047211 */ /* 0x080fe200078210ff */
[----:B------:R-:W-:Y:S01]  /*13880*/  IMAD.MOV.U32 R15, RZ, RZ, R198 ;  /* 0x000000ffff0f7224 */ /* 0x000fe200078e00c6 */
[----:B-1----:R-:W-:Y:S01]  /*13890*/  LEA R194, P3, R0, R2, 0x2 ;  /* 0x0000000200c27211 */ /* 0x002fe200078610ff */
[----:B------:R-:W-:-:S02]  /*138a0*/  IMAD.MOV.U32 R195, RZ, RZ, R0 ;  /* 0x000000ffffc37224 */ /* 0x000fc400078e0000 */
[----:B------:R-:W3:Y:S04]  /*138b0*/  LDL.LU R0, [R1+0x31c] ;  /* 0x00031c0001007983 */ /* 0x000ee80000300800 */
[----:B------:R1:W-:Y:S01]  /*138c0*/  STL.64 [R1+0x240], R196 ;  /* 0x000240c401007387 */ /* 0x0003e20000100a00 */
[----:B------:R-:W-:Y:S02]  /*138d0*/  LEA R14, P5, R250, R2, 0x2 ;  /* 0x00000002fa0e7211 */ /* 0x000fe400078a10ff */
[-C--:B------:R-:W-:Y:S02]  /*138e0*/  LEA.HI.X.SX32 R191, R191, R3.reuse, 0x2, P0 ;  /* 0x00000003bfbf7211 */ /* 0x080fe400000f16ff */
[-C--:B------:R-:W-:Y:S01]  /*138f0*/  LEA.HI.X.SX32 R13, R13, R3.reuse, 0x2, P6 ;  /* 0x000000030d0d7211 */ /* 0x080fe200030f16ff */
[----:B-1----:R-:W-:Y:S01]  /*13900*/  IMAD.MOV.U32 R197, RZ, RZ, R5 ;  /* 0x000000ffffc57224 */ /* 0x002fe200078e0005 */
[----:B------:R-:W-:-:S02]  /*13910*/  LEA.HI.X.SX32 R5, R185, R3, 0x2, P1 ;  /* 0x00000003b9057211 */ /* 0x000fc400008f16ff */
[----:B------:R-:W3:Y:S04]  /*13920*/  LDL.LU R185, [R1+0x324] ;  /* 0x0003240001b97983 */ /* 0x000ee80000300800 */
[----:B------:R1:W-:Y:S01]  /*13930*/  STL.64 [R1+0x248], R4 ;  /* 0x0002480401007387 */ /* 0x0003e20000100a00 */
[----:B----4-:R-:W-:-:S03]  /*13940*/  LEA R198, P4, R180, R2, 0x2 ;  /* 0x00000002b4c67211 */ /* 0x010fc600078810ff */
[----:B------:R-:W-:Y:S04]  /*13950*/  STL.64 [R1+0x250], R190 ;  /* 0x000250be01007387 */ /* 0x000fe80000100a00 */
[----:B------:R-:W-:Y:S01]  /*13960*/  STL.64 [R1+0x258], R12 ;  /* 0x0002580c01007387 */ /* 0x000fe20000100a00 */
[----:B-1----:R-:W-:Y:S01]  /*13970*/  IMAD.MOV.U32 R5, RZ, RZ, R15 ;  /* 0x000000ffff057224 */ /* 0x002fe200078e000f */
[-C--:B------:R-:W-:Y:S02]  /*13980*/  LEA.HI.X.SX32 R15, R250, R3.reuse, 0x2, P5 ;  /* 0x00000003fa0f7211 */ /* 0x080fe400028f16ff */
[----:B------:R-:W4:Y:S01]  /*13990*/  LDL.LU R250, [R1+0x344] ;  /* 0x0003440001fa7983 */ /* 0x000f220000300800 */
[----:B------:R-:W-:-:S03]  /*139a0*/  LEA.HI.X.SX32 R195, R195, R3, 0x2, P3 ;  /* 0x00000003c3c37211 */ /* 0x000fc600018f16ff */
[----:B------:R1:W-:Y:S01]  /*139b0*/  STL.64 [R1+0x260], R14 ;  /* 0x0002600e01007387 */ /* 0x0003e20000100a00 */
[-C--:B------:R-:W-:Y:S02]  /*139c0*/  LEA R196, P2, R204, R2.reuse, 0x2 ;  /* 0x00000002ccc47211 */ /* 0x080fe400078410ff */
[-C--:B------:R-:W-:Y:S01]  /*139d0*/  LEA R4, P1, R203, R2.reuse, 0x2 ;  /* 0x00000002cb047211 */ /* 0x080fe200078210ff */
[----:B-1----:R-:W-:Y:S01]  /*139e0*/  IMAD.MOV.U32 R15, RZ, RZ, R199 ;  /* 0x000000ffff0f7224 */ /* 0x002fe200078e00c7 */
[----:B------:R-:W-:Y:S02]  /*139f0*/  LEA.HI.X.SX32 R199, R180, R3, 0x2, P4 ;  /* 0x00000003b4c77211 */ /* 0x000fe400020f16ff */
[----:B------:R-:W4:Y:S01]  /*13a00*/  LDL.LU R180, [R1+0x34c] ;  /* 0x00034c0001b47983 */ /* 0x000f220000300800 */
[----:B------:R-:W-:-:S03]  /*13a10*/  LEA R190, P0, R202, R2, 0x2 ;  /* 0x00000002cabe7211 */ /* 0x000fc600078010ff */
[----:B------:R1:W-:Y:S04]  /*13a20*/  STL.64 [R1+0x268], R198 ;  /* 0x000268c601007387 */ /* 0x0003e80000100a00 */
[----:B------:R1:W-:Y:S01]  /*13a30*/  STL.64 [R1+0x270], R194 ;  /* 0x000270c201007387 */ /* 0x0003e20000100a00 */
[-C--:B------:R-:W-:Y:S01]  /*13a40*/  LEA.HI.X.SX32 R191, R202, R3.reuse, 0x2, P0 ;  /* 0x00000003cabf7211 */ /* 0x080fe200000f16ff */
[----:B-1----:R-:W-:Y:S01]  /*13a50*/  IMAD.MOV.U32 R199, RZ, RZ, R5 ;  /* 0x000000ffffc77224 */ /* 0x002fe200078e0005 */
[-C--:B------:R-:W-:Y:S01]  /*13a60*/  LEA.HI.X.SX32 R5, R203, R3.reuse, 0x2, P1 ;  /* 0x00000003cb057211 */ /* 0x080fe200008f16ff */
[----:B------:R-:W-:Y:S01]  /*13a70*/  IMAD.MOV.U32 R195, RZ, RZ, R197 ;  /* 0x000000ffffc37224 */ /* 0x000fe200078e00c5 */
[----:B------:R-:W-:Y:S02]  /*13a80*/  LEA.HI.X.SX32 R197, R204, R3, 0x2, P2 ;  /* 0x00000003ccc57211 */ /* 0x000fe400010f16ff */
[----:B------:R-:W4:Y:S04]  /*13a90*/  LDL.LU R204, [R1+0xed0] ;  /* 0x000ed00001cc7983 */ /* 0x000f280000300800 */
[----:B------:R-:W-:Y:S04]  /*13aa0*/  STL.64 [R1+0x278], R196 ;  /* 0x000278c401007387 */ /* 0x000fe80000100a00 */
[----:B------:R-:W4:Y:S04]  /*13ab0*/  LDL.LU R203, [R1+0xecc] ;  /* 0x000ecc0001cb7983 */ /* 0x000f280000300800 */
[----:B------:R-:W-:Y:S04]  /*13ac0*/  STL.64 [R1+0x280], R4 ;  /* 0x0002800401007387 */ /* 0x000fe80000100a00 */
[----:B------:R-:W4:Y:S04]  /*13ad0*/  LDL.LU R202, [R1+0xec8] ;  /* 0x000ec80001ca7983 */ /* 0x000f280000300800 */
[----:B------:R-:W-:Y:S01]  /*13ae0*/  STL.64 [R1+0x288], R190 ;  /* 0x000288be01007387 */ /* 0x000fe20000100a00 */
[----:B--2---:R-:W-:-:S04]  /*13af0*/  LEA R12, P6, R201, R2, 0x2 ;  /* 0x00000002c90c7211 */ /* 0x004fc800078c10ff */
[----:B------:R-:W-:Y:S02]  /*13b00*/  LEA.HI.X.SX32 R13, R201, R3, 0x2, P6 ;  /* 0x00000003c90d7211 */ /* 0x000fe400030f16ff */
[----:B------:R-:W2:Y:S04]  /*13b10*/  LDL.LU R201, [R1+0xec4] ;  /* 0x000ec40001c97983 */ /* 0x000ea80000300800 */
[----:B------:R1:W-:Y:S01]  /*13b20*/  STL.64 [R1+0x290], R12 ;  /* 0x0002900c01007387 */ /* 0x0003e20000100a00 */
[----:B------:R-:W-:Y:S01]  /*13b30*/  LEA R14, P5, R200, R2, 0x2 ;  /* 0x00000002c80e7211 */ /* 0x000fe200078a10ff */
[----:B-1----:R-:W-:-:S03]  /*13b40*/  IMAD.MOV.U32 R13, RZ, RZ, R15 ;  /* 0x000000ffff0d7224 */ /* 0x002fc600078e000f */
[----:B------:R-:W-:Y:S02]  /*13b50*/  LEA.HI.X.SX32 R15, R200, R3, 0x2, P5 ;  /* 0x00000003c80f7211 */ /* 0x000fe400028f16ff */
[----:B------:R-:W2:Y:S04]  /*13b60*/  LDL.LU R200, [R1+0xec0] ;  /* 0x000ec00001c87983 */ /* 0x000ea80000300800 */
[----:B------:R1:W-:Y:S01]  /*13b70*/  STL.64 [R1+0x298], R14 ;  /* 0x0002980e01007387 */ /* 0x0003e20000100a00 */
[----:B---3--:R-:W-:Y:S01]  /*13b80*/  LEA R198, P4, R193, R2, 0x2 ;  /* 0x00000002c1c67211 */ /* 0x008fe200078810ff */
[----:B-1----:R-:W-:-:S03]  /*13b90*/  IMAD.MOV.U32 R15, RZ, RZ, R199 ;  /* 0x000000ffff0f7224 */ /* 0x002fc600078e00c7 */
[-C--:B------:R-:W-:Y:S02]  /*13ba0*/  LEA.HI.X.SX32 R199, R193, R3.reuse, 0x2, P4 ;  /* 0x00000003c1c77211 */ /* 0x080fe400020f16ff */
[CC--:B------:R-:W-:Y:S01]  /*13bb0*/  LEA R194, P3, R192.reuse, R2.reuse, 0x2 ;  /* 0x00000002c0c27211 */ /* 0x0c0fe200078610ff */
[----:B------:R-:W3:Y:S04]  /*13bc0*/  LDL.LU R193, [R1+0xebc] ;  /* 0x000ebc0001c17983 */ /* 0x000ee80000300800 */
[----:B------:R1:W-:Y:S01]  /*13bd0*/  STL.64 [R1+0x2a0], R198 ;  /* 0x0002a0c601007387 */ /* 0x0003e20000100a00 */
[----:B------:R-:W-:Y:S01]  /*13be0*/  LEA R196, P2, R189, R2, 0x2 ;  /* 0x00000002bdc47211 */ /* 0x000fe200078410ff */
[----:B-1----:R-:W-:Y:S01]  /*13bf0*/  IMAD.MOV.U32 R199, RZ, RZ, R195 ;  /* 0x000000ffffc77224 */ /* 0x002fe200078e00c3 */
[----:B------:R-:W-:-:S02]  /*13c00*/  LEA.HI.X.SX32 R195, R192, R3, 0x2, P3 ;  /* 0x00000003c0c37211 */ /* 0x000fc400018f16ff */
[CC--:B------:R-:W-:Y:S01]  /*13c10*/  LEA R4, P1, R188.reuse, R2.reuse, 0x2 ;  /* 0x00000002bc047211 */ /* 0x0c0fe200078210ff */
[----:B------:R-:W2:Y:S01]  /*13c20*/  LDL.LU R192, [R1+0xeb8] ;  /* 0x000eb80001c07983 */ /* 0x000ea20000300800 */
[-C--:B------:R-:W-:Y:S02]  /*13c30*/  LEA.HI.X.SX32 R197, R189, R3.reuse, 0x2, P2 ;  /* 0x00000003bdc57211 */ /* 0x080fe400010f16ff */
[----:B------:R-:W-:Y:S01]  /*13c40*/  LEA.HI.X.SX32 R5, R188, R3, 0x2, P1 ;  /* 0x00000003bc057211 */ /* 0x000fe200008f16ff */
[----:B------:R-:W-:Y:S04]  /*13c50*/  STL.64 [R1+0x2a8], R194 ;  /* 0x0002a8c201007387 */ /* 0x000fe80000100a00 */
[----:B------:R-:W2:Y:S04]  /*13c60*/  LDL.LU R189, [R1+0xeb4] ;  /* 0x000eb40001bd7983 */ /* 0x000ea80000300800 */
[----:B------:R-:W-:Y:S04]  /*13c70*/  STL.64 [R1+0x2b0], R196 ;  /* 0x0002b0c401007387 */ /* 0x000fe80000100a00 */
[----:B------:R-:W2:Y:S01]  /*13c80*/  LDL.LU R188, [R1+0xeb0] ;  /* 0x000eb00001bc7983 */ /* 0x000ea20000300800 */
[----:B------:R-:W-:-:S03]  /*13c90*/  LEA R190, P0, R187, R2, 0x2 ;  /* 0x00000002bbbe7211 */ /* 0x000fc600078010ff */
[----:B------:R-:W-:Y:S01]  /*13ca0*/  STL.64 [R1+0x2b8], R4 ;  /* 0x0002b80401007387 */ /* 0x000fe20000100a00 */
[-C--:B------:R-:W-:Y:S02]  /*13cb0*/  LEA.HI.X.SX32 R191, R187, R3.reuse, 0x2, P0 ;  /* 0x00000003bbbf7211 */ /* 0x080fe400000f16ff */
[-C--:B------:R-:W-:Y:S01]  /*13cc0*/  LEA R12, P6, R186, R2.reuse, 0x2 ;  /* 0x00000002ba0c7211 */ /* 0x080fe200078c10ff */
[----:B------:R-:W2:Y:S04]  /*13cd0*/  LDL.LU R187, [R1+0xeac] ;  /* 0x000eac0001bb7983 */ /* 0x000ea80000300800 */
[----:B------:R1:W-:Y:S01]  /*13ce0*/  STL.64 [R1+0x2c0], R190 ;  /* 0x0002c0be01007387 */ /* 0x0003e20000100a00 */
[-C--:B------:R-:W-:Y:S02]  /*13cf0*/  LEA R14, P5, R252, R2.reuse, 0x2 ;  /* 0x00000002fc0e7211 */ /* 0x080fe400078a10ff */
[----:B-1----:R-:W-:Y:S01]  /*13d00*/  LEA R190, P0, R13, R2, 0x2 ;  /* 0x000000020dbe7211 */ /* 0x002fe200078010ff */
[----:B------:R-:W-:Y:S01]  /*13d10*/  IMAD.MOV.U32 R191, RZ, RZ, R13 ;  /* 0x000000ffffbf7224 */ /* 0x000fe200078e000d */
[----:B------:R-:W-:-:S02]  /*13d20*/  LEA.HI.X.SX32 R13, R186, R3, 0x2, P6 ;  /* 0x00000003ba0d7211 */ /* 0x000fc400030f16ff */
[----:B------:R-:W2:Y:S04]  /*13d30*/  LDL.LU R186, [R1+0xea8] ;  /* 0x000ea80001ba7983 */ /* 0x000ea80000300800 */
[----:B------:R1:W-:Y:S01]  /*13d40*/  STL.64 [R1+0x2c8], R12 ;  /* 0x0002c80c01007387 */ /* 0x0003e20000100a00 */
[-C--:B------:R-:W-:Y:S02]  /*13d50*/  LEA R198, P4, R182, R2.reuse, 0x2 ;  /* 0x00000002b6c67211 */ /* 0x080fe400078810ff */
[-C--:B------:R-:W-:Y:S02]  /*13d60*/  LEA R194, P3, R183, R2.reuse, 0x2 ;  /* 0x00000002b7c27211 */ /* 0x080fe400078610ff */
[----:B-1----:R-:W-:Y:S01]  /*13d70*/  LEA R12, P6, R15, R2, 0x2 ;  /* 0x000000020f0c7211 */ /* 0x002fe200078c10ff */
[----:B------:R-:W-:Y:S01]  /*13d80*/  IMAD.MOV.U32 R13, RZ, RZ, R15 ;  /* 0x000000ffff0d7224 */ /* 0x000fe200078e000f */
[----:B------:R-:W-:-:S02]  /*13d90*/  LEA.HI.X.SX32 R15, R252, R3, 0x2, P5 ;  /* 0x00000003fc0f7211 */ /* 0x000fc400028f16ff */
[----:B------:R-:W2:Y:S04]  /*13da0*/  LDL.LU R252, [R1+0xea4] ;  /* 0x000ea40001fc7983 */ /* 0x000ea80000300800 */
[----:B------:R1:W-:Y:S01]  /*13db0*/  STL.64 [R1+0x2d0], R14 ;  /* 0x0002d00e01007387 */ /* 0x0003e20000100a00 */
[-C--:B------:R-:W-:Y:S02]  /*13dc0*/  LEA.HI.X.SX32 R195, R183, R3.reuse, 0x2, P3 ;  /* 0x00000003b7c37211 */ /* 0x080fe400018f16ff */
[-C--:B-1----:R-:W-:Y:S01]  /*13dd0*/  LEA R14, P5, R199, R2.reuse, 0x2 ;  /* 0x00000002c70e7211 */ /* 0x082fe200078a10ff */
[----:B------:R-:W-:Y:S01]  /*13de0*/  IMAD.MOV.U32 R15, RZ, RZ, R199 ;  /* 0x000000ffff0f7224 */ /* 0x000fe200078e00c7 */
[----:B------:R-:W-:Y:S02]  /*13df0*/  LEA.HI.X.SX32 R199, R182, R3, 0x2, P4 ;  /* 0x00000003b6c77211 */ /* 0x000fe400020f16ff */
[----:B------:R-:W3:Y:S04]  /*13e00*/  LDL.LU R182, [R1+0xea0] ;  /* 0x000ea00001b67983 */ /* 0x000ee80000300800 */
[----:B------:R4:W-:Y:S04]  /*13e10*/  STL.64 [R1+0x2d8], R198 ;  /* 0x0002d8c601007387 */ /* 0x0009e80000100a00 */
[----:B------:R-:W3:Y:S01]  /*13e20*/  LDL.LU R183, [R1+0xe9c] ;  /* 0x000e9c0001b77983 */ /* 0x000ee20000300800 */
[----:B------:R-:W-:-:S02]  /*13e30*/  LEA R196, P2, R0, R2, 0x2 ;  /* 0x0000000200c47211 */ /* 0x000fc400078410ff */
[CC--:B------:R-:W-:Y:S02]  /*13e40*/  LEA R4, P1, R185.reuse, R2.reuse, 0x2 ;  /* 0x00000002b9047211 */ /* 0x0c0fe400078210ff */
[-C--:B------:R-:W-:Y:S01]  /*13e50*/  LEA.HI.X.SX32 R197, R0, R3.reuse, 0x2, P2 ;  /* 0x0000000300c57211 */ /* 0x080fe200010f16ff */
[----:B------:R1:W-:Y:S01]  /*13e60*/  STL.64 [R1+0x2e0], R194 ;  /* 0x0002e0c201007387 */ /* 0x0003e20000100a00 */
[-C--:B------:R-:W-:Y:S02]  /*13e70*/  LEA.HI.X.SX32 R5, R185, R3.reuse, 0x2, P1 ;  /* 0x00000003b9057211 */ /* 0x080fe400008f16ff */
[-C--:B------:R-:W-:Y:S01]  /*13e80*/  LEA.HI.X.SX32 R191, R191, R3.reuse, 0x2, P0 ;  /* 0x00000003bfbf7211 */ /* 0x080fe200000f16ff */
[----:B------:R-:W3:Y:S01]  /*13e90*/  LDL.LU R0, [R1+0xe98] ;  /* 0x000e980001007983 */ /* 0x000ee20000300800 */
[----:B----4-:R-:W-:Y:S02]  /*13ea0*/  LEA R198, P4, R250, R2, 0x2 ;  /* 0x00000002fac67211 */ /* 0x010fe400078810ff */
[-C--:B------:R-:W-:Y:S01]  /*13eb0*/  LEA.HI.X.SX32 R13, R13, R3.reuse, 0x2, P6 ;  /* 0x000000030d0d7211 */ /* 0x080fe200030f16ff */
[----:B------:R2:W-:Y:S01]  /*13ec0*/  STL.64 [R1+0x2e8], R196 ;  /* 0x0002e8c401007387 */ /* 0x0005e20000100a00 */
[----:B------:R-:W-:-:S02]  /*13ed0*/  LEA.HI.X.SX32 R15, R15, R3, 0x2, P5 ;  /* 0x000000030f0f7211 */ /* 0x000fc400028f16ff */
[----:B-1----:R-:W-:Y:S01]  /*13ee0*/  LEA R194, P3, R180, R2, 0x2 ;  /* 0x00000002b4c27211 */ /* 0x002fe200078610ff */
[----:B------:R-:W4:Y:S01]  /*13ef0*/  LDL.LU R185, [R1+0xe94] ;  /* 0x000e940001b97983 */ /* 0x000f220000300800 */
[----:B------:R-:W-:-:S03]  /*13f00*/  LEA.HI.X.SX32 R199, R250, R3, 0x2, P4 ;  /* 0x00000003fac77211 */ /* 0x000fc600020f16ff */
[----:B------:R3:W-:Y:S01]  /*13f10*/  STL.64 [R1+0x2f0], R4 ;  /* 0x0002f00401007387 */ /* 0x0007e20000100a00 */
[----:B------:R-:W-:-:S03]  /*13f20*/  LEA.HI.X.SX32 R195, R180, R3, 0x2, P3 ;  /* 0x00000003b4c37211 */ /* 0x000fc600018f16ff */
[----:B------:R1:W-:Y:S04]  /*13f30*/  STL.64 [R1+0x2f8], R190 ;  /* 0x0002f8be01007387 */ /* 0x0003e80000100a00 */
[----:B------:R-:W-:Y:S04]  /*13f40*/  STL.64 [R1+0x300], R12 ;  /* 0x0003000c01007387 */ /* 0x000fe80000100a00 */
[----:B------:R-:W-:Y:S04]  /*13f50*/  STL.64 [R1+0x308], R14 ;  /* 0x0003080e01007387 */ /* 0x000fe80000100a00 */
[----:B------:R-:W-:Y:S04]  /*13f60*/  STL.64 [R1+0x310], R198 ;  /* 0x000310c601007387 */ /* 0x000fe80000100a00 */
[----:B------:R-:W-:Y:S01]  /*13f70*/  STL.64 [R1+0x318], R194 ;  /* 0x000318c201007387 */ /* 0x000fe20000100a00 */
[----:B--2---:R-:W-:-:S04]  /*13f80*/  LEA R196, P2, R252, R2, 0x2 ;  /* 0x00000002fcc47211 */ /* 0x004fc800078410ff */
[----:B------:R-:W-:Y:S02]  /*13f90*/  LEA.HI.X.SX32 R197, R252, R3, 0x2, P2 ;  /* 0x00000003fcc57211 */ /* 0x000fe400010f16ff */
[----:B------:R-:W2:Y:S04]  /*13fa0*/  LDL.LU R252, [R1+0xe90] ;  /* 0x000e900001fc7983 */ /* 0x000ea80000300800 */
[----:B------:R-:W-:Y:S01]  /*13fb0*/  STL.64 [R1+0x320], R196 ;  /* 0x000320c401007387 */ /* 0x000fe20000100a00 */
[----:B---3--:R-:W-:-:S04]  /*13fc0*/  LEA R4, P1, R182, R2, 0x2 ;  /* 0x00000002b6047211 */ /* 0x008fc800078210ff */
[----:B------:R-:W-:Y:S02]  /*13fd0*/  LEA.HI.X.SX32 R5, R182, R3, 0x2, P1 ;  /* 0x00000003b6057211 */ /* 0x000fe400008f16ff */
[----:B-1----:R-:W-:-:S04]  /*13fe0*/  LEA R190, P0, R183, R2, 0x2 ;  /* 0x00000002b7be7211 */ /* 0x002fc800078010ff */
[----:B------:R-:W-:Y:S01]  /*13ff0*/  LEA.HI.X.SX32 R191, R183, R3, 0x2, P0 ;  /* 0x00000003b7bf7211 */ /* 0x000fe200000f16ff */
[----:B------:R-:W-:Y:S04]  /*14000*/  STL.64 [R1+0x328], R4 ;  /* 0x0003280401007387 */ /* 0x000fe80000100a00 */
[----:B------:R1:W-:Y:S04]  /*14010*/  STL.64 [R1+0x330], R190 ;  /* 0x000330be01007387 */ /* 0x0003e80000100a00 */
[----:B-1----:R-:W3:Y:S01]  /*14020*/  LDL.LU.64 R190, [R1+0xe88] ;  /* 0x000e880001be7983 */ /* 0x002ee20000300a00 */
[----:B------:R-:W-:-:S02]  /*14030*/  LEA R12, P6, R0, R2, 0x2 ;  /* 0x00000002000c7211 */ /* 0x000fc400078c10ff */
[-C--:B----4-:R-:W-:Y:S02]  /*14040*/  LEA R14, P5, R185, R2.reuse, 0x2 ;  /* 0x00000002b90e7211 */ /* 0x090fe400078a10ff */
[-C--:B------:R-:W-:Y:S02]  /*14050*/  LEA R198, P4, R186, R2.reuse, 0x2 ;  /* 0x00000002bac67211 */ /* 0x080fe400078810ff */
[-C--:B------:R-:W-:Y:S02]  /*14060*/  LEA.HI.X.SX32 R13, R0, R3.reuse, 0x2, P6 ;  /* 0x00000003000d7211 */ /* 0x080fe400030f16ff */
[----:B------:R-:W-:Y:S01]  /*14070*/  LEA R194, P3, R187, R2, 0x2 ;  /* 0x00000002bbc27211 */ /* 0x000fe200078610ff */
[----:B------:R-:W4:Y:S01]  /*14080*/  LDL.LU R0, [R1+0xe80] ;  /* 0x000e800001007983 */ /* 0x000f220000300800 */
[-C--:B------:R-:W-:Y:S02]  /*14090*/  LEA.HI.X.SX32 R15, R185, R3.reuse, 0x2, P5 ;  /* 0x00000003b90f7211 */ /* 0x080fe400028f16ff */
[-C--:B------:R-:W-:Y:S01]  /*140a0*/  LEA.HI.X.SX32 R199, R186, R3.reuse, 0x2, P4 ;  /* 0x00000003bac77211 */ /* 0x080fe200020f16ff */
[----:B------:R-:W-:Y:S01]  /*140b0*/  STL.64 [R1+0x338], R12 ;  /* 0x0003380c01007387 */ /* 0x000fe20000100a00 */
[----:B------:R-:W-:-:S02]  /*140c0*/  LEA.HI.X.SX32 R195, R187, R3, 0x2, P3 ;  /* 0x00000003bbc37211 */ /* 0x000fc400018f16ff */
[CC--:B------:R-:W-:Y:S02]  /*140d0*/  LEA R196, P2, R188.reuse, R2.reuse, 0x2 ;  /* 0x00000002bcc47211 */ /* 0x0c0fe400078410ff */
[-C--:B------:R-:W-:Y:S02]  /*140e0*/  LEA R182, P4, R193, R2.reuse, 0x2 ;  /* 0x00000002c1b67211 */ /* 0x080fe400078810ff */
[----:B------:R-:W-:Y:S02]  /*140f0*/  LEA.HI.X.SX32 R197, R188, R3, 0x2, P2 ;  /* 0x00000003bcc57211 */ /* 0x000fe400010f16ff */
[----:B---3--:R-:W-:-:S05]  /*14100*/  LEA R250, P0, R190, R2, 0x2 ;  /* 0x00000002befa7211 */ /* 0x008fca00078010ff */
[----:B------:R-:W-:Y:S04]  /*14110*/  STL [R1+0x368], R250 ;  /* 0x000368fa01007387 */ /* 0x000fe80000100800 */
[----:B------:R-:W-:Y:S04]  /*14120*/  STL.64 [R1+0x340], R14 ;  /* 0x0003400e01007387 */ /* 0x000fe80000100a00 */
[----:B------:R1:W-:Y:S04]  /*14130*/  STL.64 [R1+0x348], R198 ;  /* 0x000348c601007387 */ /* 0x0003e80000100a00 */
[----:B-1----:R-:W3:Y:S04]  /*14140*/  LDL.LU.64 R198, [R1+0xe78] ;  /* 0x000e780001c67983 */ /* 0x002ee80000300a00 */
[----:B------:R1:W-:Y:S04]  /*14150*/  STL.64 [R1+0x350], R194 ;  /* 0x000350c201007387 */ /* 0x0003e80000100a00 */
[----:B-1----:R-:W2:Y:S04]  /*14160*/  LDL.LU.64 R194, [R1+0xe70] ;  /* 0x000e700001c27983 */ /* 0x002ea80000300a00 */
[----:B------:R-:W-:Y:S04]  /*14170*/  STL [R1+0x380], R182 ;  /* 0x000380b601007387 */ /* 0x000fe80000100800 */
[----:B------:R1:W-:Y:S04]  /*14180*/  STL.64 [R1+0x358], R196 ;  /* 0x000358c401007387 */ /* 0x0003e80000100a00 */
[----:B-1----:R-:W4:Y:S01]  /*14190*/  LDL.LU.64 R196, [R1+0xe68] ;  /* 0x000e680001c47983 */ /* 0x002f220000300a00 */
[----:B------:R-:W-:-:S02]  /*141a0*/  LEA R4, P1, R189, R2, 0x2 ;  /* 0x00000002bd047211 */ /* 0x000fc400078210ff */
[-C--:B------:R-:W-:Y:S02]  /*141b0*/  LEA R12, P6, R191, R2.reuse, 0x2 ;  /* 0x00000002bf0c7211 */ /* 0x080fe400078c10ff */
[-C--:B------:R-:W-:Y:S01]  /*141c0*/  LEA.HI.X.SX32 R5, R189, R3.reuse, 0x2, P1 ;  /* 0x00000003bd057211 */ /* 0x080fe200008f16ff */
[----:B------:R-:W-:Y:S01]  /*141d0*/  IMAD.MOV.U32 R189, RZ, RZ, R251 ;  /* 0x000000ffffbd7224 */ /* 0x000fe200078e00fb */
[----:B------:R-:W-:Y:S02]  /*141e0*/  LEA R14, P5, R192, R2, 0x2 ;  /* 0x00000002c00e7211 */ /* 0x000fe400078a10ff */
[-C--:B------:R-:W-:Y:S01]  /*141f0*/  LEA.HI.X.SX32 R189, R190, R3.reuse, 0x2, P0 ;  /* 0x00000003bebd7211 */ /* 0x080fe200000f16ff */
[----:B------:R1:W-:Y:S01]  /*14200*/  STL.64 [R1+0x360], R4 ;  /* 0x0003600401007387 */ /* 0x0003e20000100a00 */
[-C--:B------:R-:W-:Y:S01]  /*14210*/  LEA.HI.X.SX32 R13, R191, R3.reuse, 0x2, P6 ;  /* 0x00000003bf0d7211 */ /* 0x080fe200030f16ff */
[----:B------:R-:W-:Y:S01]  /*14220*/  IMAD.MOV.U32 R186, RZ, RZ, R182 ;  /* 0x000000ffffba7224 */ /* 0x000fe200078e00b6 */
[----:B------:R-:W-:Y:S01]  /*14230*/  LEA.HI.X.SX32 R15, R192, R3, 0x2, P5 ;  /* 0x00000003c00f7211 */ /* 0x000fe200028f16ff */
[----:B------:R-:W-:-:S02]  /*14240*/  IMAD.MOV.U32 R188, RZ, RZ, R250 ;  /* 0x000000ffffbc7224 */ /* 0x000fc400078e00fa */
[----:B------:R-:W-:Y:S01]  /*14250*/  IMAD.MOV.U32 R187, RZ, RZ, R183 ;  /* 0x000000ffffbb7224 */ /* 0x000fe200078e00b7 */
[----:B------:R-:W-:Y:S01]  /*14260*/  LEA.HI.X.SX32 R187, R193, R3, 0x2, P4 ;  /* 0x00000003c1bb7211 */ /* 0x000fe200020f16ff */
[----:B-1----:R-:W4:Y:S01]  /*14270*/  LDL.LU.64 R4, [R1+0xe60] ;  /* 0x000e600001047983 */ /* 0x002f220000300a00 */
[----:B------:R-:W-:Y:S01]  /*14280*/  IMAD.MOV.U32 R191, RZ, RZ, R181 ;  /* 0x000000ffffbf7224 */ /* 0x000fe200078e00b5 */
[----:B------:R-:W-:Y:S01]  /*14290*/  LEA R186, P4, R200, R2, 0x2 ;  /* 0x00000002c8ba7211 */ /* 0x000fe200078810ff */
[----:B------:R-:W-:Y:S02]  /*142a0*/  IMAD R210, R210, UR9, RZ ;  /* 0x00000009d2d27c24 */ /* 0x000fe4000f8e02ff */
[----:B------:R-:W-:Y:S02]  /*142b0*/  IMAD R211, R211, UR9, RZ ;  /* 0x00000009d3d37c24 */ /* 0x000fe4000f8e02ff */
[----:B------:R-:W-:Y:S02]  /*142c0*/  IMAD R212, R212, UR9, RZ ;  /* 0x00000009d4d47c24 */ /* 0x000fe4000f8e02ff */
[----:B------:R-:W-:-:S02]  /*142d0*/  IMAD R213, R213, UR9, RZ ;  /* 0x00000009d5d57c24 */ /* 0x000fc4000f8e02ff */
[----:B------:R-:W-:Y:S02]  /*142e0*/  IMAD R214, R214, UR9, RZ ;  /* 0x00000009d6d67c24 */ /* 0x000fe4000f8e02ff */
[----:B------:R-:W-:Y:S02]  /*142f0*/  IMAD R215, R215, UR9, RZ ;  /* 0x00000009d7d77c24 */ /* 0x000fe4000f8e02ff */
        /* <DEDUP_REMOVED lines=25> */
[----:B------:R-:W-:Y:S01]  /*14490*/  IMAD R240, R240, UR24, RZ ;  /* 0x00000018f0f07c24 */ /* 0x000fe2000f8e02ff */
[-C--:B--2---:R-:W-:Y:S02]  /*144a0*/  LEA R180, P2, R195, R2.reuse, 0x2 ;  /* 0x00000002c3b47211 */ /* 0x084fe400078410ff */
[----:B------:R-:W-:-:S03]  /*144b0*/  LEA R182, P3, R194, R2, 0x2 ;  /* 0x00000002c2b67211 */ /* 0x000fc600078610ff */
[----:B------:R3:W-:Y:S01]  /*144c0*/  STL [R1+0x398], R180 ;  /* 0x000398b401007387 */ /* 0x0007e20000100800 */
[----:B------:R-:W-:-:S03]  /*144d0*/  IMAD.MOV.U32 R190, RZ, RZ, R180 ;  /* 0x000000ffffbe7224 */ /* 0x000fc600078e00b4 */
[----:B------:R-:W-:Y:S01]  /*144e0*/  STL [R1+0x36c], R189 ;  /* 0x00036cbd01007387 */ /* 0x000fe20000100800 */
[----:B------:R-:W-:-:S03]  /*144f0*/  LEA.HI.X.SX32 R183, R194, R3, 0x2, P3 ;  /* 0x00000003c2b77211 */ /* 0x000fc600018f16ff */
[----:B------:R1:W-:Y:S01]  /*14500*/  STL.64 [R1+0x370], R12 ;  /* 0x0003700c01007387 */ /* 0x0003e20000100a00 */
[-C--:B------:R-:W-:Y:S02]  /*14510*/  LEA.HI.X.SX32 R191, R195, R3.reuse, 0x2, P2 ;  /* 0x00000003c3bf7211 */ /* 0x080fe400010f16ff */
[-C--:B---3--:R-:W-:Y:S02]  /*14520*/  LEA R180, P6, R198, R2.reuse, 0x2 ;  /* 0x00000002c6b47211 */ /* 0x088fe400078c10ff */
[CC--:B----4-:R-:W-:Y:S02]  /*14530*/  LEA R188, P0, R197.reuse, R2.reuse, 0x2 ;  /* 0x00000002c5bc7211 */ /* 0x0d0fe400078010ff */
[----:B------:R-:W-:Y:S01]  /*14540*/  LEA R250, P1, R196, R2, 0x2 ;  /* 0x00000002c4fa7211 */ /* 0x000fe200078210ff */
[----:B-1----:R-:W2:Y:S01]  /*14550*/  LDL.LU.64 R12, [R1+0xe58] ;  /* 0x000e5800010c7983 */ /* 0x002ea20000300a00 */
[----:B------:R-:W-:-:S03]  /*14560*/  LEA.HI.X.SX32 R189, R197, R3, 0x2, P0 ;  /* 0x00000003c5bd7211 */ /* 0x000fc600000f16ff */
[----:B------:R1:W-:Y:S01]  /*14570*/  STL.64 [R1+0x378], R14 ;  /* 0x0003780e01007387 */ /* 0x0003e20000100a00 */
[-C--:B------:R-:W-:Y:S02]  /*14580*/  LEA.HI.X.SX32 R251, R196, R3.reuse, 0x2, P1 ;  /* 0x00000003c4fb7211 */ /* 0x080fe400008f16ff */
[----:B------:R-:W-:Y:S01]  /*14590*/  LEA.HI.X.SX32 R181, R198, R3, 0x2, P6 ;  /* 0x00000003c6b57211 */ /* 0x000fe200030f16ff */
[----:B------:R-:W-:Y:S01]  /*145a0*/  STL [R1+0x384], R187 ;  /* 0x000384bb01007387 */ /* 0x000fe20000100800 */
[----:B------:R-:W-:-:S03]  /*145b0*/  LEA R192, P2, R202, R2, 0x2 ;  /* 0x00000002cac07211 */ /* 0x000fc600078410ff */
[----:B------:R3:W-:Y:S01]  /*145c0*/  STL.64 [R1+0x388], R182 ;  /* 0x000388b601007387 */ /* 0x0007e20000100a00 */
[----:B-1----:R-:W-:-:S03]  /*145d0*/  LEA R14, P5, R199, R2, 0x2 ;  /* 0x00000002c70e7211 */ /* 0x002fc600078a10ff */
[----:B------:R-:W-:Y:S01]  /*145e0*/  STL [R1+0x39c], R191 ;  /* 0x00039cbf01007387 */ /* 0x000fe20000100800 */
[----:B------:R-:W-:-:S03]  /*145f0*/  LEA.HI.X.SX32 R15, R199, R3, 0x2, P5 ;  /* 0x00000003c70f7211 */ /* 0x000fc600028f16ff */
[----:B------:R1:W-:Y:S01]  /*14600*/  STL.64 [R1+0x3b0], R188 ;  /* 0x0003b0bc01007387 */ /* 0x0003e20000100a00 */
[-C--:B------:R-:W-:Y:S02]  /*14610*/  LEA R190, P1, R203, R2.reuse, 0x2 ;  /* 0x00000002cbbe7211 */ /* 0x080fe400078210ff */
[CC--:B---3--:R-:W-:Y:S01]  /*14620*/  LEA R182, P3, R201.reuse, R2.reuse, 0x2 ;  /* 0x00000002c9b67211 */ /* 0x0c8fe200078610ff */
[----:B------:R-:W-:Y:S01]  /*14630*/  STL.64 [R1+0x3a0], R250 ;  /* 0x0003a0fa01007387 */ /* 0x000fe20000100a00 */
[-C--:B------:R-:W-:Y:S02]  /*14640*/  LEA.HI.X.SX32 R187, R200, R3.reuse, 0x2, P4 ;  /* 0x00000003c8bb7211 */ /* 0x080fe400020f16ff */
[-C--:B------:R-:W-:Y:S01]  /*14650*/  LEA.HI.X.SX32 R183, R201, R3.reuse, 0x2, P3 ;  /* 0x00000003c9b77211 */ /* 0x080fe200018f16ff */
[----:B------:R3:W-:Y:S01]  /*14660*/  STL.64 [R1+0x3b8], R180 ;  /* 0x0003b8b401007387 */ /* 0x0007e20000100a00 */
[-C--:B------:R-:W-:Y:S02]  /*14670*/  LEA.HI.X.SX32 R193, R202, R3.reuse, 0x2, P2 ;  /* 0x00000003cac17211 */ /* 0x080fe400010f16ff */
[----:B-1----:R-:W-:Y:S01]  /*14680*/  LEA R188, P0, R204, R2, 0x2 ;  /* 0x00000002ccbc7211 */ /* 0x002fe200078010ff */
[----:B------:R1:W-:Y:S01]  /*14690*/  STL.64 [R1+0x3c0], R14 ;  /* 0x0003c00e01007387 */ /* 0x0003e20000100a00 */
[----:B------:R-:W-:-:S02]  /*146a0*/  LEA.HI.X.SX32 R191, R203, R3, 0x2, P1 ;  /* 0x00000003cbbf7211 */ /* 0x000fc400008f16ff */
[----:B------:R-:W-:Y:S02]  /*146b0*/  LEA.HI.X.SX32 R189, R204, R3, 0x2, P0 ;  /* 0x00000003ccbd7211 */ /* 0x000fe400000f16ff */
[-C--:B---3--:R-:W-:Y:S01]  /*146c0*/  LEA R180, P6, R205, R2.reuse, 0x2 ;  /* 0x00000002cdb47211 */ /* 0x088fe200078c10ff */
[----:B------:R3:W-:Y:S01]  /*146d0*/  STL.64 [R1+0x3c8], R186 ;  /* 0x0003c8ba01007387 */ /* 0x0007e20000100a00 */
[----:B-1----:R-:W-:-:S03]  /*146e0*/  LEA R14, P5, R206, R2, 0x2 ;  /* 0x00000002ce0e7211 */ /* 0x002fc600078a10ff */
[----:B------:R1:W-:Y:S01]  /*146f0*/  STL.64 [R1+0x3d8], R182 ;  /* 0x0003d8b601007387 */ /* 0x0003e20000100a00 */
[-C--:B------:R-:W-:Y:S02]  /*14700*/  LEA.HI.X.SX32 R181, R205, R3.reuse, 0x2, P6 ;  /* 0x00000003cdb57211 */ /* 0x080fe400030f16ff */
[----:B------:R-:W-:Y:S01]  /*14710*/  LEA.HI.X.SX32 R15, R206, R3, 0x2, P5 ;  /* 0x00000003ce0f7211 */ /* 0x000fe200028f16ff */
[----:B------:R4:W-:Y:S01]  /*14720*/  STL.64 [R1+0x3e0], R192 ;  /* 0x0003e0c001007387 */ /* 0x0009e20000100a00 */
[----:B---3--:R-:W-:-:S03]  /*14730*/  LEA R186, P4, R207, R2, 0x2 ;  /* 0x00000002cfba7211 */ /* 0x008fc600078810ff */
[----:B------:R3:W-:Y:S01]  /*14740*/  STL.64 [R1+0x3f0], R190 ;  /* 0x0003f0be01007387 */ /* 0x0007e20000100a00 */
[----:B-1----:R-:W-:-:S03]  /*14750*/  LEA R182, P3, R208, R2, 0x2 ;  /* 0x00000002d0b67211 */ /* 0x002fc600078610ff */
[----:B------:R1:W-:Y:S01]  /*14760*/  STL.64 [R1+0x3f8], R188 ;  /* 0x0003f8bc01007387 */ /* 0x0003e20000100a00 */
[-C--:B------:R-:W-:Y:S02]  /*14770*/  LEA.HI.X.SX32 R187, R207, R3.reuse, 0x2, P4 ;  /* 0x00000003cfbb7211 */ /* 0x080fe400020f16ff */
[CC--:B----4-:R-:W-:Y:S01]  /*14780*/  LEA R192, P2, R209.reuse, R2.reuse, 0x2 ;  /* 0x00000002d1c07211 */ /* 0x0d0fe200078410ff */
[----:B------:R4:W-:Y:S01]  /*14790*/  STL.64 [R1+0x408], R180 ;  /* 0x000408b401007387 */ /* 0x0009e20000100a00 */
[-C--:B------:R-:W-:Y:S02]  /*147a0*/  LEA.HI.X.SX32 R183, R208, R3.reuse, 0x2, P3 ;  /* 0x00000003d0b77211 */ /* 0x080fe400018f16ff */
[-C--:B---3--:R-:W-:Y:S01]  /*147b0*/  LEA R190, P1, R210, R2.reuse, 0x2 ;  /* 0x00000002d2be7211 */ /* 0x088fe200078210ff */
[----:B------:R3:W-:Y:S01]  /*147c0*/  STL.64 [R1+0x410], R14 ;  /* 0x0004100e01007387 */ /* 0x0007e20000100a00 */
[----:B------:R-:W-:Y:S02]  /*147d0*/  LEA.HI.X.SX32 R193, R209, R3, 0x2, P2 ;  /* 0x00000003d1c17211 */ /* 0x000fe400010f16ff */
[----:B-1----:R-:W-:-:S02]  /*147e0*/  LEA R188, P0, R211, R2, 0x2 ;  /* 0x00000002d3bc7211 */ /* 0x002fc400078010ff */
[-C--:B------:R-:W-:Y:S02]  /*147f0*/  LEA.HI.X.SX32 R191, R210, R3.reuse, 0x2, P1 ;  /* 0x00000003d2bf7211 */ /* 0x080fe400008f16ff */
[CC--:B----4-:R-:W-:Y:S01]  /*14800*/  LEA R180, P6, R212.reuse, R2.reuse, 0x2 ;  /* 0x00000002d4b47211 */ /* 0x0d0fe200078c10ff */
[----:B------:R1:W-:Y:S01]  /*14810*/  STL.64 [R1+0x420], R186 ;  /* 0x000420ba01007387 */ /* 0x0003e20000100a00 */
[-C--:B------:R-:W-:Y:S02]  /*14820*/  LEA.HI.X.SX32 R189, R211, R3.reuse, 0x2, P0 ;  /* 0x00000003d3bd7211 */ /* 0x080fe400000f16ff */
[CC--:B---3--:R-:W-:Y:S01]  /*14830*/  LEA R14, P5, R213.reuse, R2.reuse, 0x2 ;  /* 0x00000002d50e7211 */ /* 0x0c8fe200078a10ff */
[----:B------:R3:W-:Y:S01]  /*14840*/  STL.64 [R1+0x428], R182 ;  /* 0x000428b601007387 */ /* 0x0007e20000100a00 */
[-C--:B------:R-:W-:Y:S02]  /*14850*/  LEA.HI.X.SX32 R181, R212, R3.reuse, 0x2, P6 ;  /* 0x00000003d4b57211 */ /* 0x080fe400030f16ff */
[----:B------:R-:W-:Y:S01]  /*14860*/  LEA.HI.X.SX32 R15, R213, R3, 0x2, P5 ;  /* 0x00000003d50f7211 */ /* 0x000fe200028f16ff */
[----:B------:R4:W-:Y:S01]  /*14870*/  STL.64 [R1+0x430], R192 ;  /* 0x000430c001007387 */ /* 0x0009e20000100a00 */
[----:B-1----:R-:W-:-:S03]  /*14880*/  LEA R186, P4, R214, R2, 0x2 ;  /* 0x00000002d6ba7211 */ /* 0x002fc600078810ff */
[----:B------:R1:W-:Y:S01]  /*14890*/  STL.64 [R1+0x438], R190 ;  /* 0x000438be01007387 */ /* 0x0003e20000100a00 */
[----:B---3--:R-:W-:-:S03]  /*148a0*/  LEA R182, P3, R215, R2, 0x2 ;  /* 0x00000002d7b67211 */ /* 0x008fc600078610ff */
[----:B------:R3:W-:Y:S01]  /*148b0*/  STL.64 [R1+0x448], R188 ;  /* 0x000448bc01007387 */ /* 0x0007e20000100a00 */
[-C--:B------:R-:W-:Y:S02]  /*148c0*/  LEA.HI.X.SX32 R187, R214, R3.reuse, 0x2, P4 ;  /* 0x00000003d6bb7211 */ /* 0x080fe400020f16ff */
[CC--:B----4-:R-:W-:Y:S01]  /*148d0*/  LEA R192, P2, R216.reuse, R2.reuse, 0x2 ;  /* 0x00000002d8c07211 */ /* 0x0d0fe200078410ff */
[----:B------:R4:W-:Y:S01]  /*148e0*/  STL.64 [R1+0x450], R180 ;  /* 0x000450b401007387 */ /* 0x0009e20000100a00 */
[-C--:B------:R-:W-:Y:S02]  /*148f0*/  LEA.HI.X.SX32 R183, R215, R3.reuse, 0x2, P3 ;  /* 0x00000003d7b77211 */ /* 0x080fe400018f16ff */
[-C--:B-1----:R-:W-:Y:S01]  /*14900*/  LEA R190, P1, R217, R2.reuse, 0x2 ;  /* 0x00000002d9be7211 */ /* 0x082fe200078210ff */
[----:B------:R1:W-:Y:S01]  /*14910*/  STL.64 [R1+0x460], R14 ;  /* 0x0004600e01007387 */ /* 0x0003e20000100a00 */
[----:B------:R-:W-:Y:S02]  /*14920*/  LEA.HI.X.SX32 R193, R216, R3, 0x2, P2 ;  /* 0x00000003d8c17211 */ /* 0x000fe400010f16ff */
[----:B---3--:R-:W-:-:S02]  /*14930*/  LEA R188, P0, R218, R2, 0x2 ;  /* 0x00000002dabc7211 */ /* 0x008fc400078010ff */
[-C--:B------:R-:W-:Y:S02]  /*14940*/  LEA.HI.X.SX32 R191, R217, R3.reuse, 0x2, P1 ;  /* 0x00000003d9bf7211 */ /* 0x080fe400008f16ff */
[CC--:B----4-:R-:W-:Y:S01]  /*14950*/  LEA R180, P6, R219.reuse, R2.reuse, 0x2 ;  /* 0x00000002dbb47211 */ /* 0x0d0fe200078c10ff */
[----:B------:R3:W-:Y:S01]  /*14960*/  STL.64 [R1+0x468], R186 ;  /* 0x000468ba01007387 */ /* 0x0007e20000100a00 */
[-C--:B------:R-:W-:Y:S02]  /*14970*/  LEA.HI.X.SX32 R189, R218, R3.reuse, 0x2, P0 ;  /* 0x00000003dabd7211 */ /* 0x080fe400000f16ff */
[CC--:B-1----:R-:W-:Y:S01]  /*14980*/  LEA R14, P5, R220.reuse, R2.reuse, 0x2 ;  /* 0x00000002dc0e7211 */ /* 0x0c2fe200078a10ff */
        /* <DEDUP_REMOVED lines=59> */
[CC--:B----4-:R-:W-:Y:S02]  /*14d40*/  LEA R180, P6, R240.reuse, R2.reuse, 0x2 ;  /* 0x00000002f0b47211 */ /* 0x0d0fe400078c10ff */
[----:B---3--:R-:W-:Y:S01]  /*14d50*/  LEA R14, P5, R241, R2, 0x2 ;  /* 0x00000002f10e7211 */ /* 0x008fe200078a10ff */
[----:B------:R-:W-:Y:S01]  /*14d60*/  STL.64 [R1+0x558], R186 ;  /* 0x000558ba01007387 */ /* 0x000fe20000100a00 */
[-C--:B------:R-:W-:Y:S02]  /*14d70*/  LEA.HI.X.SX32 R189, R239, R3.reuse, 0x2, P0 ;  /* 0x00000003efbd7211 */ /* 0x080fe400000f16ff */
[-C--:B------:R-:W-:Y:S01]  /*14d80*/  LEA.HI.X.SX32 R15, R241, R3.reuse, 0x2, P5 ;  /* 0x00000003f10f7211 */ /* 0x080fe200028f16ff */
[----:B------:R-:W-:Y:S01]  /*14d90*/  STL.64 [R1+0x560], R182 ;  /* 0x000560b601007387 */ /* 0x000fe20000100a00 */
[----:B------:R-:W-:-:S03]  /*14da0*/  LEA.HI.X.SX32 R181, R240, R3, 0x2, P6 ;  /* 0x00000003f0b57211 */ /* 0x000fc600030f16ff */
[----:B------:R-:W-:Y:S04]  /*14db0*/  STL.64 [R1+0x570], R192 ;  /* 0x000570c001007387 */ /* 0x000fe80000100a00 */
[----:B------:R-:W-:Y:S04]  /*14dc0*/  STL.64 [R1+0x578], R190 ;  /* 0x000578be01007387 */ /* 0x000fe80000100a00 */
[----:B------:R-:W-:Y:S04]  /*14dd0*/  STL.64 [R1+0x580], R188 ;  /* 0x000580bc01007387 */ /* 0x000fe80000100a00 */
[----:B------:R1:W-:Y:S04]  /*14de0*/  STL.64 [R1+0x598], R14 ;  /* 0x0005980e01007387 */ /* 0x0003e80000100a00 */
[----:B------:R3:W-:Y:S04]  /*14df0*/  STL.64 [R1+0x588], R180 ;  /* 0x000588b401007387 */ /* 0x0007e80000100a00 */
[----:B-1----:R-:W4:Y:S04]  /*14e00*/  LDL.LU R14, [R1+0x4e4] ;  /* 0x0004e400010e7983 */ /* 0x002f280000300800 */
[----:B------:R-:W2:Y:S04]  /*14e10*/  LDL.LU R15, [R1+0x520] ;  /* 0x00052000010f7983 */ /* 0x000ea80000300800 */
[----:B---3--:R-:W3:Y:S01]  /*14e20*/  LDL.LU R180, [R1+0x3a8] ;  /* 0x0003a80001b47983 */ /* 0x008ee20000300800 */
[----:B------:R-:W-:-:S02]  /*14e30*/  IMAD R242, R242, UR26, RZ ;  /* 0x0000001af2f27c24 */ /* 0x000fc4000f8e02ff */
[----:B------:R-:W-:Y:S01]  /*14e40*/  IMAD R243, R243, UR27, RZ ;  /* 0x0000001bf3f37c24 */ /* 0x000fe2000f8e02ff */
[----:B------:R-:W2:Y:S01]  /*14e50*/  LDL.LU R199, [R1+0x3ac] ;  /* 0x0003ac0001c77983 */ /* 0x000ea20000300800 */
[----:B------:R-:W-:Y:S01]  /*14e60*/  IMAD R244, R244, UR28, RZ ;  /* 0x0000001cf4f47c24 */ /* 0x000fe2000f8e02ff */
[-C--:B------:R-:W-:Y:S01]  /*14e70*/  LEA R186, P4, R242, R2.reuse, 0x2 ;  /* 0x00000002f2ba7211 */ /* 0x080fe200078810ff */
[----:B------:R-:W-:Y:S01]  /*14e80*/  IMAD R245, R245, UR29, RZ ;  /* 0x0000001df5f57c24 */ /* 0x000fe2000f8e02ff */
[-C--:B------:R-:W-:Y:S01]  /*14e90*/  LEA R182, P3, R243, R2.reuse, 0x2 ;  /* 0x00000002f3b67211 */ /* 0x080fe200078610ff */
[----:B------:R-:W-:Y:S02]  /*14ea0*/  IMAD R246, R246, UR30, RZ ;  /* 0x0000001ef6f67c24 */ /* 0x000fe4000f8e02ff */
[----:B------:R-:W-:Y:S01]  /*14eb0*/  IMAD R247, R247, UR31, RZ ;  /* 0x0000001ff7f77c24 */ /* 0x000fe2000f8e02ff */
[-C--:B------:R-:W-:Y:S01]  /*14ec0*/  LEA R200, P2, R244, R2.reuse, 0x2 ;  /* 0x00000002f4c87211 */ /* 0x080fe200078410ff */
[----:B------:R-:W-:Y:S01]  /*14ed0*/  IMAD R248, R248, UR32, RZ ;  /* 0x00000020f8f87c24 */ /* 0x000fe2000f8e02ff */
[-C--:B------:R-:W-:Y:S01]  /*14ee0*/  LEA.HI.X.SX32 R187, R242, R3.reuse, 0x2, P4 ;  /* 0x00000003f2bb7211 */ /* 0x080fe200020f16ff */
[----:B------:R-:W-:Y:S01]  /*14ef0*/  IMAD.MOV.U32 R181, RZ, RZ, R0 ;  /* 0x000000ffffb57224 */ /* 0x000fe200078e0000 */
[-C--:B------:R-:W-:Y:S01]  /*14f00*/  LEA R194, P1, R245, R2.reuse, 0x2 ;  /* 0x00000002f5c27211 */ /* 0x080fe200078210ff */
[----:B------:R-:W-:Y:S01]  /*14f10*/  IMAD R249, R249, UR11, RZ ;  /* 0x0000000bf9f97c24 */ /* 0x000fe2000f8e02ff */
[----:B------:R-:W-:Y:S01]  /*14f20*/  LEA R192, P0, R246, R2, 0x2 ;  /* 0x00000002f6c07211 */ /* 0x000fe200078010ff */
[----:B------:R-:W1:Y:S01]  /*14f30*/  S2R R0, SR_TID.X ;  /* 0x0000000000007919 */ /* 0x000e620000002100 */
[----:B------:R-:W-:-:S02]  /*14f40*/  LEA.HI.X.SX32 R183, R243, R3, 0x2, P3 ;  /* 0x00000003f3b77211 */ /* 0x000fc400018f16ff */
[-C--:B------:R-:W-:Y:S01]  /*14f50*/  LEA R190, P6, R247, R2.reuse, 0x2 ;  /* 0x00000002f7be7211 */ /* 0x080fe200078c10ff */
[----:B------:R-:W2:Y:S01]  /*14f60*/  LDL.LU R198, [R1+0x3d0] ;  /* 0x0003d00001c67983 */ /* 0x000ea20000300800 */
[-C--:B------:R-:W-:Y:S02]  /*14f70*/  LEA.HI.X.SX32 R201, R244, R3.reuse, 0x2, P2 ;  /* 0x00000003f4c97211 */ /* 0x080fe400010f16ff */
[----:B------:R-:W-:Y:S01]  /*14f80*/  LEA R188, P5, R248, R2, 0x2 ;  /* 0x00000002f8bc7211 */ /* 0x000fe200078a10ff */
[----:B------:R1:W-:Y:S01]  /*14f90*/  STL.64 [R1+0x5a0], R186 ;  /* 0x0005a0ba01007387 */ /* 0x0003e20000100a00 */
[-C--:B------:R-:W-:Y:S02]  /*14fa0*/  LEA.HI.X.SX32 R195, R245, R3.reuse, 0x2, P1 ;  /* 0x00000003f5c37211 */ /* 0x080fe400008f16ff */
[-C--:B------:R-:W-:Y:S01]  /*14fb0*/  LEA.HI.X.SX32 R193, R246, R3.reuse, 0x2, P0 ;  /* 0x00000003f6c17211 */ /* 0x080fe200000f16ff */
[----:B------:R-:W2:Y:S01]  /*14fc0*/  LDL.LU R197, [R1+0x3d4] ;  /* 0x0003d40001c57983 */ /* 0x000ea20000300800 */
[----:B------:R-:W-:-:S03]  /*14fd0*/  LEA.HI.X.SX32 R191, R247, R3, 0x2, P6 ;  /* 0x00000003f7bf7211 */ /* 0x000fc600030f16ff */
[----:B------:R-:W-:Y:S01]  /*14fe0*/  STL.64 [R1+0x5b0], R182 ;  /* 0x0005b0b601007387 */ /* 0x000fe20000100a00 */
[-C--:B------:R-:W-:Y:S02]  /*14ff0*/  LEA.HI.X.SX32 R189, R248, R3.reuse, 0x2, P5 ;  /* 0x00000003f8bd7211 */ /* 0x080fe400028f16ff */
[C---:B-1----:R-:W-:Y:S01]  /*15000*/  LEA R186, P4, R249.reuse, R2, 0x2 ;  /* 0x00000002f9ba7211 */ /* 0x042fe200078810ff */
[----:B------:R-:W2:Y:S04]  /*15010*/  LDL.LU R196, [R1+0x3e8] ;  /* 0x0003e80001c47983 */ /* 0x000ea80000300800 */
[----:B------:R-:W-:Y:S01]  /*15020*/  STL.64 [R1+0x5b8], R200 ;  /* 0x0005b8c801007387 */ /* 0x000fe20000100a00 */
[----:B------:R-:W-:-:S03]  /*15030*/  LEA.HI.X.SX32 R187, R249, R3, 0x2, P4 ;  /* 0x00000003f9bb7211 */ /* 0x000fc600020f16ff */
[----:B------:R1:W-:Y:S04]  /*15040*/  STL.64 [R1+0x5c8], R194 ;  /* 0x0005c8c201007387 */ /* 0x0003e80000100a00 */
[----:B------:R1:W-:Y:S04]  /*15050*/  STL.64 [R1+0x5d0], R192 ;  /* 0x0005d0c001007387 */ /* 0x0003e80000100a00 */
[----:B------:R1:W-:Y:S04]  /*15060*/  STL.64 [R1+0x5e0], R190 ;  /* 0x0005e0be01007387 */ /* 0x0003e80000100a00 */
[----:B-1----:R-:W2:Y:S04]  /*15070*/  LDL.LU R195, [R1+0x3ec] ;  /* 0x0003ec0001c37983 */ /* 0x002ea80000300800 */
[----:B------:R1:W-:Y:S04]  /*15080*/  STL.64 [R1+0x5f0], R188 ;  /* 0x0005f0bc01007387 */ /* 0x0003e80000100a00 */
[----:B------:R-:W2:Y:S04]  /*15090*/  LDL.LU R194, [R1+0x400] ;  /* 0x0004000001c27983 */ /* 0x000ea80000300800 */
[----:B------:R1:W-:Y:S04]  /*150a0*/  STL.64 [R1+0x5e8], R186 ;  /* 0x0005e8ba01007387 */ /* 0x0003e80000100a00 */
[----:B------:R-:W2:Y:S04]  /*150b0*/  LDL.LU R193, [R1+0x404] ;  /* 0x0004040001c17983 */ /* 0x000ea80000300800 */
[----:B------:R-:W2:Y:S04]  /*150c0*/  LDL.LU R192, [R1+0x418] ;  /* 0x0004180001c07983 */ /* 0x000ea80000300800 */
[----:B------:R-:W2:Y:S04]  /*150d0*/  LDL.LU R191, [R1+0x41c] ;  /* 0x00041c0001bf7983 */ /* 0x000ea80000300800 */
[----:B------:R-:W2:Y:S04]  /*150e0*/  LDL.LU R190, [R1+0x440] ;  /* 0x0004400001be7983 */ /* 0x000ea80000300800 */
[----:B-1----:R-:W2:Y:S04]  /*150f0*/  LDL.LU R189, [R1+0x444] ;  /* 0x0004440001bd7983 */ /* 0x002ea80000300800 */
[----:B------:R-:W2:Y:S04]  /*15100*/  LDL.LU R188, [R1+0x458] ;  /* 0x0004580001bc7983 */ /* 0x000ea80000300800 */
[----:B------:R-:W2:Y:S04]  /*15110*/  LDL.LU R187, [R1+0x45c] ;  /* 0x00045c0001bb7983 */ /* 0x000ea80000300800 */
[----:B------:R-:W2:Y:S04]  /*15120*/  LDL.LU R186, [R1+0x470] ;  /* 0x0004700001ba7983 */ /* 0x000ea80000300800 */
[----:B------:R-:W2:Y:S01]  /*15130*/  LDL.LU R185, [R1+0x474] ;  /* 0x0004740001b97983 */ /* 0x000ea20000300800 */
[----:B------:R-:W-:-:S02]  /*15140*/  SHF.R.U32.HI R250, RZ, 0x6, R0 ;  /* 0x00000006fffa7819 */ /* 0x000fc40000011600 */
[----:B------:R-:W-:Y:S01]  /*15150*/  SHF.R.U32.HI R251, RZ, 0x6, R0 ;  /* 0x00000006fffb7819 */ /* 0x000fe20000011600 */
[----:B------:R-:W-:Y:S01]  /*15160*/  IMAD R184, R184, UR6, RZ ;  /* 0x00000006b8b87c24 */ /* 0x000fe2000f8e02ff */
[----:B------:R-:W-:Y:S01]  /*15170*/  SGXT.U32 R250, R250, 0x1 ;  /* 0x00000001fafa781a */ /* 0x000fe20000000000 */
[----:B------:R-:W2:Y:S01]  /*15180*/  LDL.LU R183, [R1+0x488] ;  /* 0x0004880001b77983 */ /* 0x000ea20000300800 */
[----:B------:R-:W-:Y:S01]  /*15190*/  SGXT.U32 R251, R251, 0x1 ;  /* 0x00000001fbfb781a */ /* 0x000fe20000000000 */
[----:B------:R-:W1:Y:S02]  /*151a0*/  LDC R0, c[0x0][0x3a0] ;  /* 0x0000e800ff007b82 */ /* 0x000e640000000800 */
[----:B------:R-:W-:Y:S01]  /*151b0*/  IMAD R250, R250, UR4, RZ ;  /* 0x00000004fafa7c24 */ /* 0x000fe2000f8e02ff */
[----:B------:R-:W-:Y:S01]  /*151c0*/  LEA R182, P3, R184, UR12, 0x2 ;  /* 0x0000000cb8b67c11 */ /* 0x000fe2000f8610ff */
[----:B------:R-:W-:Y:S02]  /*151d0*/  IMAD R251, R251, UR4, RZ ;  /* 0x00000004fbfb7c24 */ /* 0x000fe4000f8e02ff */
[----:B------:R-:W-:Y:S01]  /*151e0*/  IMAD R250, R252, 0x2, R250 ;  /* 0x00000002fcfa7824 */ /* 0x000fe200078e02fa */
[----:B------:R-:W-:-:S02]  /*151f0*/  LEA.HI.X.SX32 R2, R184, UR13, 0x2, P3 ;  /* 0x0000000db8027c11 */ /* 0x000fc400098f16ff */
[CC--:B------:R-:W-:Y:S02]  /*15200*/  LEA R244, P4, R251.reuse, R182.reuse, 0x2 ;  /* 0x000000b6fbf47211 */ /* 0x0c0fe400078810ff */
[C---:B------:R-:W-:Y:S02]  /*15210*/  LEA R242, P6, R250.reuse, R182, 0x2 ;  /* 0x000000b6faf27211 */ /* 0x040fe400078c10ff */
[-C--:B------:R-:W-:Y:S02]  /*15220*/  LEA.HI.X.SX32 R245, R251, R2.reuse, 0x2, P4 ;  /* 0x00000002fbf57211 */ /* 0x080fe400020f16ff */
[----:B------:R-:W-:Y:S01]  /*15230*/  LEA.HI.X.SX32 R243, R250, R2, 0x2, P6 ;  /* 0x00000002faf37211 */ /* 0x000fe200030f16ff */
[----:B------:R-:W2:Y:S04]  /*15240*/  LDL.LU R251, [R1+0x48c] ;  /* 0x00048c0001fb7983 */ /* 0x000ea80000300800 */
[----:B------:R-:W2:Y:S01]  /*15250*/  LDL.LU R250, [R1+0x4b0] ;  /* 0x0004b00001fa7983 */ /* 0x000ea20000300800 */
[----:B----4-:R-:W-:-:S04]  /*15260*/  LEA R240, P3, R14, R182, 0x2 ;  /* 0x000000b60ef07211 */ /* 0x010fc800078610ff */
[----:B------:R-:W-:Y:S02]  /*15270*/  LEA.HI.X.SX32 R241, R14, R2, 0x2, P3 ;  /* 0x000000020ef17211 */ /* 0x000fe400018f16ff */
[----:B------:R-:W4:Y:S01]  /*15280*/  LDL.LU R14, [R1+0x4b4] ;  /* 0x0004b400010e7983 */ /* 0x000f220000300800 */
[----:B---3--:R-:W-:-:S04]  /*15290*/  LEA R236, P0, R180, R182, 0x2 ;  /* 0x000000b6b4ec7211 */ /* 0x008fc800078010ff */
[----:B------:R-:W-:Y:S02]  /*152a0*/  LEA.HI.X.SX32 R237, R180, R2, 0x2, P0 ;  /* 0x00000002b4ed7211 */ /* 0x000fe400000f16ff */
[----:B------:R-:W3:Y:S01]  /*152b0*/  LDL.LU R180, [R1+0x4c8] ;  /* 0x0004c80001b47983 */ /* 0x000ee20000300800 */
[----:B--2---:R-:W-:-:S04]  /*152c0*/  LEA R238, P1, R15, R182, 0x2 ;  /* 0x000000b60fee7211 */ /* 0x004fc800078210ff */
[----:B------:R-:W-:Y:S01]  /*152d0*/  LEA.HI.X.SX32 R239, R15, R2, 0x2, P1 ;  /* 0x000000020fef7211 */ /* 0x000fe200008f16ff */
[----:B------:R-:W-:Y:S01]  /*152e0*/  IMAD.U32 R15, RZ, RZ, UR4 ;  /* 0x00000004ff0f7e24 */ /* 0x000fe2000f8e00ff */
[----:B------:R-:W-:-:S04]  /*152f0*/  LEA R230, P4, R197, R182, 0x2 ;  /* 0x000000b6c5e67211 */ /* 0x000fc800078810ff */
[----:B------:R-:W-:Y:S01]  /*15300*/  LEA.HI.X.SX32 R231, R197, R2, 0x2, P4 ;  /* 0x00000002c5e77211 */ /* 0x000fe200020f16ff */
[----:B------:R-:W-:Y:S01]  /*15310*/  IMAD R15, R15, 0x2, R12 ;  /* 0x000000020f0f7824 */ /* 0x000fe200078e020c */
[CC--:B------:R-:W-:Y:S02]  /*15320*/  LEA R232, P5, R198.reuse, R182.reuse, 0x2 ;  /* 0x000000b6c6e87211 */ /* 0x0c0fe400078a10ff */
[----:B------:R-:W-:Y:S02]  /*15330*/  LEA R234, P2, R199, R182, 0x2 ;  /* 0x000000b6c7ea7211 */ /* 0x000fe400078410ff */
[----:B------:R-:W-:Y:S02]  /*15340*/  LEA.HI.X.SX32 R233, R198, R2, 0x2, P5 ;  /* 0x00000002c6e97211 */ /* 0x000fe400028f16ff */
[-C--:B------:R-:W-:Y:S02]  /*15350*/  LEA R226, P1, R195, R182.reuse, 0x2 ;  /* 0x000000b6c3e27211 */ /* 0x080fe400078210ff */
[----:B------:R-:W-:-:S04]  /*15360*/  LEA R224, P0, R194, R182, 0x2 ;  /* 0x000000b6c2e07211 */ /* 0x000fc800078010ff */
[----:B------:R-:W-:Y:S02]  /*15370*/  LEA.HI.X.SX32 R225, R194, R2, 0x2, P0 ;  /* 0x00000002c2e17211 */ /* 0x000fe400000f16ff */
[----:B------:R-:W-:-:S04]  /*15380*/  LEA R218, P4, R191, R182, 0x2 ;  /* 0x000000b6bfda7211 */ /* 0x000fc800078810ff */
[-C--:B------:R-:W-:Y:S02]  /*15390*/  LEA.HI.X.SX32 R219, R191, R2.reuse, 0x2, P4 ;  /* 0x00000002bfdb7211 */ /* 0x080fe400020f16ff */
[----:B------:R-:W-:Y:S02]  /*153a0*/  LEA.HI.X.SX32 R227, R195, R2, 0x2, P1 ;  /* 0x00000002c3e37211 */ /* 0x000fe400008f16ff */
[----:B------:R-:W-:-:S04]  /*153b0*/  LEA R206, P4, R185, R182, 0x2 ;  /* 0x000000b6b9ce7211 */ /* 0x000fc800078810ff */
[----:B------:R-:W-:Y:S02]  /*153c0*/  LEA.HI.X.SX32 R207, R185, R2, 0x2, P4 ;  /* 0x00000002b9cf7211 */ /* 0x000fe400020f16ff */
[----:B------:R-:W-:-:S04]  /*153d0*/  LEA R194, P4, R12, R182, 0x2 ;  /* 0x000000b60cc27211 */ /* 0x000fc800078810ff */
[----:B------:R-:W-:Y:S02]  /*153e0*/  LEA.HI.X.SX32 R195, R12, R2, 0x2, P4 ;  /* 0x000000020cc37211 */ /* 0x000fe400020f16ff */
[----:B------:R-:W2:Y:S01]  /*153f0*/  S2R R12, SR_TID.X ;  /* 0x00000000000c7919 */ /* 0x000ea20000002100 */
[C---:B------:R-:W-:Y:S02]  /*15400*/  LEA R220, P5, R192.reuse, R182, 0x2 ;  /* 0x000000b6c0dc7211 */ /* 0x040fe400078a10ff */
[-C--:B------:R-:W-:Y:S02]  /*15410*/  LEA.HI.X.SX32 R235, R199, R2.reuse, 0x2, P2 ;  /* 0x00000002c7eb7211 */ /* 0x080fe400010f16ff */
[----:B------:R-:W-:Y:S02]  /*15420*/  LEA.HI.X.SX32 R221, R192, R2, 0x2, P5 ;  /* 0x00000002c0dd7211 */ /* 0x000fe400028f16ff */
[-C--:B------:R-:W-:Y:S02]  /*15430*/  LEA R228, P3, R196, R182.reuse, 0x2 ;  /* 0x000000b6c4e47211 */ /* 0x080fe400078610ff */
[----:B------:R-:W-:-:S02]  /*15440*/  LEA R222, P2, R193, R182, 0x2 ;  /* 0x000000b6c1de7211 */ /* 0x000fc400078410ff */
[----:B------:R-:W-:Y:S02]  /*15450*/  LEA R208, P5, R186, R182, 0x2 ;  /* 0x000000b6bad07211 */ /* 0x000fe400078a10ff */
[-C--:B------:R-:W-:Y:S02]  /*15460*/  LEA.HI.X.SX32 R229, R196, R2.reuse, 0x2, P3 ;  /* 0x00000002c4e57211 */ /* 0x080fe400018f16ff */
[-C--:B------:R-:W-:Y:S02]  /*15470*/  LEA.HI.X.SX32 R223, R193, R2.reuse, 0x2, P2 ;  /* 0x00000002c1df7211 */ /* 0x080fe400010f16ff */
[----:B------:R-:W-:Y:S02]  /*15480*/  LEA.HI.X.SX32 R209, R186, R2, 0x2, P5 ;  /* 0x00000002bad17211 */ /* 0x000fe400028f16ff */
[-C--:B------:R-:W-:Y:S02]  /*15490*/  LEA R216, P3, R190, R182.reuse, 0x2 ;  /* 0x000000b6bed87211 */ /* 0x080fe400078610ff */
[----:B------:R-:W-:-:S02]  /*154a0*/  LEA R214, P1, R189, R182, 0x2 ;  /* 0x000000b6bdd67211 */ /* 0x000fc400078210ff */
[-C--:B------:R-:W-:Y:S02]  /*154b0*/  LEA R212, P0, R188, R182.reuse, 0x2 ;  /* 0x000000b6bcd47211 */ /* 0x080fe400078010ff */
[----:B------:R-:W-:Y:S02]  /*154c0*/  LEA R210, P2, R187, R182, 0x2 ;  /* 0x000000b6bbd27211 */ /* 0x000fe400078410ff */
[-C--:B------:R-:W-:Y:S02]  /*154d0*/  LEA.HI.X.SX32 R217, R190, R2.reuse, 0x2, P3 ;  /* 0x00000002bed97211 */ /* 0x080fe400018f16ff */
[-C--:B------:R-:W-:Y:S02]  /*154e0*/  LEA.HI.X.SX32 R215, R189, R2.reuse, 0x2, P1 ;  /* 0x00000002bdd77211 */ /* 0x080fe400008f16ff */
[-C--:B------:R-:W-:Y:S02]  /*154f0*/  LEA.HI.X.SX32 R213, R188, R2.reuse, 0x2, P0 ;  /* 0x00000002bcd57211 */ /* 0x080fe400000f16ff */
[----:B------:R-:W-:Y:S01]  /*15500*/  LEA.HI.X.SX32 R211, R187, R2, 0x2, P2 ;  /* 0x00000002bbd37211 */ /* 0x000fe200010f16ff */
[----:B------:R-:W-:Y:S01]  /*15510*/  IMAD R252, R252, 0x2, R4 ;  /* 0x00000002fcfc7824 */ /* 0x000fe200078e0204 */
[----:B------:R-:W-:-:S02]  /*15520*/  LEA R204, P3, R183, R182, 0x2 ;  /* 0x000000b6b7cc7211 */ /* 0x000fc400078610ff */
[-C--:B------:R-:W-:Y:S02]  /*15530*/  LEA R202, P1, R251, R182.reuse, 0x2 ;  /* 0x000000b6fbca7211 */ /* 0x080fe400078210ff */
[C---:B------:R-:W-:Y:S02]  /*15540*/  LEA R200, P0, R250.reuse, R182, 0x2 ;  /* 0x000000b6fac87211 */ /* 0x040fe400078010ff */
[----:B--2---:R-:W-:Y:S02]  /*15550*/  SHF.R.U32.HI R12, RZ, 0x6, R12 ;  /* 0x00000006ff0c7819 */ /* 0x004fe4000001160c */
[-C--:B------:R-:W-:Y:S02]  /*15560*/  LEA.HI.X.SX32 R205, R183, R2.reuse, 0x2, P3 ;  /* 0x00000002b7cd7211 */ /* 0x080fe400018f16ff */
[-C--:B------:R-:W-:Y:S02]  /*15570*/  LEA.HI.X.SX32 R203, R251, R2.reuse, 0x2, P1 ;  /* 0x00000002fbcb7211 */ /* 0x080fe400008f16ff */
[----:B------:R-:W-:-:S02]  /*15580*/  LEA.HI.X.SX32 R201, R250, R2, 0x2, P0 ;  /* 0x00000002fac97211 */ /* 0x000fc400000f16ff */
[-C--:B------:R-:W-:Y:S02]  /*15590*/  LEA R192, P3, R15, R182.reuse, 0x2 ;  /* 0x000000b60fc07211 */ /* 0x080fe400078610ff */
[-C--:B------:R-:W-:Y:S02]  /*155a0*/  LEA R190, P1, R181, R182.reuse, 0x2 ;  /* 0x000000b6b5be7211 */ /* 0x080fe400078210ff */
[----:B------:R-:W-:Y:S02]  /*155b0*/  LEA R188, P0, R13, R182, 0x2 ;  /* 0x000000b60dbc7211 */ /* 0x000fe400078010ff */
[----:B------:R-:W-:Y:S02]  /*155c0*/  SGXT.U32 R12, R12, 0x1 ;  /* 0x000000010c0c781a */ /* 0x000fe40000000000 */
[-C--:B------:R-:W-:Y:S02]  /*155d0*/  LEA.HI.X.SX32 R193, R15, R2.reuse, 0x2, P3 ;  /* 0x000000020fc17211 */ /* 0x080fe400018f16ff */
[----:B------:R-:W-:-:S02]  /*155e0*/  LEA.HI.X.SX32 R191, R181, R2, 0x2, P1 ;  /* 0x00000002b5bf7211 */ /* 0x000fc400008f16ff */
[----:B------:R-:W-:Y:S02]  /*155f0*/  LEA.HI.X.SX32 R189, R13, R2, 0x2, P0 ;  /* 0x000000020dbd7211 */ /* 0x000fe400000f16ff */
[C---:B------:R-:W-:Y:S02]  /*15600*/  LOP3.LUT R3, R12.reuse, 0x6, RZ, 0xfc, !PT ;  /* 0x000000060c037812 */ /* 0x040fe400078efcff */
[C---:B------:R-:W-:Y:S02]  /*15610*/  LOP3.LUT R13, R12.reuse, 0x22, RZ, 0xfc, !PT ;  /* 0x000000220c0d7812 */ /* 0x040fe400078efcff */
[C---:B------:R-:W-:Y:S02]  /*15620*/  LOP3.LUT R181, R12.reuse, 0x2c, RZ, 0xfc, !PT ;  /* 0x0000002c0cb57812 */ /* 0x040fe400078efcff */
[----:B-1----:R-:W-:Y:S02]  /*15630*/  ISETP.GE.AND P6, PT, R12, R0, PT ;  /* 0x000000000c00720c */ /* 0x002fe40003fc6270 */
[----:B----4-:R-:W-:-:S02]  /*15640*/  LEA R198, P2, R14, R182, 0x2 ;  /* 0x000000b60ec67211 */ /* 0x010fc400078410ff */
[----:B---3--:R-:W-:-:S04]  /*15650*/  LEA R196, P5, R180, R182, 0x2 ;  /* 0x000000b6b4c47211 */ /* 0x008fc800078a10ff */
[----:B------:R-:W-:Y:S02]  /*15660*/  LEA.HI.X.SX32 R197, R180, R2, 0x2, P5 ;  /* 0x00000002b4c57211 */ /* 0x000fe400028f16ff */
[----:B------:R-:W1:Y:S01]  /*15670*/  S2R R180, SR_TID.X ;  /* 0x0000000000b47919 */ /* 0x000e620000002100 */
[----:B------:R-:W-:Y:S02]  /*15680*/  LEA R184, P5, R4, R182, 0x2 ;  /* 0x000000b604b87211 */ /* 0x000fe400078a10ff */
[----:B------:R-:W-:Y:S02]  /*15690*/  LEA.HI.X.SX32 R199, R14, R2, 0x2, P2 ;  /* 0x000000020ec77211 */ /* 0x000fe400010f16ff */
[CC--:B------:R-:W-:Y:S02]  /*156a0*/  LEA R186, P2, R5.reuse, R182.reuse, 0x2 ;  /* 0x000000b605ba7211 */ /* 0x0c0fe400078410ff */
[----:B------:R-:W-:Y:S02]  /*156b0*/  LEA R182, P4, R252, R182, 0x2 ;  /* 0x000000b6fcb67211 */ /* 0x000fe400078810ff */
[-C--:B------:R-:W-:Y:S01]  /*156c0*/  LEA.HI.X.SX32 R185, R4, R2.reuse, 0x2, P5 ;  /* 0x0000000204b97211 */ /* 0x080fe200028f16ff */
[----:B------:R-:W-:Y:S01]  /*156d0*/  VIADD R4, R0, 0x3f ;  /* 0x0000003f00047836 */ /* 0x000fe20000000000 */
[----:B------:R-:W-:-:S02]  /*156e0*/  LEA.HI.X.SX32 R187, R5, R2, 0x2, P2 ;  /* 0x0000000205bb7211 */ /* 0x000fc400010f16ff */
[----:B------:R-:W-:Y:S02]  /*156f0*/  LEA.HI.X.SX32 R183, R252, R2, 0x2, P4 ;  /* 0x00000002fcb77211 */ /* 0x000fe400020f16ff */
[----:B------:R-:W-:Y:S02]  /*15700*/  LOP3.LUT R2, R12, 0x2, RZ, 0xfc, !PT ;  /* 0x000000020c027812 */ /* 0x000fe400078efcff */
[----:B------:R-:W-:Y:S02]  /*15710*/  ISETP.GT.AND P1, PT, R4, 0x3f, PT ;  /* 0x0000003f0400780c */ /* 0x000fe40003f24270 */
[----:B------:R-:W-:Y:S02]  /*15720*/  LOP3.LUT R14, R12, 0x20, RZ, 0xfc, !PT ;  /* 0x000000200c0e7812 */ /* 0x000fe400078efcff */
[----:B------:R-:W-:Y:S02]  /*15730*/  ISETP.GE.AND P0, PT, R2, R0, PT ;  /* 0x000000000200720c */ /* 0x000fe40003f06270 */
[----:B------:R-:W-:-:S02]  /*15740*/  SEL R2, RZ, 0x4, !P1 ;  /* 0x00000004ff027807 */ /* 0x000fc40004800000 */
[-C--:B------:R-:W-:Y:S02]  /*15750*/  ISETP.GE.AND P4, PT, R14, R0.reuse, PT ;  /* 0x000000000e00720c */ /* 0x080fe40003f86270 */
[----:B------:R-:W-:Y:S02]  /*15760*/  ISETP.GE.AND P1, PT, R3, R0, PT ;  /* 0x000000000300720c */ /* 0x000fe40003f26270 */
[C---:B------:R-:W-:Y:S02]  /*15770*/  LOP3.LUT R3, R12.reuse, 0x26, RZ, 0xfc, !PT ;  /* 0x000000260c037812 */ /* 0x040fe400078efcff */
[C---:B------:R-:W-:Y:S02]  /*15780*/  LOP3.LUT R5, R12.reuse, 0x4, RZ, 0xfc, !PT ;  /* 0x000000040c057812 */ /* 0x040fe400078efcff */
[----:B------:R-:W-:Y:S02]  /*15790*/  LOP3.LUT R4, R12, 0x24, RZ, 0xfc, !PT ;  /* 0x000000240c047812 */ /* 0x000fe400078efcff */
[----:B------:R-:W-:-:S02]  /*157a0*/  SEL R251, R2, RZ, !P4 ;  /* 0x000000ff02fb7207 */ /* 0x000fc40006000000 */
[-C--:B------:R-:W-:Y:S02]  /*157b0*/  ISETP.GE.AND P5, PT, R13, R0.reuse, PT ;  /* 0x000000000d00720c */ /* 0x080fe40003fa6270 */
[-C--:B------:R-:W-:Y:S02]  /*157c0*/  ISETP.GE.AND P4, PT, R3, R0.reuse, PT ;  /* 0x000000000300720c */ /* 0x080fe40003f86270 */
[----:B------:R-:W-:Y:S02]  /*157d0*/  SEL R13, R2, RZ, !P0 ;  /* 0x000000ff020d7207 */ /* 0x000fe40004000000 */
[----:B------:R-:W-:Y:S02]  /*157e0*/  LOP3.LUT R3, R12, 0x8, RZ, 0xfc, !PT ;  /* 0x000000080c037812 */ /* 0x000fe400078efcff */
[-C--:B------:R-:W-:Y:S02]  /*157f0*/  ISETP.GE.AND P3, PT, R5, R0.reuse, PT ;  /* 0x000000000500720c */ /* 0x080fe40003f66270 */
[----:B------:R-:W-:-:S02]  /*15800*/  ISETP.GE.AND P0, PT, R4, R0, PT ;  /* 0x000000000400720c */ /* 0x000fc40003f06270 */
[----:B------:R-:W-:Y:S02]  /*15810*/  LOP3.LUT R4, R12, 0xa, RZ, 0xfc, !PT ;  /* 0x0000000a0c047812 */ /* 0x000fe400078efcff */
[-C--:B------:R-:W-:Y:S02]  /*15820*/  ISETP.GE.AND P5, PT, R3, R0.reuse, PT ;  /* 0x000000000300720c */ /* 0x080fe40003fa6270 */
[----:B------:R-:W-:Y:S02]  /*15830*/  SEL R3, R2, RZ, !P3 ;  /* 0x000000ff02037207 */ /* 0x000fe40005800000 */
[----:B------:R-:W-:Y:S02]  /*15840*/  ISETP.GE.AND P3, PT, R4, R0, PT ;  /* 0x000000000400720c */ /* 0x000fe40003f66270 */
[----:B------:R-:W-:Y:S02]  /*15850*/  LOP3.LUT R4, R12, 0x2a, RZ, 0xfc, !PT ;  /* 0x0000002a0c047812 */ /* 0x000fe400078efcff */
[----:B-1----:R-:W-:-:S02]  /*15860*/  LOP3.LUT R180, R180, 0x3f, RZ, 0xc0, !PT ;  /* 0x0000003fb4b47812 */ /* 0x002fc400078ec0ff */
[----:B------:R-:W-:Y:S02]  /*15870*/  LOP3.LUT R14, R12, 0x28, RZ, 0xfc, !PT ;  /* 0x000000280c0e7812 */ /* 0x000fe400078efcff */
[----:B------:R-:W-:Y:S02]  /*15880*/  SEL R15, R2, RZ, !P0 ;  /* 0x000000ff020f7207 */ /* 0x000fe40004000000 */
[-C--:B------:R-:W-:Y:S02]  /*15890*/  ISETP.GE.AND P0, PT, R4, R0.reuse, PT ;  /* 0x000000000400720c */ /* 0x080fe40003f06270 */
[----:B------:R-:W-:Y:S02]  /*158a0*/  LOP3.LUT R4, R12, 0xc, RZ, 0xfc, !PT ;  /* 0x0000000c0c047812 */ /* 0x000fe400078efcff */
[----:B------:R-:W-:Y:S02]  /*158b0*/  ISETP.GE.AND P2, PT, R180, R0, PT ;  /* 0x00000000b400720c */ /* 0x000fe40003f46270 */
[----:B------:R-:W-:-:S02]  /*158c0*/  SEL R246, R2, RZ, !P1 ;  /* 0x000000ff02f67207 */ /* 0x000fc40004800000 */
[-C--:B------:R-:W-:Y:S02]  /*158d0*/  ISETP.GE.AND P1, PT, R14, R0.reuse, PT ;  /* 0x000000000e00720c */ /* 0x080fe40003f26270 */
[----:B------:R-:W-:Y:S02]  /*158e0*/  LOP3.LUT R180, R12, 0xe, RZ, 0xfc, !PT ;  /* 0x0000000e0cb47812 */ /* 0x000fe400078efcff */
[----:B------:R-:W-:Y:S02]  /*158f0*/  SEL R14, R2, RZ, !P4 ;  /* 0x000000ff020e7207 */ /* 0x000fe40006000000 */
[----:B------:R-:W-:Y:S02]  /*15900*/  ISETP.GE.AND P4, PT, R4, R0, PT ;  /* 0x000000000400720c */ /* 0x000fe40003f86270 */
[C---:B------:R-:W-:Y:S02]  /*15910*/  SEL R250, R2.reuse, RZ, !P3 ;  /* 0x000000ff02fa7207 */ /* 0x040fe40005800000 */
[----:B------:R-:W-:-:S02]  /*15920*/  SEL R4, R2, RZ, !P5 ;  /* 0x000000ff02047207 */ /* 0x000fc40006800000 */
[-C--:B------:R-:W-:Y:S02]  /*15930*/  ISETP.GE.AND P3, PT, R181, R0.reuse, PT ;  /* 0x00000000b500720c */ /* 0x080fe40003f66270 */
[----:B------:R-:W-:Y:S02]  /*15940*/  ISETP.GE.AND P5, PT, R180, R0, PT ;  /* 0x00000000b400720c */ /* 0x000fe40003fa6270 */
[C---:B------:R-:W-:Y:S02]  /*15950*/  LOP3.LUT R181, R12.reuse, 0x10, RZ, 0xfc, !PT ;  /* 0x000000100cb57812 */ /* 0x040fe400078efcff */
[----:B------:R-:W-:Y:S02]  /*15960*/  LOP3.LUT R180, R12, 0x2e, RZ, 0xfc, !PT ;  /* 0x0000002e0cb47812 */ /* 0x000fe400078efcff */
        /* <DEDUP_REMOVED lines=10> */
[----:B------:R-:W-:Y:S01]  /*15a10*/  SEL R181, R2, RZ, !P3 ;  /* 0x000000ff02b57207 */ /* 0x000fe20005800000 */
[----:B------:R1:W-:Y:S01]  /*15a20*/  STL [R1+0x3a8], R252 ;  /* 0x0003a8fc01007387 */ /* 0x0003e20000100800 */
[----:B------:R-:W-:-:S03]  /*15a30*/  LOP3.LUT R180, R12, 0x32, RZ, 0xfc, !PT ;  /* 0x000000320cb47812 */ /* 0x000fc600078efcff */
[----:B------:R2:W-:Y:S01]  /*15a40*/  STL [R1+0x394], R181 ;  /* 0x000394b501007387 */ /* 0x0005e20000100800 */
[----:B------:R-:W-:Y:S02]  /*15a50*/  ISETP.GE.AND P3, PT, R180, R0, PT ;  /* 0x00000000b400720c */ /* 0x000fe40003f66270 */
[----:B------:R-:W-:Y:S02]  /*15a60*/  LOP3.LUT R180, R12, 0x16, RZ, 0xfc, !PT ;  /* 0x000000160cb47812 */ /* 0x000fe400078efcff */
[----:B-1----:R-:W-:Y:S02]  /*15a70*/  SEL R252, R2, RZ, !P1 ;  /* 0x000000ff02fc7207 */ /* 0x002fe40004800000 */
[----:B--2---:R-:W-:-:S03]  /*15a80*/  LOP3.LUT R181, R12, 0x14, RZ, 0xfc, !PT ;  /* 0x000000140cb57812 */ /* 0x004fc600078efcff */
[----:B------:R1:W-:Y:S01]  /*15a90*/  STL [R1+0x390], R252 ;  /* 0x000390fc01007387 */ /* 0x0003e20000100800 */
[-C--:B------:R-:W-:Y:S02]  /*15aa0*/  ISETP.GE.AND P1, PT, R181, R0.reuse, PT ;  /* 0x00000000b500720c */ /* 0x080fe40003f26270 */
[----:B------:R-:W-:Y:S02]  /*15ab0*/  LOP3.LUT R181, R12, 0x34, RZ, 0xfc, !PT ;  /* 0x000000340cb57812 */ /* 0x000fe400078efcff */
[----:B-1----:R-:W-:Y:S02]  /*15ac0*/  SEL R252, R2, RZ, !P0 ;  /* 0x000000ff02fc7207 */ /* 0x002fe40004000000 */
[----:B------:R-:W-:Y:S02]  /*15ad0*/  ISETP.GE.AND P0, PT, R180, R0, PT ;  /* 0x00000000b400720c */ /* 0x000fe40003f06270 */
[----:B------:R-:W-:Y:S02]  /*15ae0*/  LOP3.LUT R180, R12, 0x36, RZ, 0xfc, !PT ;  /* 0x000000360cb47812 */ /* 0x000fe400078efcff */
[----:B------:R-:W-:-:S05]  /*15af0*/  SEL R12, R2, RZ, !P4 ;  /* 0x000000ff020c7207 */ /* 0x000fca0006000000 */
[----:B------:R1:W-:Y:S02]  /*15b00*/  STL [R1+0x3e8], R12 ;  /* 0x0003e80c01007387 */ /* 0x0003e40000100800 */
[----:B-1----:R-:W1:Y:S01]  /*15b10*/  S2R R12, SR_TID.X ;  /* 0x00000000000c7919 */ /* 0x002e620000002100 */
[-C--:B------:R-:W-:Y:S02]  /*15b20*/  ISETP.GE.AND P4, PT, R181, R0.reuse, PT ;  /* 0x00000000b500720c */ /* 0x080fe40003f86270 */
[----:B------:R-:W-:Y:S02]  /*15b30*/  SEL R181, R2, RZ, !P5 ;  /* 0x000000ff02b57207 */ /* 0x000fe40006800000 */
[----:B------:R-:W-:-:S03]  /*15b40*/  ISETP.GE.AND P5, PT, R180, R0, PT ;  /* 0x00000000b400720c */ /* 0x000fc60003fa6270 */
[----:B------:R2:W-:Y:S01]  /*15b50*/  STL [R1+0x3d4], R181 ;  /* 0x0003d4b501007387 */ /* 0x0005e20000100800 */
[----:B-1----:R-:W-:-:S04]  /*15b60*/  SHF.R.U32.HI R12, RZ, 0x6, R12 ;  /* 0x00000006ff0c7819 */ /* 0x002fc8000001160c */
[----:B------:R-:W-:-:S04]  /*15b70*/  SGXT.U32 R12, R12, 0x1 ;  /* 0x000000010c0c781a */ /* 0x000fc80000000000 */
[C---:B--2---:R-:W-:Y:S02]  /*15b80*/  LOP3.LUT R181, R12.reuse, 0x18, RZ, 0xfc, !PT ;  /* 0x000000180cb57812 */ /* 0x044fe400078efcff */
        /* <DEDUP_REMOVED lines=29> */
[----:B------:R-:W-:Y:S01]  /*15d60*/  STL [R1+0x3ec], R181 ;  /* 0x0003ecb501007387 */ /* 0x000fe20000100800 */
[----:B------:R-:W-:-:S05]  /*15d70*/  SEL R180, R2, RZ, !P1 ;  /* 0x000000ff02b47207 */ /* 0x000fca0004800000 */
[----:B------:R2:W-:Y:S04]  /*15d80*/  STL [R1+0x458], R180 ;  /* 0x000458b401007387 */ /* 0x0005e80000100800 */
[----:B--2---:R2:W5:Y:S01]  /*15d90*/  LDL.LU R180, [R1+0xe54] ;  /* 0x000e540001b47983 */ /* 0x0045620000300800 */
[----:B-1----:R-:W-:-:S04]  /*15da0*/  SHF.R.U32.HI R12, RZ, 0x6, R12 ;  /* 0x00000006ff0c7819 */ /* 0x002fc8000001160c */
[----:B------:R-:W-:-:S04]  /*15db0*/  SGXT.U32 R12, R12, 0x1 ;  /* 0x000000010c0c781a */ /* 0x000fc80000000000 */
[C---:B------:R-:W-:Y:S02]  /*15dc0*/  LOP3.LUT R181, R12.reuse, 0x3c, RZ, 0xfc, !PT ;  /* 0x0000003c0cb57812 */ /* 0x040fe400078efcff */
[----:B------:R-:W-:Y:S02]  /*15dd0*/  LOP3.LUT R12, R12, 0x3e, RZ, 0xfc, !PT ;  /* 0x0000003e0c0c7812 */ /* 0x000fe400078efcff */
[-C--:B------:R-:W-:Y:S02]  /*15de0*/  ISETP.GE.AND P1, PT, R181, R0.reuse, PT ;  /* 0x00000000b500720c */ /* 0x080fe40003f26270 */
[----:B------:R-:W-:Y:S02]  /*15df0*/  SEL R181, R2, RZ, !P0 ;  /* 0x000000ff02b57207 */ /* 0x000fe40004000000 */
[----:B------:R-:W-:Y:S02]  /*15e00*/  ISETP.GE.AND P0, PT, R12, R0, PT ;  /* 0x000000000c00720c */ /* 0x000fe40003f06270 */
[C---:B------:R-:W-:Y:S01]  /*15e10*/  SEL R12, R2.reuse, RZ, !P4 ;  /* 0x000000ff020c7207 */ /* 0x040fe20006000000 */
[----:B------:R1:W-:Y:S04]  /*15e20*/  STL [R1+0x444], R181 ;  /* 0x000444b501007387 */ /* 0x0003e80000100800 */
[----:B-1----:R2:W5:Y:S04]  /*15e30*/  LDL.LU R181, [R1+0xe50] ;  /* 0x000e500001b57983 */ /* 0x0025680000300800 */
[----:B------:R2:W5:Y:S04]  /*15e40*/  LDL.LU R0, [R1+0xe4c] ;  /* 0x000e4c0001007983 */ /* 0x0005680000300800 */
[----:B------:R1:W-:Y:S01]  /*15e50*/  STL [R1+0x440], R12 ;  /* 0x0004400c01007387 */ /* 0x0003e20000100800 */
[----:B------:R-:W-:Y:S01]  /*15e60*/  SEL R5, R2, RZ, !P6 ;  /* 0x000000ff02057207 */ /* 0x000fe20007000000 */
[----:B-1----:R-:W1:Y:S03]  /*15e70*/  S2R R12, SR_TID.X ;  /* 0x00000000000c7919 */ /* 0x002e660000002100 */
[----:B------:R-:W-:-:S02]  /*15e80*/  ISETP.NE.U32.AND P4, PT, R5, RZ, PT ;  /* 0x000000ff0500720c */ /* 0x000fc40003f85070 */
[C---:B------:R-:W-:Y:S02]  /*15e90*/  SEL R5, R2.reuse, RZ, !P5 ;  /* 0x000000ff02057207 */ /* 0x040fe40006800000 */
[----:B------:R-:W-:Y:S02]  /*15ea0*/  ISETP.NE.U32.AND P5, PT, R13, RZ, PT ;  /* 0x000000ff0d00720c */ /* 0x000fe40003fa5070 */
[----:B------:R-:W3:Y:S01]  /*15eb0*/  LDC R13, c[0x0][0x3a0] ;  /* 0x0000e800ff0d7b82 */ /* 0x000ee20000000800 */
[----:B------:R4:W-:Y:S02]  /*15ec0*/  STL [R1+0x41c], R5 ;  /* 0x00041c0501007387 */ /* 0x0009e40000100800 */
[----:B----4-:R-:W-:Y:S02]  /*15ed0*/  SEL R5, R2, RZ, !P3 ;  /* 0x000000ff02057207 */ /* 0x010fe40005800000 */
[----:B------:R-:W-:Y:S02]  /*15ee0*/  ISETP.NE.U32.AND P3, PT, R251, RZ, PT ;  /* 0x000000fffb00720c */ /* 0x000fe40003f65070 */
[----:B------:R-:W4:Y:S01]  /*15ef0*/  S2R R251, SR_TID.X ;  /* 0x0000000000fb7919 */ /* 0x000f220000002100 */
[----:B-1----:R-:W-:Y:S01]  /*15f00*/  SHF.R.U32.HI R12, RZ, 0x6, R12 ;  /* 0x00000006ff0c7819 */ /* 0x002fe2000001160c */
[----:B------:R1:W-:Y:S03]  /*15f10*/  STL [R1+0x474], R5 ;  /* 0x0004740501007387 */ /* 0x0003e60000100800 */
[----:B------:R-:W-:-:S04]  /*15f20*/  SGXT.U32 R12, R12, 0x1 ;  /* 0x000000010c0c781a */ /* 0x000fc80000000000 */
[----:B-1----:R-:W-:-:S04]  /*15f30*/  LOP3.LUT R5, R12, 0x22, RZ, 0xfc, !PT ;  /* 0x000000220c057812 */ /* 0x002fc800078efcff */
[----:B---3--:R-:W-:Y:S02]  /*15f40*/  ISETP.GE.AND P6, PT, R5, R13, PT ;  /* 0x0000000d0500720c */ /* 0x008fe40003fc6270 */
[C---:B------:R-:W-:Y:S02]  /*15f50*/  SEL R13, R2.reuse, RZ, !P1 ;  /* 0x000000ff020d7207 */ /* 0x040fe40004800000 */
[----:B------:R-:W-:-:S03]  /*15f60*/  SEL R5, R2, RZ, !P6 ;  /* 0x000000ff02057207 */ /* 0x000fc60007000000 */
[----:B------:R4:W-:Y:S01]  /*15f70*/  STL [R1+0x470], R13 ;  /* 0x0004700d01007387 */ /* 0x0009e20000100800 */
[----:B------:R-:W-:Y:S02]  /*15f80*/  ISETP.NE.U32.AND P1, PT, R5, RZ, PT ;  /* 0x000000ff0500720c */ /* 0x000fe40003f25070 */
[----:B------:R-:W-:Y:S01]  /*15f90*/  SEL R5, R2, RZ, !P0 ;  /* 0x000000ff02057207 */ /* 0x000fe20004000000 */
[----:B------:R-:W-:Y:S01]  /*15fa0*/  USHF.L.U32 UR6, UR17, 0x15, URZ ;  /* 0x0000001511067899 */ /* 0x000fe200080006ff */
[----:B----4-:R-:W-:-:S03]  /*15fb0*/  IMAD.SHL.U32 R13, R251, 0x10, RZ ;  /* 0x00000010fb0d7824 */ /* 0x010fc600078e00ff */
[----:B------:R1:W-:Y:S01]  /*15fc0*/  STL [R1+0x45c], R5 ;  /* 0x00045c0501007387 */ /* 0x0003e20000100800 */
[----:B------:R-:W-:Y:S01]  /*15fd0*/  ULOP3.LUT UR6, UR6, 0x600000, URZ, 0xc0, !UPT ;  /* 0x0060000006067892 */ /* 0x000fe2000f8ec0ff */
[----:B------:R-:W-:Y:S02]  /*15fe0*/  LOP3.LUT R13, R13, 0x70, RZ, 0xc0, !PT ;  /* 0x000000700d0d7812 */ /* 0x000fe400078ec0ff */
[C---:B------:R-:W-:Y:S02]  /*15ff0*/  LOP3.LUT P0, RZ, R251.reuse, 0x7f, RZ, 0xc0, !PT ;  /* 0x0000007ffbff7812 */ /* 0x040fe4000780c0ff */
[----:B-1----:R-:W-:Y:S01]  /*16000*/  LOP3.LUT R5, R251, 0x40, RZ, 0xc0, !PT ;  /* 0x00000040fb057812 */ /* 0x002fe200078ec0ff */
[----:B------:R-:W-:-:S03]  /*16010*/  UIADD3 UR16, UPT, UPT, UR7, 0xb4000, URZ ;  /* 0x000b400007107890 */ /* 0x000fc6000fffe0ff */
[----:B------:R-:W-:Y:S01]  /*16020*/  LEA.HI R13, R5, R13, RZ, 0x1c ;  /* 0x0000000d050d7211 */ /* 0x000fe200078fe0ff */
[----:B------:R-:W-:Y:S01]  /*16030*/  UIADD3 UR9, UPT, UPT, UR8, UR6, URZ ;  /* 0x0000000608097290 */ /* 0x000fe2000fffe0ff */
[----:B------:R-:W-:Y:S01]  /*16040*/  UMOV UR12, 0x1 ;  /* 0x00000001000c7882 */ /* 0x000fe20000000000 */
[----:B--2---:R-:W-:Y:S10]  /*16050*/  BRA.U UP0, `(.L_x_5) ;  /* 0x0000000100187547 */ /* 0x004ff4000b800000 */
[----:B------:R-:W-:Y:S01]  /*16060*/  ELECT P6, URZ, PT ;  /* 0x0000000000ff782f */ /* 0x000fe200038c0000 */
[----:B------:R-:W-:Y:S01]  /*16070*/  IMAD.MOV.U32 R5, RZ, RZ, 0x1 ;  /* 0x00000001ff057424 */ /* 0x000fe200078e00ff */
[----:B------:R-:W-:Y:S01]  /*16080*/  UMOV UR6, 0x40 ;  /* 0x0000004000067882 */ /* 0x000fe20000000000 */
[----:B------:R-:W-:Y:S01]  /*16090*/  UVIRTCOUNT.DEALLOC.SMPOOL 0x80 ;  /* 0x000000800000784c */ /* 0x000fe20000000000 */
[----:B------:R-:W-:-:S09]  /*160a0*/  ULEA UR6, UR10, UR6, 0x18 ;  /* 0x000000060a067291 */ /* 0x000fd2000f8ec0ff */
[----:B------:R1:W-:Y:S03]  /*160b0*/  @P6 STS.U8 [UR6], R5 ;  /* 0x00000005ff006988 */ /* 0x0003e60008000006 */
.L_x_5:
[----:B------:R-:W-:Y:S01]  /*160c0*/  STTM.x64 tmem[UR9], RZ ;  /* 0x000000ff000079ed */ /* 0x000fe20008340009 */
[----:B------:R-:W-:Y:S01]  /*160d0*/  STTM.x64 tmem[UR9+0x40], RZ ;  /* 0x000040ff000079ed */ /* 0x000fe20008340009 */
[----:B------:R-:W-:Y:S01]  /*160e0*/  STTM.x64 tmem[UR9+0x80], RZ ;  /* 0x000080ff000079ed */ /* 0x000fe20008340009 */
[----:B------:R-:W-:Y:S01]  /*160f0*/  STTM.x64 tmem[UR9+0xc0], RZ ;  /* 0x0000c0ff000079ed */ /* 0x000fe20008340009 */
[----:B------:R-:W2:Y:S02]  /*16100*/  FENCE.VIEW.ASYNC.T ;  /* 0x00000000000073c6 */ /* 0x000ea40000000200 */
[----:B--2---:R-:W-:Y:S01]  /*16110*/  VOTEU.ALL UP1, P0 ;  /* 0x0000000000ff7886 */ /* 0x004fe20000020000 */
[----:B------:R-:W-:Y:S01]  /*16120*/  UMOV UR10, UR16 ;  /* 0x00000010000a7c82 */ /* 0x000fe20008000000 */
[----:B------:R-:W-:Y:S01]  /*16130*/  VOTEU.ALL UP2, P0 ;  /* 0x0000000000ff7886 */ /* 0x000fe20000040000 */
[----:B------:R-:W2:Y:S01]  /*16140*/  LDCU.64 UR22, c[0x0][0x358] ;  /* 0x00006b00ff1677ac */ /* 0x000ea20008000a00 */
[----:B------:R-:W-:Y:S01]  /*16150*/  SEL R2, R2, RZ, !P2 ;  /* 0x000000ff02027207 */ /* 0x000fe20005000000 */
[----:B------:R3:W-:Y:S01]  /*16160*/  STL.64 [R1+0x1680], R244 ;  /* 0x001680f401007387 */ /* 0x0007e20000100a00 */
[----:B------:R-:W-:-:S04]  /*16170*/  @!UP1 UIADD3 UR14, UPT, UPT, -UR12, 0x100000, URZ ;  /* 0x001000000c0e9890 */ /* 0x000fc8000fffe1ff */
[----:B------:R-:W-:Y:S02]  /*16180*/  @!UP1 USHF.L.U32 UR15, UR14, 0xb, URZ ;  /* 0x0000000b0e0f9899 */ /* 0x000fe400080006ff */
[----:B------:R-:W-:Y:S01]  /*16190*/  @!UP1 USHF.L.U32 UR14, UR14, 0x1, URZ ;  /* 0x000000010e0e9899 */ /* 0x000fe200080006ff */
[----:B------:R-:W-:Y:S01]  /*161a0*/  VOTEU.ALL UP3, P0 ;  /* 0x0000000000ff7886 */ /* 0x000fe20000060000 */
[----:B------:R-:W-:Y:S01]  /*161b0*/  BAR.SYNC.DEFER_BLOCKING 0x0 ;  /* 0x0000000000007b1d */ /* 0x000fe20000010000 */
[----:B------:R-:W-:Y:S02]  /*161c0*/  ISETP.NE.U32.AND P2, PT, R3, RZ, PT ;  /* 0x000000ff0300720c */ /* 0x000fe40003f45070 */
[----:B------:R-:W-:Y:S01]  /*161d0*/  LOP3.LUT R3, R251, 0x3f, RZ, 0xc0, !PT ;  /* 0x0000003ffb037812 */ /* 0x000fe200078ec0ff */
[----:B------:R-:W-:Y:S01]  /*161e0*/  IMAD.U32 R251, RZ, RZ, UR7 ;  /* 0x00000007fffb7e24 */ /* 0x000fe2000f8e00ff */
[----:B------:R-:W-:-:S04]  /*161f0*/  @!UP1 UIADD3 UR12, UPT, UPT, -UR12, 0x100000, URZ ;  /* 0x001000000c0c9890 */ /* 0x000fc8000fffe1ff */
[----:B------:R-:W-:Y:S02]  /*16200*/  @!UP1 USHF.L.U32 UR13, UR12, 0xb, URZ ;  /* 0x0000000b0c0d9899 */ /* 0x000fe400080006ff */
[----:B------:R-:W-:Y:S01]  /*16210*/  @!UP1 USHF.L.U32 UR12, UR12, 0x1, URZ ;  /* 0x000000010c0c9899 */ /* 0x000fe200080006ff */
[----:B------:R-:W4:Y:S01]  /*16220*/  LDCU UR6, c[0x0][0x3a0] ;  /* 0x00007400ff0677ac */ /* 0x000f220008000800 */
[----:B------:R-:W-:-:S05]  /*16230*/  IMAD R13, R3, 0x80, R13 ;  /* 0x00000080030d7824 */ /* 0x000fca00078e020d */
[----:B-1----:R-:W-:Y:S01]  /*16240*/  IADD3 R5, PT, PT, R251, 0x100000, R13 ;  /* 0x00100000fb057810 */ /* 0x002fe20007ffe00d */
[----:B------:R-:W1:Y:S02]  /*16250*/  FENCE.VIEW.ASYNC.S ;  /* 0x00000000000073c6 */ /* 0x000e640000000000 */
[----:B-1----:R1:W1:Y:S02]  /*16260*/  @!UP2 SYNCS.EXCH.64 URZ, [UR10], UR14 ;  /* 0x0000000e0affa5b2 */ /* 0x0022640008000100 */
[----:B-1----:R-:W-:Y:S01]  /*16270*/  BAR.SYNC.DEFER_BLOCKING 0x0 ;  /* 0x0000000000007b1d */ /* 0x002fe20000010000 */
[----:B----4-:R-:W-:-:S05]  /*16280*/  UIADD3 UR6, UPT, UPT, UR6, -0x40, URZ ;  /* 0xffffffc006067890 */ /* 0x010fca000fffe0ff */
[----:B------:R-:W1:Y:S01]  /*16290*/  LDCU UR15, c[0x0][0x3a0] ;  /* 0x00007400ff0f77ac */ /* 0x000e620008000800 */
[----:B------:R4:W2:Y:S02]  /*162a0*/  @!UP3 SYNCS.EXCH.64 URZ, [UR7+0xb4008], UR12 ;  /* 0x0b40080c07ffb5b2 */ /* 0x0008a40008000100 */
[----:B------:R-:W-:Y:S01]  /*162b0*/  @!PT LDS RZ, [RZ] ;  /* 0x00000000fffff984 */ /* 0x000fe20000000800 */
[----:B------:R-:W-:Y:S01]  /*162c0*/  @!PT LDS RZ, [RZ] ;  /* 0x00000000fffff984 */ /* 0x000fe20000000800 */
[----:B------:R-:W-:Y:S01]  /*162d0*/  @!PT LDS RZ, [RZ] ;  /* 0x00000000fffff984 */ /* 0x000fe20000000800 */
[----:B--2---:R2:W-:Y:S04]  /*162e0*/  LDGSTS.E [R5+-0x60000], desc[UR22][R244.64], P4 ;  /* 0xa0000000f4057fae */ /* 0x0045e8000a1a1016 */
[----:B------:R-:W-:Y:S04]  /*162f0*/  LDGSTS.E [R5+-0x5fff8], desc[UR22][R242.64], P5 ;  /* 0xa0008000f2057fae */ /* 0x000fe8000a9a1016 */
[----:B---3--:R-:W3:Y:S04]  /*16300*/  LDL.LU R244, [R1+0x394] ;  /* 0x0003940001f47983 */ /* 0x008ee80000300800 */
[----:B------:R-:W2:Y:S01]  /*16310*/  LDL.LU R245, [R1+0x390] ;  /* 0x0003900001f57983 */ /* 0x000ea20000300800 */
[----:B------:R-:W-:-:S03]  /*16320*/  ISETP.NE.U32.AND P4, PT, R246, RZ, PT ;  /* 0x000000fff600720c */ /* 0x000fc60003f85070 */
[----:B------:R1:W-:Y:S01]  /*16330*/  STL.64 [R1+0x1688], R242 ;  /* 0x001688f201007387 */ /* 0x0003e20000100a00 */
[----:B------:R-:W-:-:S03]  /*16340*/  ISETP.NE.U32.AND P5, PT, R15, RZ, PT ;  /* 0x000000ff0f00720c */ /* 0x000fc60003fa5070 */
[----:B------:R-:W-:Y:S04]  /*16350*/  LDGSTS.E [R5+-0x5e000], desc[UR22][R212.64], P3 ;  /* 0xa2000000d4057fae */ /* 0x000fe800099a1016 */
[----:B-1----:R-:W4:Y:S01]  /*16360*/  LDL.LU R243, [R1+0x3a8] ;  /* 0x0003a80001f37983 */ /* 0x002f220000300800 */
[----:B------:R-:W-:Y:S02]  /*16370*/  LOP3.LUT R246, R13, 0x10, RZ, 0x3c, !PT ;  /* 0x000000100df67812 */ /* 0x000fe400078e3cff */
[----:B------:R-:W-:Y:S01]  /*16380*/  ISETP.NE.U32.AND P3, PT, R14, RZ, PT ;  /* 0x000000ff0e00720c */ /* 0x000fe20003f65070 */
[----:B------:R-:W-:Y:S01]  /*16390*/  LDGSTS.E [R5+-0x5dff8], desc[UR22][R210.64], P1 ;  /* 0xa2008000d2057fae */ /* 0x000fe200089a1016 */
[----:B------:R-:W-:Y:S02]  /*163a0*/  IADD3 R15, PT, PT, R251, 0x100000, R246 ;  /* 0x00100000fb0f7810 */ /* 0x000fe40007ffe0f6 */
[----:B------:R-:W-:Y:S01]  /*163b0*/  ISETP.NE.U32.AND P1, PT, R4, RZ, PT ;  /* 0x000000ff0400720c */ /* 0x000fe20003f25070 */
[----:B------:R1:W-:Y:S01]  /*163c0*/  STL.64 [R1+0x1690], R212 ;  /* 0x001690d401007387 */ /* 0x0003e20000100a00 */
[----:B------:R-:W-:-:S03]  /*163d0*/  LOP3.LUT R4, R13, 0x20, RZ, 0x3c, !PT ;  /* 0x000000200d047812 */ /* 0x000fc600078e3cff */
[----:B------:R-:W-:Y:S01]  /*163e0*/  LDGSTS.E [R15+-0x60000], desc[UR22][R240.64], P2 ;  /* 0xa0000000f00f7fae */ /* 0x000fe200091a1016 */
[----:B------:R-:W-:-:S03]  /*163f0*/  ISETP.NE.U32.AND P2, PT, R250, RZ, PT ;  /* 0x000000fffa00720c */ /* 0x000fc60003f45070 */
[----:B------:R-:W-:Y:S04]  /*16400*/  STL.64 [R1+0x1678], R210 ;  /* 0x001678d201007387 */ /* 0x000fe80000100a00 */
[----:B------:R-:W-:Y:S01]  /*16410*/  LDGSTS.E [R15+-0x5fff8], desc[UR22][R238.64], P4 ;  /* 0xa0008000ee0f7fae */ /* 0x000fe2000a1a1016 */
[----:B------:R-:W-:-:S03]  /*16420*/  ISETP.NE.U32.AND P4, PT, R249, RZ, PT ;  /* 0x000000fff900720c */ /* 0x000fc60003f85070 */
[----:B------:R1:W-:Y:S04]  /*16430*/  STL [R1+0xe48], R246 ;  /* 0x000e48f601007387 */ /* 0x0003e80000100800 */
[----:B-1----:R-:W4:Y:S04]  /*16440*/  LDL.LU R212, [R1+0x3e8] ;  /* 0x0003e80001d47983 */ /* 0x002f280000300800 */
[----:B------:R-:W4:Y:S01]  /*16450*/  LDL.LU R213, [R1+0x3d4] ;  /* 0x0003d40001d57983 */ /* 0x000f220000300800 */
[----:B------:R-:W-:-:S03]  /*16460*/  IADD3 R246, PT, PT, R251, 0x100000, R4 ;  /* 0x00100000fbf67810 */ /* 0x000fc60007ffe004 */
[----:B------:R-:W4:Y:S04]  /*16470*/  LDL.LU R242, [R1+0x3d0] ;  /* 0x0003d00001f27983 */ /* 0x000f280000300800 */
[----:B------:R-:W-:Y:S04]  /*16480*/  STL.64 [R1+0x1698], R240 ;  /* 0x001698f001007387 */ /* 0x000fe80000100a00 */
[----:B------:R-:W-:Y:S04]  /*16490*/  STL.64 [R1+0x16a0], R238 ;  /* 0x0016a0ee01007387 */ /* 0x000fe80000100a00 */
[----:B------:R-:W-:Y:S01]  /*164a0*/  LDGSTS.E [R15+-0x5e000], desc[UR22][R208.64], P5 ;  /* 0xa2000000d00f7fae */ /* 0x000fe2000a9a1016 */
[----:B------:R-:W-:-:S03]  /*164b0*/  ISETP.NE.U32.AND P5, PT, R248, RZ, PT ;  /* 0x000000fff800720c */ /* 0x000fc60003fa5070 */
[----:B------:R-:W-:Y:S04]  /*164c0*/  STL.64 [R1+0x16a8], R208 ;  /* 0x0016a8d001007387 */ /* 0x000fe80000100a00 */
[----:B------:R-:W-:Y:S01]  /*164d0*/  LDGSTS.E [R15+-0x5dff8], desc[UR22][R206.64], P3 ;  /* 0xa2008000ce0f7fae */ /* 0x000fe200099a1016 */
[----:B------:R-:W-:-:S03]  /*164e0*/  ISETP.NE.U32.AND P3, PT, R247, RZ, PT ;  /* 0x000000fff700720c */ /* 0x000fc60003f65070 */
[----:B------:R-:W-:Y:S04]  /*164f0*/  STL.64 [R1+0x16b0], R206 ;  /* 0x0016b0ce01007387 */ /* 0x000fe80000100a00 */
[----:B------:R1:W-:Y:S04]  /*16500*/  STL [R1+0xe44], R4 ;  /* 0x000e440401007387 */ /* 0x0003e80000100800 */
[----:B------:R-:W-:Y:S04]  /*16510*/  LDGSTS.E [R246+-0x60000], desc[UR22][R236.64], P1 ;  /* 0xa0000000ecf67fae */ /* 0x000fe800089a1016 */
[----:B------:R-:W-:Y:S04]  /*16520*/  STL.64 [R1+0x16b8], R236 ;  /* 0x0016b8ec01007387 */ /* 0x000fe80000100a00 */
[----:B------:R-:W-:Y:S04]  /*16530*/  LDGSTS.E [R246+-0x5fff8], desc[UR22][R234.64], P2 ;  /* 0xa0008000eaf67fae */ /* 0x000fe800091a1016 */
[----:B------:R-:W-:Y:S01]  /*16540*/  LDGSTS.E [R246+-0x5e000], desc[UR22][R204.64], P4 ;  /* 0xa2000000ccf67fae */ /* 0x000fe2000a1a1016 */
[----:B-1----:R-:W-:-:S03]  /*16550*/  LOP3.LUT R4, R13, 0x30, RZ, 0x3c, !PT ;  /* 0x000000300d047812 */ /* 0x002fc600078e3cff */
[----:B------:R-:W-:Y:S01]  /*16560*/  LDGSTS.E [R246+-0x5dff8], desc[UR22][R202.64], P5 ;  /* 0xa2008000caf67fae */ /* 0x000fe2000a9a1016 */
[----:B---3--:R-:W-:Y:S02]  /*16570*/  ISETP.NE.U32.AND P2, PT, R244, RZ, PT ;  /* 0x000000fff400720c */ /* 0x008fe40003f45070 */
[----:B--2---:R-:W-:Y:S02]  /*16580*/  ISETP.NE.U32.AND P4, PT, R245, RZ, PT ;  /* 0x000000fff500720c */ /* 0x004fe40003f85070 */
[----:B----4-:R-:W-:Y:S02]  /*16590*/  ISETP.NE.U32.AND P1, PT, R243, RZ, PT ;  /* 0x000000fff300720c */ /* 0x010fe40003f25070 */
[----:B------:R-:W2:Y:S04]  /*165a0*/  LDL.LU R243, [R1+0x3ac] ;  /* 0x0003ac0001f37983 */ /* 0x000ea80000300800 */
[----:B------:R-:W-:Y:S04]  /*165b0*/  STL.64 [R1+0x16c0], R234 ;  /* 0x0016c0ea01007387 */ /* 0x000fe80000100a00 */
[----:B------:R-:W3:Y:S04]  /*165c0*/  LDL.LU R244, [R1+0x418] ;  /* 0x0004180001f47983 */ /* 0x000ee80000300800 */
[----:B------:R-:W-:Y:S04]  /*165d0*/  STL.64 [R1+0x16c8], R204 ;  /* 0x0016c8cc01007387 */ /* 0x000fe80000100a00 */
[----:B------:R-:W4:Y:S01]  /*165e0*/  LDL.LU R245, [R1+0x404] ;  /* 0x0004040001f57983 */ /* 0x000f220000300800 */
[----:B------:R-:W-:-:S02]  /*165f0*/  IADD3 R247, PT, PT, R251, 0x100000, R4 ;  /* 0x00100000fbf77810 */ /* 0x000fc40007ffe004 */
[----:B------:R-:W-:Y:S01]  /*16600*/  ISETP.NE.U32.AND P5, PT, R252, RZ, PT ;  /* 0x000000fffc00720c */ /* 0x000fe20003fa5070 */
[----:B------:R-:W-:Y:S04]  /*16610*/  STL.64 [R1+0x16d0], R202 ;  /* 0x0016d0ca01007387 */ /* 0x000fe80000100a00 */
[----:B------:R1:W-:Y:S04]  /*16620*/  STL [R1+0xe40], R4 ;  /* 0x000e400401007387 */ /* 0x0003e80000100800 */
[----:B------:R-:W4:Y:S04]  /*16630*/  LDL.LU R210, [R1+0x400] ;  /* 0x0004000001d27983 */ /* 0x000f280000300800 */
[----:B------:R-:W-:Y:S04]  /*16640*/  STL.64 [R1+0x16d8], R232 ;  /* 0x0016d8e801007387 */ /* 0x000fe80000100a00 */
[----:B------:R-:W4:Y:S04]  /*16650*/  LDL.LU R211, [R1+0x3ec] ;  /* 0x0003ec0001d37983 */ /* 0x000f280000300800 */
[----:B------:R-:W-:Y:S04]  /*16660*/  STL.64 [R1+0x16e0], R230 ;  /* 0x0016e0e601007387 */ /* 0x000fe80000100a00 */
[----:B------:R-:W-:Y:S01]  /*16670*/  LDGSTS.E [R247+-0x60000], desc[UR22][R232.64], P3 ;  /* 0xa0000000e8f77fae */ /* 0x000fe200099a1016 */
[----:B------:R-:W-:-:S03]  /*16680*/  ISETP.NE.U32.AND P3, PT, R212, RZ, PT ;  /* 0x000000ffd400720c */ /* 0x000fc60003f65070 */
[----:B------:R-:W4:Y:S01]  /*16690*/  LDL.LU R14, [R1+0x458] ;  /* 0x00045800010e7983 */ /* 0x000f220000300800 */
[----:B-1----:R-:W-:-:S03]  /*166a0*/  LOP3.LUT R4, R13, 0x40, RZ, 0x3c, !PT ;  /* 0x000000400d047812 */ /* 0x002fc600078e3cff */
[----:B------:R-:W-:Y:S04]  /*166b0*/  STL.64 [R1+0x16e8], R200 ;  /* 0x0016e8c801007387 */ /* 0x000fe80000100a00 */
[----:B------:R-:W4:Y:S01]  /*166c0*/  LDL.LU R212, [R1+0x444] ;  /* 0x0004440001d47983 */ /* 0x000f220000300800 */
[----:B------:R-:W-:-:S03]  /*166d0*/  IADD3 R248, PT, PT, R251, 0x100000, R4 ;  /* 0x00100000fbf87810 */ /* 0x000fc60007ffe004 */
[----:B------:R-:W-:Y:S01]  /*166e0*/  LDGSTS.E [R247+-0x5fff8], desc[UR22][R230.64], P1 ;  /* 0xa0008000e6f77fae */ /* 0x000fe200089a1016 */
[----:B------:R-:W-:-:S03]  /*166f0*/  ISETP.NE.U32.AND P1, PT, R213, RZ, PT ;  /* 0x000000ffd500720c */ /* 0x000fc60003f25070 */
[----:B------:R-:W4:Y:S04]  /*16700*/  LDL.LU R213, [R1+0x440] ;  /* 0x0004400001d57983 */ /* 0x000f280000300800 */
[----:B------:R-:W-:Y:S01]  /*16710*/  LDGSTS.E [R247+-0x5e000], desc[UR22][R200.64], P2 ;  /* 0xa2000000c8f77fae */ /* 0x000fe200091a1016 */
[----:B------:R-:W-:-:S03]  /*16720*/  ISETP.NE.U32.AND P2, PT, R242, RZ, PT ;  /* 0x000000fff200720c */ /* 0x000fc60003f45070 */
[----:B------:R-:W-:Y:S04]  /*16730*/  STL.64 [R1+0x16f8], R246 ;  /* 0x0016f8f601007387 */ /* 0x000fe80000100a00 */
[----:B------:R-:W-:Y:S04]  /*16740*/  STL.64 [R1+0x16f0], R198 ;  /* 0x0016f0c601007387 */ /* 0x000fe80000100a00 */
[----:B------:R-:W4:Y:S04]  /*16750*/  LDL.LU R242, [R1+0x41c] ;  /* 0x00041c0001f27983 */ /* 0x000f280000300800 */
[----:B------:R-:W-:Y:S04]  /*16760*/  LDGSTS.E [R247+-0x5dff8], desc[UR22][R198.64], P4 ;  /* 0xa2008000c6f77fae */ /* 0x000fe8000a1a1016 */
[----:B------:R1:W-:Y:S04]  /*16770*/  STL [R1+0xe3c], R4 ;  /* 0x000e3c0401007387 */ /* 0x0003e80000100800 */
[----:B------:R-:W-:Y:S04]  /*16780*/  STL.64 [R1+0x1700], R228 ;  /* 0x001700e401007387 */ /* 0x000fe80000100a00 */
[----:B------:R-:W-:Y:S04]  /*16790*/  LDGSTS.E [R248+-0x60000], desc[UR22][R228.64], P5 ;  /* 0xa0000000e4f87fae */ /* 0x000fe8000a9a1016 */
[----:B------:R-:W-:Y:S01]  /*167a0*/  LDGSTS.E [R248+-0x5fff8], desc[UR22][R226.64], P3 ;  /* 0xa0008000e2f87fae */ /* 0x000fe200099a1016 */
[----:B--2---:R-:W-:-:S03]  /*167b0*/  ISETP.NE.U32.AND P4, PT, R243, RZ, PT ;  /* 0x000000fff300720c */ /* 0x004fc60003f85070 */
[----:B------:R-:W-:Y:S04]  /*167c0*/  LDGSTS.E [R248+-0x5e000], desc[UR22][R196.64], P1 ;  /* 0xa2000000c4f87fae */ /* 0x000fe800089a1016 */
[----:B------:R-:W2:Y:S01]  /*167d0*/  LDL.LU R243, [R1+0x474] ;  /* 0x0004740001f37983 */ /* 0x000ea20000300800 */
[----:B---3--:R-:W-:-:S03]  /*167e0*/  ISETP.NE.U32.AND P5, PT, R244, RZ, PT ;  /* 0x000000fff400720c */ /* 0x008fc60003fa5070 */
[----:B------:R-:W-:Y:S04]  /*167f0*/  STL.64 [R1+0x1708], R226 ;  /* 0x001708e201007387 */ /* 0x000fe80000100a00 */
[----:B------:R-:W3:Y:S01]  /*16800*/  LDL.LU R244, [R1+0x470] ;  /* 0x0004700001f47983 */ /* 0x000ee20000300800 */
[----:B----4-:R-:W-:-:S03]  /*16810*/  ISETP.NE.U32.AND P3, PT, R245, RZ, PT ;  /* 0x000000fff500720c */ /* 0x010fc60003f65070 */
[----:B------:R-:W-:Y:S04]  /*16820*/  LDGSTS.E [R248+-0x5dff8], desc[UR22][R194.64], P2 ;  /* 0xa2008000c2f87fae */ /* 0x000fe800091a1016 */
[----:B------:R-:W4:Y:S01]  /*16830*/  LDL.LU R245, [R1+0x45c] ;  /* 0x00045c0001f57983 */ /* 0x000f220000300800 */
[----:B-1----:R-:W-:-:S04]  /*16840*/  LOP3.LUT R4, R13, 0x50, RZ, 0x3c, !PT ;  /* 0x000000500d047812 */ /* 0x002fc800078e3cff */
[----:B------:R-:W-:Y:S02]  /*16850*/  IADD3 R249, PT, PT, R251, 0x100000, R4 ;  /* 0x00100000fbf97810 */ /* 0x000fe40007ffe004 */
[----:B------:R-:W-:Y:S01]  /*16860*/  ISETP.NE.U32.AND P1, PT, R210, RZ, PT ;  /* 0x000000ffd200720c */ /* 0x000fe20003f25070 */
[----:B------:R-:W-:Y:S04]  /*16870*/  STL.64 [R1+0x1710], R196 ;  /* 0x001710c401007387 */ /* 0x000fe80000100a00 */
[----:B------:R-:W-:Y:S01]  /*16880*/  LDGSTS.E [R249+-0x60000], desc[UR22][R224.64], P4 ;  /* 0xa0000000e0f97fae */ /* 0x000fe2000a1a1016 */
[----:B------:R-:W-:-:S03]  /*16890*/  ISETP.NE.U32.AND P2, PT, R211, RZ, PT ;  /* 0x000000ffd300720c */ /* 0x000fc60003f45070 */
[----:B------:R-:W-:Y:S04]  /*168a0*/  LDGSTS.E [R249+-0x5fff8], desc[UR22][R222.64], P5 ;  /* 0xa0008000def97fae */ /* 0x000fe8000a9a1016 */
[----:B------:R-:W-:Y:S04]  /*168b0*/  STL.64 [R1+0x1718], R194 ;  /* 0x001718c201007387 */ /* 0x000fe80000100a00 */
[----:B------:R1:W-:Y:S01]  /*168c0*/  STL [R1+0xe38], R4 ;  /* 0x000e380401007387 */ /* 0x0003e20000100800 */
[----:B------:R-:W-:-:S03]  /*168d0*/  ISETP.NE.U32.AND P4, PT, R14, RZ, PT ;  /* 0x000000ff0e00720c */ /* 0x000fc60003f85070 */
[----:B------:R-:W-:Y:S04]  /*168e0*/  LDGSTS.E [R249+-0x5e000], desc[UR22][R192.64], P3 ;  /* 0xa2000000c0f97fae */ /* 0x000fe800099a1016 */
[----:B------:R-:W-:Y:S01]  /*168f0*/  LDGSTS.E [R249+-0x5dff8], desc[UR22][R190.64], P1 ;  /* 0xa2008000bef97fae */ /* 0x000fe200089a1016 */
[----:B------:R-:W-:Y:S02]  /*16900*/  ISETP.NE.U32.AND P5, PT, R212, RZ, PT ;  /* 0x000000ffd400720c */ /* 0x000fe40003fa5070 */
[----:B-1----:R-:W-:-:S04]  /*16910*/  LOP3.LUT R4, R13, 0x60, RZ, 0x3c, !PT ;  /* 0x000000600d047812 */ /* 0x002fc800078e3cff */
[----:B------:R-:W-:-:S05]  /*16920*/  IADD3 R250, PT, PT, R251, 0x100000, R4 ;  /* 0x00100000fbfa7810 */ /* 0x000fca0007ffe004 */
[----:B------:R-:W-:Y:S04]  /*16930*/  LDGSTS.E [R250+-0x60000], desc[UR22][R220.64], P2 ;  /* 0xa0000000dcfa7fae */ /* 0x000fe800091a1016 */
[----:B------:R-:W-:Y:S04]  /*16940*/  LDGSTS.E [R250+-0x5fff8], desc[UR22][R218.64], P4 ;  /* 0xa0008000dafa7fae */ /* 0x000fe8000a1a1016 */
[----:B------:R-:W-:Y:S04]  /*16950*/  LDGSTS.E [R250+-0x5e000], desc[UR22][R188.64], P5 ;  /* 0xa2000000bcfa7fae */ /* 0x000fe8000a9a1016 */
[----:B------:R-:W-:Y:S04]  /*16960*/  STL.64 [R1+0x1720], R224 ;  /* 0x001720e001007387 */ /* 0x000fe80000100a00 */
[----:B------:R-:W-:Y:S01]  /*16970*/  STL.64 [R1+0x1728], R222 ;  /* 0x001728de01007387 */ /* 0x000fe20000100a00 */
[----:B------:R-:W-:-:S03]  /*16980*/  ISETP.NE.U32.AND P3, PT, R213, RZ, PT ;  /* 0x000000ffd500720c */ /* 0x000fc60003f65070 */
[----:B------:R-:W-:Y:S01]  /*16990*/  STL.64 [R1+0x1730], R192 ;  /* 0x001730c001007387 */ /* 0x000fe20000100a00 */
[----:B------:R-:W-:-:S03]  /*169a0*/  ISETP.NE.U32.AND P1, PT, R242, RZ, PT ;  /* 0x000000fff200720c */ /* 0x000fc60003f25070 */
[----:B------:R-:W-:Y:S04]  /*169b0*/  STL.64 [R1+0x1740], R248 ;  /* 0x001740f801007387 */ /* 0x000fe80000100a00 */
[----:B------:R-:W-:Y:S04]  /*169c0*/  STL.64 [R1+0x1738], R190 ;  /* 0x001738be01007387 */ /* 0x000fe80000100a00 */
[----:B------:R1:W-:Y:S04]  /*169d0*/  STL [R1+0xe34], R4 ;  /* 0x000e340401007387 */ /* 0x0003e80000100800 */
[----:B------:R-:W-:Y:S04]  /*169e0*/  STL.64 [R1+0x1748], R220 ;  /* 0x001748dc01007387 */ /* 0x000fe80000100a00 */
[----:B------:R-:W-:Y:S01]  /*169f0*/  LDGSTS.E [R250+-0x5dff8], desc[UR22][R186.64], P3 ;  /* 0xa2008000bafa7fae */ /* 0x000fe200099a1016 */
[----:B-1----:R-:W-:-:S03]  /*16a00*/  LOP3.LUT R4, R13, 0x70, RZ, 0x3c, !PT ;  /* 0x000000700d047812 */ /* 0x002fc600078e3cff */
[----:B------:R-:W-:Y:S04]  /*16a10*/  STL.64 [R1+0x1750], R218 ;  /* 0x001750da01007387 */ /* 0x000fe80000100a00 */
[----:B------:R-:W-:Y:S01]  /*16a20*/  STL.64 [R1+0x1758], R188 ;  /* 0x001758bc01007387 */ /* 0x000fe20000100a00 */
[----:B------:R-:W-:-:S03]  /*16a30*/  IADD3 R251, PT, PT, R251, 0x100000, R4 ;  /* 0x00100000fbfb7810 */ /* 0x000fc60007ffe004 */
[----:B------:R-:W-:Y:S04]  /*16a40*/  STL [R1+0xe28], R4 ;  /* 0x000e280401007387 */ /* 0x000fe80000100800 */
[----:B------:R-:W-:Y:S04]  /*16a50*/  STL.64 [R1+0x1760], R186 ;  /* 0x001760ba01007387 */ /* 0x000fe80000100a00 */
[----:B------:R-:W3:Y:S04]  /*16a60*/  LDL.64 R236, [R1+0x100] ;  /* 0x0001000001ec7983 */ /* 0x000ee80000100a00 */
[----:B------:R-:W3:Y:S04]  /*16a70*/  LDL.64 R206, [R1+0xe0] ;  /* 0x0000e00001ce7983 */ /* 0x000ee80000100a00 */
[----:B------:R-:W3:Y:S04]  /*16a80*/  LDL.64 R208, [R1+0xc0] ;  /* 0x0000c00001d07983 */ /* 0x000ee80000100a00 */
[----:B------:R-:W3:Y:S04]  /*16a90*/  LDL.64 R238, [R1+0xa0] ;  /* 0x0000a00001ee7983 */ /* 0x000ee80000100a00 */
[----:B------:R-:W3:Y:S04]  /*16aa0*/  LDL.64 R240, [R1+0x80] ;  /* 0x0000800001f07983 */ /* 0x000ee80000100a00 */
[----:B------:R-:W3:Y:S04]  /*16ab0*/  LDL.64 R210, [R1+0x60] ;  /* 0x0000600001d27983 */ /* 0x000ee80000100a00 */
[----:B------:R-:W-:Y:S04]  /*16ac0*/  LDGSTS.E [R251+-0x60000], desc[UR22][R216.64], P1 ;  /* 0xa0000000d8fb7fae */ /* 0x000fe800089a1016 */
[----:B------:R-:W3:Y:S01]  /*16ad0*/  LDL.64 R212, [R1+0x40] ;  /* 0x0000400001d47983 */ /* 0x000ee20000100a00 */
[----:B----4-:R-:W-:-:S03]  /*16ae0*/  ISETP.NE.U32.AND P5, PT, R245, RZ, PT ;  /* 0x000000fff500720c */ /* 0x010fc60003fa5070 */
[----:B------:R-:W4:Y:S01]  /*16af0*/  LDL.64 R232, [R1+0x110] ;  /* 0x0001100001e87983 */ /* 0x000f220000100a00 */
[----:B------:R-:W1:Y:S01]  /*16b00*/  LDC R245, c[0x0][0x3a0] ;  /* 0x0000e800fff57b82 */ /* 0x000e620000000800 */
[----:B--2---:R-:W-:Y:S02]  /*16b10*/  ISETP.NE.U32.AND P2, PT, R243, RZ, PT ;  /* 0x000000fff300720c */ /* 0x004fe40003f45070 */
[----:B---3--:R-:W-:Y:S01]  /*16b20*/  ISETP.NE.U32.AND P4, PT, R244, RZ, PT ;  /* 0x000000fff400720c */ /* 0x008fe20003f85070 */
[----:B------:R-:W2:Y:S01]  /*16b30*/  LDL.64 R242, [R1+0x20] ;  /* 0x0000200001f27983 */ /* 0x000ea20000100a00 */
[----:B------:R-:W-:Y:S02]  /*16b40*/  ISETP.GE.AND P6, PT, R12, UR6, PT ;  /* 0x000000060c007c0c */ /* 0x000fe4000bfc6270 */
[----:B------:R-:W-:Y:S01]  /*16b50*/  ISETP.NE.U32.AND P3, PT, R2, RZ, PT ;  /* 0x000000ff0200720c */ /* 0x000fe20003f65070 */
[----:B------:R-:W3:Y:S01]  /*16b60*/  LDL.64 R202, [R1+0x130] ;  /* 0x0001300001ca7983 */ /* 0x000ee20000100a00 */
[----:B------:R-:W-:-:S03]  /*16b70*/  LOP3.LUT R14, R12, 0x20, RZ, 0xfc, !PT ;  /* 0x000000200c0e7812 */ /* 0x000fc600078efcff */
[----:B------:R-:W3:Y:S04]  /*16b80*/  LDL.64 R204, [R1+0x150] ;  /* 0x0001500001cc7983 */ /* 0x000ee80000100a00 */
[----:B------:R-:W3:Y:S01]  /*16b90*/  LDL.64 R234, [R1+0x170] ;  /* 0x0001700001ea7983 */ /* 0x000ee20000100a00 */
[----:B-1----:R-:W-:-:S03]  /*16ba0*/  VIADD R245, R245, 0x3f ;  /* 0x0000003ff5f57836 */ /* 0x002fc60000000000 */
[----:B------:R-:W-:Y:S02]  /*16bb0*/  LDGSTS.E [R251+-0x5fff8], desc[UR22][R214.64], P2 ;  /* 0xa0008000d6fb7fae */ /* 0x000fe400091a1016 */
[----:B------:R-:W-:Y:S02]  /*16bc0*/  ISETP.GT.AND P1, PT, R245, 0x7f, PT ;  /* 0x0000007ff500780c */ /* 0x000fe40003f24270 */
[----:B------:R-:W-:Y:S04]  /*16bd0*/  LDGSTS.E [R251+-0x5e000], desc[UR22][R184.64], P4 ;  /* 0xa2000000b8fb7fae */ /* 0x000fe8000a1a1016 */
[----:B------:R-:W3:Y:S01]  /*16be0*/  LDL.64 R244, [R1] ;  /* 0x0000000001f47983 */ /* 0x000ee20000100a00 */
[----:B------:R-:W-:Y:S02]  /*16bf0*/  SEL R2, RZ, 0x4, P6 ;  /* 0x00000004ff027807 */ /* 0x000fe40003000000 */
[----:B------:R-:W-:Y:S01]  /*16c00*/  ISETP.GE.AND P6, PT, R3, UR6, PT ;  /* 0x0000000603007c0c */ /* 0x000fe2000bfc6270 */
[----:B------:R-:W-:Y:S01]  /*16c10*/  LDGSTS.E [R251+-0x5dff8], desc[UR22][R182.64], P5 ;  /* 0xa2008000b6fb7fae */ /* 0x000fe2000a9a1016 */
[----:B------:R-:W-:-:S02]  /*16c20*/  SEL R2, R2, RZ, P1 ;  /* 0x000000ff02027207 */ /* 0x000fc40000800000 */
[----:B------:R-:W-:Y:S01]  /*16c30*/  LOP3.LUT R3, R12, 0x2, RZ, 0xfc, !PT ;  /* 0x000000020c037812 */ /* 0x000fe200078efcff */
[----:B------:R-:W0:Y:S01]  /*16c40*/  LDGDEPBAR ;  /* 0x00000000000079af */ /* 0x000e220000000000 */
[----:B------:R-:W-:Y:S02]  /*16c50*/  ISETP.NE.U32.AND P2, PT, R2, RZ, PT ;  /* 0x000000ff0200720c */ /* 0x000fe40003f45070 */
[----:B------:R-:W-:Y:S02]  /*16c60*/  SEL R2, RZ, 0x4, P6 ;  /* 0x00000004ff027807 */ /* 0x000fe40003000000 */
[----:B------:R-:W-:Y:S02]  /*16c70*/  ISETP.GE.AND P6, PT, R3, UR6, PT ;  /* 0x0000000603007c0c */ /* 0x000fe4000bfc6270 */
[----:B------:R-:W1:Y:S01]  /*16c80*/  S2R R3, SR_TID.X ;  /* 0x0000000000037919 */ /* 0x000e620000002100 */
[----:B------:R-:W-:-:S04]  /*16c90*/  SEL R2, R2, RZ, P1 ;  /* 0x000000ff02027207 */ /* 0x000fc80000800000 */
[----:B------:R-:W-:Y:S02]  /*16ca0*/  ISETP.NE.U32.AND P4, PT, R2, RZ, PT ;  /* 0x000000ff0200720c */ /* 0x000fe40003f85070 */
[----:B------:R-:W-:Y:S02]  /*16cb0*/  SEL R2, RZ, 0x4, P6 ;  /* 0x00000004ff027807 */ /* 0x000fe40003000000 */
[----:B------:R-:W-:Y:S02]  /*16cc0*/  ISETP.GE.AND P5, PT, R14, UR6, PT ;  /* 0x000000060e007c0c */ /* 0x000fe4000bfa6270 */
[----:B------:R-:W-:-:S04]  /*16cd0*/  SEL R2, R2, RZ, P1 ;  /* 0x000000ff02027207 */ /* 0x000fc80000800000 */
[----:B------:R-:W-:Y:S02]  /*16ce0*/  ISETP.NE.U32.AND P6, PT, R2, RZ, PT ;  /* 0x000000ff0200720c */ /* 0x000fe40003fc5070 */
[----:B------:R-:W-:-:S04]  /*16cf0*/  SEL R2, RZ, 0x4, P5 ;  /* 0x00000004ff027807 */ /* 0x000fc80002800000 */
[----:B------:R-:W-:-:S04]  /*16d00*/  SEL R2, R2, RZ, P1 ;  /* 0x000000ff02027207 */ /* 0x000fc80000800000 */
[----:B------:R-:W-:Y:S02]  /*16d10*/  ISETP.NE.U32.AND P5, PT, R2, RZ, PT ;  /* 0x000000ff0200720c */ /* 0x000fe40003fa5070 */
[----:B-1----:R-:W-:Y:S01]  /*16d20*/  SHF.R.S32.HI R14, RZ, 0x6, R3 ;  /* 0x00000006ff0e7819 */ /* 0x002fe20000011403 */
[----:B------:R-:W-:-:S03]  /*16d30*/  IMAD.SHL.U32 R2, R3, 0x4, RZ ;  /* 0x0000000403027824 */ /* 0x000fc600078e00ff */
[----:B------:R-:W-:-:S04]  /*16d40*/  SGXT R14, R14, 0x1 ;  /* 0x000000010e0e781a */ /* 0x000fc80000000200 */
[----:B------:R-:W-:-:S04]  /*16d50*/  LOP3.LUT R14, R14, 0x90, RZ, 0xc0, !PT ;  /* 0x000000900e0e7812 */ /* 0x000fc800078ec0ff */
[----:B------:R-:W-:Y:S01]  /*16d60*/  LOP3.LUT R14, R14, 0x7c, R2, 0x78, !PT ;  /* 0x0000007c0e0e7812 */ /* 0x000fe200078e7802 */
[----:B------:R-:W-:-:S05]  /*16d70*/  IMAD.SHL.U32 R2, R3, 0x400, RZ ;  /* 0x0000040003027824 */ /* 0x000fca00078e00ff */
[----:B------:R-:W-:-:S05]  /*16d80*/  LOP3.LUT R14, R14, 0x8000, R2, 0xf8, !PT ;  /* 0x000080000e0e7812 */ /* 0x000fca00078ef802 */
[----:B------:R-:W-:-:S05]  /*16d90*/  VIADD R252, R14, UR7 ;  /* 0x000000070efc7c36 */ /* 0x000fca0008000000 */
[----:B------:R-:W-:Y:S04]  /*16da0*/  LDGSTS.E [R252], desc[UR22][R236.64], P3 ;  /* 0x00000000ecfc7fae */ /* 0x000fe800099a1016 */
[----:B------:R-:W-:Y:S04]  /*16db0*/  LDGSTS.E [R252+0x400], desc[UR22][R206.64], P3 ;  /* 0x00400000cefc7fae */ /* 0x000fe800099a1016 */
[----:B------:R-:W-:Y:S04]  /*16dc0*/  LDGSTS.E [R252+0x800], desc[UR22][R208.64], P3 ;  /* 0x00800000d0fc7fae */ /* 0x000fe800099a1016 */
[----:B------:R-:W4:Y:S04]  /*16dd0*/  LDL.64 R236, [R1+0x190] ;  /* 0x0001900001ec7983 */ /* 0x000f280000100a00 */
[----:B------:R-:W4:Y:S04]  /*16de0*/  LDL.64 R206, [R1+0x1b0] ;  /* 0x0001b00001ce7983 */ /* 0x000f280000100a00 */
[----:B------:R-:W-:Y:S04]  /*16df0*/  LDGSTS.E [R252+0xc00], desc[UR22][R238.64], P3 ;  /* 0x00c00000eefc7fae */ /* 0x000fe800099a1016 */
[----:B------:R-:W4:Y:S04]  /*16e00*/  LDL.64 R208, [R1+0x1d0] ;  /* 0x0001d00001d07983 */ /* 0x000f280000100a00 */
[----:B------:R-:W-:Y:S04]  /*16e10*/  LDGSTS.E [R252+0x1000], desc[UR22][R240.64], P3 ;  /* 0x01000000f0fc7fae */ /* 0x000fe800099a1016 */
[----:B------:R-:W4:Y:S04]  /*16e20*/  LDL.64 R238, [R1+0x1f0] ;  /* 0x0001f00001ee7983 */ /* 0x000f280000100a00 */
[----:B------:R-:W-:Y:S04]  /*16e30*/  LDGSTS.E [R252+0x1400], desc[UR22][R210.64], P3 ;  /* 0x01400000d2fc7fae */ /* 0x000fe800099a1016 */
[----:B------:R-:W4:Y:S04]  /*16e40*/  LDL.64 R240, [R1+0x210] ;  /* 0x0002100001f07983 */ /* 0x000f280000100a00 */
[----:B------:R-:W-:Y:S04]  /*16e50*/  LDGSTS.E [R252+0x1800], desc[UR22][R212.64], P3 ;  /* 0x01800000d4fc7fae */ /* 0x000fe800099a1016 */
[----:B------:R-:W4:Y:S04]  /*16e60*/  LDL.64 R210, [R1+0x230] ;  /* 0x0002300001d27983 */ /* 0x000f280000100a00 */
[----:B------:R-:W4:Y:S04]  /*16e70*/  LDL.64 R212, [R1+0x250] ;  /* 0x0002500001d47983 */ /* 0x000f280000100a00 */
[----:B--2---:R-:W-:Y:S04]  /*16e80*/  LDGSTS.E [R252+0x1c00], desc[UR22][R242.64], P3 ;  /* 0x01c00000f2fc7fae */ /* 0x004fe800099a1016 */
[----:B------:R-:W2:Y:S04]  /*16e90*/  LDL.64 R242, [R1+0x270] ;  /* 0x0002700001f27983 */ /* 0x000ea80000100a00 */
[----:B---3--:R-:W-:Y:S04]  /*16ea0*/  LDGSTS.E [R252+0x2000], desc[UR22][R244.64], P3 ;  /* 0x02000000f4fc7fae */ /* 0x008fe800099a1016 */
[----:B------:R-:W-:Y:S04]  /*16eb0*/  LDGSTS.E [R252+0x2400], desc[UR22][R174.64], P3 ;  /* 0x02400000aefc7fae */ /* 0x000fe800099a1016 */
[----:B------:R-:W-:Y:S04]  /*16ec0*/  LDGSTS.E [R252+0x2800], desc[UR22][R166.64], P3 ;  /* 0x02800000a6fc7fae */ /* 0x000fe800099a1016 */
[----:B------:R-:W3:Y:S04]  /*16ed0*/  LDL.64 R244, [R1+0x290] ;  /* 0x0002900001f47983 */ /* 0x000ee80000100a00 */
[----:B------:R-:W-:Y:S04]  /*16ee0*/  STL.64 [R1+0x15c8], R174 ;  /* 0x0015c8ae01007387 */ /* 0x000fe80000100a00 */
        /* <DEDUP_REMOVED lines=9> */
[----:B------:R-:W-:Y:S04]  /*16f80*/  LDGSTS.E [R252+0x2c00], desc[UR22][R158.64], P3 ;  /* 0x02c000009efc7fae */ /* 0x000fe800099a1016 */
        /* <DEDUP_REMOVED lines=20> */
[----:B------:R1:W-:Y:S04]  /*170d0*/  STL.64 [R1+0x1660], R10 ;  /* 0x0016600a01007387 */ /* 0x0003e80000100a00 */
[----:B------:R-:W-:Y:S04]  /*170e0*/  LDGSTS.E [R252+0x5800], desc[UR22][R70.64], P3 ;  /* 0x0580000046fc7fae */ /* 0x000fe800099a1016 */
[----:B------:R-:W3:Y:S04]  /*170f0*/  LDL.64 R224, [R1+0x2b0] ;  /* 0x0002b00001e07983 */ /* 0x000ee80000100a00 */
        /* <DEDUP_REMOVED lines=14> */
[----:B----4-:R-:W-:Y:S04]  /*171e0*/  LDGSTS.E [R252+0x7800], desc[UR22][R232.64], P3 ;  /* 0x07800000e8fc7fae */ /* 0x010fe800099a1016 */
        /* <DEDUP_REMOVED lines=21> */
[----:B--2---:R-:W-:Y:S04]  /*17340*/  LDGSTS.E [R252+0x12400], desc[UR22][R242.64], P3 ;  /* 0x12400000f2fc7fae */ /* 0x004fe800099a1016 */
[----:B------:R-:W2:Y:S04]  /*17350*/  LDL.64 R212, [R1+0x5b0] ;  /* 0x0005b00001d47983 */ /* 0x000ea80000100a00 */
[----:B------:R-:W2:Y:S04]  /*17360*/  LDL.64 R242, [R1+0x5e0] ;  /* 0x0005e00001f27983 */ /* 0x000ea80000100a00 */
[----:B---3--:R-:W-:Y:S04]  /*17370*/  LDGSTS.E [R252+0x12800], desc[UR22][R244.64], P3 ;  /* 0x12800000f4fc7fae */ /* 0x008fe800099a1016 */
[----:B------:R-:W3:Y:S04]  /*17380*/  LDL.64 R244, [R1+0xf8] ;  /* 0x0000f80001f47983 */ /* 0x000ee80000100a00 */
[----:B-1----:R-:W3:Y:S04]  /*17390*/  LDL.LU.64 R10, [R1+0xd8] ;  /* 0x0000d800010a7983 */ /* 0x002ee80000300a00 */
[----:B------:R-:W3:Y:S04]  /*173a0*/  LDL.LU.64 R38, [R1+0xb8] ;  /* 0x0000b80001267983 */ /* 0x000ee80000300a00 */
[----:B------:R-:W3:Y:S04]  /*173b0*/  LDL.LU.64 R62, [R1+0x98] ;  /* 0x00009800013e7983 */ /* 0x000ee80000300a00 */
[----:B------:R-:W3:Y:S04]  /*173c0*/  LDL.LU.64 R86, [R1+0x78] ;  /* 0x0000780001567983 */ /* 0x000ee80000300a00 */
[----:B------:R-:W3:Y:S04]  /*173d0*/  LDL.LU.64 R110, [R1+0x58] ;  /* 0x00005800016e7983 */ /* 0x000ee80000300a00 */
[----:B------:R-:W3:Y:S04]  /*173e0*/  LDL.LU.64 R134, [R1+0x38] ;  /* 0x0000380001867983 */ /* 0x000ee80000300a00 */
[----:B------:R-:W3:Y:S01]  /*173f0*/  LDL.LU.64 R158, [R1+0x18] ;  /* 0x00001800019e7983 */ /* 0x000ee20000300a00 */
[----:B------:R-:W-:-:S05]  /*17400*/  LOP3.LUT R2, R14, 0x20, RZ, 0x3c, !PT ;  /* 0x000000200e027812 */ /* 0x000fca00078e3cff */
[----:B------:R-:W-:Y:S01]  /*17410*/  VIADD R4, R2, UR7 ;  /* 0x0000000702047c36 */ /* 0x000fe20008000000 */
[----:B------:R-:W-:Y:S04]  /*17420*/  LDGSTS.E [R252+0x12c00], desc[UR22][R224.64], P3 ;  /* 0x12c00000e0fc7fae */ /* 0x000fe800099a1016 */
[----:B------:R-:W-:Y:S04]  /*17430*/  LDGSTS.E [R252+0x13000], desc[UR22][R194.64], P3 ;  /* 0x13000000c2fc7fae */ /* 0x000fe800099a1016 */
[----:B------:R-:W-:Y:S04]  /*17440*/  LDGSTS.E [R252+0x13400], desc[UR22][R196.64], P3 ;  /* 0x13400000c4fc7fae */ /* 0x000fe800099a1016 */
[----:B------:R-:W-:Y:S04]  /*17450*/  LDGSTS.E [R252+0x13800], desc[UR22][R226.64], P3 ;  /* 0x13800000e2fc7fae */ /* 0x000fe800099a1016 */
[----:B------:R-:W-:Y:S04]  /*17460*/  LDGSTS.E [R252+0x13c00], desc[UR22][R228.64], P3 ;  /* 0x13c00000e4fc7fae */ /* 0x000fe800099a1016 */
[----:B------:R-:W-:Y:S04]  /*17470*/  LDGSTS.E [R252+0x14000], desc[UR22][R198.64], P3 ;  /* 0x14000000c6fc7fae */ /* 0x000fe800099a1016 */
[----:B------:R-:W-:Y:S04]  /*17480*/  LDGSTS.E [R252+0x14400], desc[UR22][R246.64], P3 ;  /* 0x14400000f6fc7fae */ /* 0x000fe800099a1016 */
[----:B------:R-:W-:Y:S04]  /*17490*/  LDGSTS.E [R252+0x14800], desc[UR22][R200.64], P3 ;  /* 0x14800000c8fc7fae */ /* 0x000fe800099a1016 */
[----:B----4-:R-:W-:Y:S04]  /*174a0*/  LDGSTS.E [R252+0x14c00], desc[UR22][R230.64], P3 ;  /* 0x14c00000e6fc7fae */ /* 0x010fe800099a1016 */
[----:B------:R-:W-:Y:S04]  /*174b0*/  LDGSTS.E [R252+0x15000], desc[UR22][R232.64], P3 ;  /* 0x15000000e8fc7fae */ /* 0x000fe800099a1016 */
        /* <DEDUP_REMOVED lines=20> */
[----:B------:R-:W-:Y:S04]  /*17600*/  LDGSTS.E [R252+0x17c00], desc[UR22][R242.64], P3 ;  /* 0x17c00000f2fc7fae */ /* 0x000fe800099a1016 */
[----:B------:R-:W2:Y:S04]  /*17610*/  LDL.64 R212, [R1+0x258] ;  /* 0x0002580001d47983 */ /* 0x000ea80000100a00 */
[----:B------:R-:W2:Y:S04]  /*17620*/  LDL.64 R242, [R1+0x278] ;  /* 0x0002780001f27983 */ /* 0x000ea80000100a00 */
[----:B---3--:R-:W-:Y:S04]  /*17630*/  LDGSTS.E [R4+0x100], desc[UR22][R244.64], P3 ;  /* 0x00100000f4047fae */ /* 0x008fe800099a1016 */
[----:B------:R-:W-:Y:S04]  /*17640*/  LDGSTS.E [R4+0x500], desc[UR22][R10.64], P3 ;  /* 0x005000000a047fae */ /* 0x000fe800099a1016 */
[----:B------:R-:W-:Y:S04]  /*17650*/  LDGSTS.E [R4+0x900], desc[UR22][R38.64], P3 ;  /* 0x0090000026047fae */ /* 0x000fe800099a1016 */
[----:B------:R-:W3:Y:S04]  /*17660*/  LDL.64 R244, [R1+0x298] ;  /* 0x0002980001f47983 */ /* 0x000ee80000100a00 */
[----:B------:R-:W-:Y:S04]  /*17670*/  LDGSTS.E [R4+0xd00], desc[UR22][R62.64], P3 ;  /* 0x00d000003e047fae */ /* 0x000fe800099a1016 */
[----:B------:R-:W-:Y:S04]  /*17680*/  LDGSTS.E [R4+0x1100], desc[UR22][R86.64], P3 ;  /* 0x0110000056047fae */ /* 0x000fe800099a1016 */
[----:B------:R-:W-:Y:S04]  /*17690*/  LDGSTS.E [R4+0x1500], desc[UR22][R110.64], P3 ;  /* 0x015000006e047fae */ /* 0x000fe800099a1016 */
[----:B------:R-:W-:Y:S04]  /*176a0*/  LDGSTS.E [R4+0x1900], desc[UR22][R134.64], P3 ;  /* 0x0190000086047fae */ /* 0x000fe800099a1016 */
[----:B------:R-:W-:Y:S04]  /*176b0*/  LDGSTS.E [R4+0x1d00], desc[UR22][R158.64], P3 ;  /* 0x01d000009e047fae */ /* 0x000fe800099a1016 */
[----:B-----5:R-:W-:Y:S04]  /*176c0*/  LDGSTS.E [R4+0x2100], desc[UR22][R180.64], P3 ;  /* 0x02100000b4047fae */ /* 0x020fe800099a1016 */
        /* <DEDUP_REMOVED lines=12> */
[----:B------:R-:W-:Y:S04]  /*17790*/  STL.64 [R1+0x1668], R38 ;  /* 0x0016682601007387 */ /* 0x000fe80000100a00 */
[----:B------:R-:W-:Y:S04]  /*177a0*/  LDGSTS.E [R4+0x5500], desc[UR22][R76.64], P3 ;  /* 0x055000004c047fae */ /* 0x000fe800099a1016 */
[----:B------:R1:W-:Y:S04]  /*177b0*/  STL.64 [R1+0x1670], R62 ;  /* 0x0016703e01007387 */ /* 0x0003e80000100a00 */
[----:B------:R-:W-:Y:S04]  /*177c0*/  LDGSTS.E [R4+0x5900], desc[UR22][R68.64], P3 ;  /* 0x0590000044047fae */ /* 0x000fe800099a1016 */
        /* <DEDUP_REMOVED lines=14> */
[----:B------:R-:W3:Y:S04]  /*178b0*/  LDL.64 R230, [R1+0x3a0] ;  /* 0x0003a00001e67983 */ /* 0x000ee80000100a00 */
[----:B----4-:R-:W-:Y:S04]  /*178c0*/  LDGSTS.E [R4+0x7900], desc[UR22][R232.64], P3 ;  /* 0x07900000e8047fae */ /* 0x010fe800099a1016 */
        /* <DEDUP_REMOVED lines=20> */
[----:B------:R-:W-:Y:S04]  /*17a10*/  LDGSTS.E [R4+0x12500], desc[UR22][R242.64], P3 ;  /* 0x12500000f2047fae */ /* 0x000fe800099a1016 */
        /* <DEDUP_REMOVED lines=10> */
[----:B------:R-:W3:Y:S04]  /*17ac0*/  LDL.LU.64 R142, [R1+0x30] ;  /* 0x00003000018e7983 */ /* 0x000ee80000300a00 */
[----:B------:R-:W3:Y:S04]  /*17ad0*/  LDL.LU.64 R174, [R1+0x10] ;  /* 0x0000100001ae7983 */ /* 0x000ee80000300a00 */
[----:B------:R-:W-:Y:S04]  /*17ae0*/  LDGSTS.E [R4+0x12d00], desc[UR22][R194.64], P3 ;  /* 0x12d00000c2047fae */ /* 0x000fe800099a1016 */
[----:B------:R-:W-:Y:S01]  /*17af0*/  LDGSTS.E [R4+0x13100], desc[UR22][R196.64], P3 ;  /* 0x13100000c4047fae */ /* 0x000fe200099a1016 */
[----:B------:R-:W-:-:S03]  /*17b00*/  LOP3.LUT R2, R14, 0x40, RZ, 0x3c, !PT ;  /* 0x000000400e027812 */ /* 0x000fc600078e3cff */
[----:B------:R-:W3:Y:S04]  /*17b10*/  LDL.64 R194, [R1+0x2c0] ;  /* 0x0002c00001c27983 */ /* 0x000ee80000100a00 */
[----:B------:R-:W-:Y:S04]  /*17b20*/  LDGSTS.E [R4+0x13500], desc[UR22][R226.64], P3 ;  /* 0x13500000e2047fae */ /* 0x000fe800099a1016 */
[----:B------:R-:W3:Y:S04]  /*17b30*/  LDL.64 R196, [R1+0x2e0] ;  /* 0x0002e00001c47983 */ /* 0x000ee80000100a00 */
[----:B------:R-:W-:Y:S01]  /*17b40*/  LDGSTS.E [R4+0x13900], desc[UR22][R228.64], P3 ;  /* 0x13900000e4047fae */ /* 0x000fe200099a1016 */
[----:B------:R-:W-:-:S03]  /*17b50*/  VIADD R3, R2, UR7 ;  /* 0x0000000702037c36 */ /* 0x000fc60008000000 */
[----:B------:R-:W3:Y:S04]  /*17b60*/  LDL.64 R226, [R1+0x300] ;  /* 0x0003000001e27983 */ /* 0x000ee80000100a00 */
[----:B------:R-:W-:Y:S04]  /*17b70*/  LDGSTS.E [R4+0x13d00], desc[UR22][R198.64], P3 ;  /* 0x13d00000c6047fae */ /* 0x000fe800099a1016 */
[----:B------:R-:W3:Y:S04]  /*17b80*/  LDL.64 R228, [R1+0x320] ;  /* 0x0003200001e47983 */ /* 0x000ee80000100a00 */
[----:B------:R-:W-:Y:S04]  /*17b90*/  LDGSTS.E [R4+0x14100], desc[UR22][R246.64], P3 ;  /* 0x14100000f6047fae */ /* 0x000fe800099a1016 */
[----:B------:R-:W3:Y:S04]  /*17ba0*/  LDL.64 R198, [R1+0x340] ;  /* 0x0003400001c67983 */ /* 0x000ee80000100a00 */
[----:B------:R-:W-:Y:S04]  /*17bb0*/  LDGSTS.E [R4+0x14500], desc[UR22][R200.64], P3 ;  /* 0x14500000c8047fae */ /* 0x000fe800099a1016 */
[----:B------:R-:W-:Y:S04]  /*17bc0*/  LDGSTS.E [R4+0x14900], desc[UR22][R230.64], P3 ;  /* 0x14900000e6047fae */ /* 0x000fe800099a1016 */
[----:B------:R-:W3:Y:S04]  /*17bd0*/  LDL.64 R246, [R1+0x360] ;  /* 0x0003600001f67983 */ /* 0x000ee80000100a00 */
        /* <DEDUP_REMOVED lines=86> */
[----:B------:R-:W3:Y:S04]  /*18140*/  LDL.LU.64 R38, [R1+0xe8] ;  /* 0x0000e80001267983 */ /* 0x000ee80000300a00 */
        /* <DEDUP_REMOVED lines=8> */
[----:B------:R-:W-:Y:S04]  /*181d0*/  LDGSTS.E [R3+0x13a00], desc[UR22][R228.64], P3 ;  /* 0x13a00000e4037fae */ /* 0x000fe800099a1016 */
[----:B------:R-:W-:Y:S04]  /*181e0*/  LDGSTS.E [R3+0x13e00], desc[UR22][R198.64], P3 ;  /* 0x13e00000c6037fae */ /* 0x000fe800099a1016 */
[----:B------:R-:W-:Y:S04]  /*181f0*/  LDGSTS.E [R3+0x14200], desc[UR22][R246.64], P3 ;  /* 0x14200000f6037fae */ /* 0x000fe800099a1016 */
[----:B------:R-:W-:Y:S04]  /*18200*/  LDGSTS.E [R3+0x14600], desc[UR22][R200.64], P3 ;  /* 0x14600000c8037fae */ /* 0x000fe800099a1016 */
[----:B------:R-:W-:Y:S01]  /*18210*/  LDGSTS.E [R3+0x14a00], desc[UR22][R230.64], P3 ;  /* 0x14a00000e6037fae */ /* 0x000fe200099a1016 */
[----:B------:R-:W-:-:S03]  /*18220*/  LOP3.LUT R2, R14, 0x60, RZ, 0x3c, !PT ;  /* 0x000000600e027812 */ /* 0x000fc600078e3cff */
[----:B------:R-:W3:Y:S04]  /*18230*/  LDL.64 R186, [R1+0x1a8] ;  /* 0x0001a80001ba7983 */ /* 0x000ee80000100a00 */
        /* <DEDUP_REMOVED lines=16> */
[----:B----4-:R-:W-:Y:S04]  /*18340*/  LDGSTS.E [R3+0x14e00], desc[UR22][R232.64], P3 ;  /* 0x14e00000e8037fae */ /* 0x010fe800099a1016 */
[----:B------:R-:W-:Y:S01]  /*18350*/  LDGSTS.E [R3+0x15200], desc[UR22][R202.64], P3 ;  /* 0x15200000ca037fae */ /* 0x000fe200099a1016 */
[----:B------:R-:W-:-:S03]  /*18360*/  VIADD R2, R2, UR7 ;  /* 0x0000000702027c36 */ /* 0x000fc60008000000 */
        /* <DEDUP_REMOVED lines=20> */
[----:B------:R-:W4:Y:S04]  /*184b0*/  LDL.64 R212, [R1+0x148] ;  /* 0x0001480001d47983 */ /* 0x000f280000100a00 */
[----:B------:R-:W4:Y:S04]  /*184c0*/  LDL.64 R242, [R1+0x168] ;  /* 0x0001680001f27983 */ /* 0x000f280000100a00 */
        /* <DEDUP_REMOVED lines=31> */
[----:B--2---:R-:W-:Y:S04]  /*186c0*/  LDGSTS.E [R2+0x7700], desc[UR22][R210.64], P3 ;  /* 0x07700000d2027fae */ /* 0x004fe800099a1016 */
[----:B------:R-:W2:Y:S04]  /*186d0*/  LDL.64 R210, [R1+0x5a0] ;  /* 0x0005a00001d27983 */ /* 0x000ea80000100a00 */
[----:B---3--:R-:W-:Y:S04]  /*186e0*/  LDGSTS.E [R2+0x7b00], desc[UR22][R244.64], P3 ;  /* 0x07b00000f4027fae */ /* 0x008fe800099a1016 */
[----:B----4-:R-:W-:Y:S04]  /*186f0*/  LDGSTS.E [R2+0x7f00], desc[UR22][R212.64], P3 ;  /* 0x07f00000d4027fae */ /* 0x010fe800099a1016 */
[----:B------:R-:W-:Y:S04]  /*18700*/  LDGSTS.E [R2+0x10300], desc[UR22][R242.64], P3 ;  /* 0x10300000f2027fae */ /* 0x000fe800099a1016 */
[----:B------:R-:W3:Y:S04]  /*18710*/  LDL.64 R244, [R1+0x188] ;  /* 0x0001880001f47983 */ /* 0x000ee80000100a00 */
[----:B------:R-:W4:Y:S04]  /*18720*/  LDL.64 R212, [R1+0x578] ;  /* 0x0005780001d47983 */ /* 0x000f280000100a00 */
[----:B------:R-:W2:Y:S04]  /*18730*/  LDL.64 R242, [R1+0x5d0] ;  /* 0x0005d00001f27983 */ /* 0x000ea80000100a00 */
[----:B---3--:R-:W-:Y:S04]  /*18740*/  LDGSTS.E [R2+0x10700], desc[UR22][R244.64], P3 ;  /* 0x10700000f4027fae */ /* 0x008fe800099a1016 */
[----:B------:R-:W-:Y:S04]  /*18750*/  LDGSTS.E [R2+0x10b00], desc[UR22][R186.64], P3 ;  /* 0x10b00000ba027fae */ /* 0x000fe800099a1016 */
[----:B------:R-:W-:Y:S04]  /*18760*/  LDGSTS.E [R2+0x10f00], desc[UR22][R188.64], P3 ;  /* 0x10f00000bc027fae */ /* 0x000fe800099a1016 */
[----:B------:R-:W3:Y:S04]  /*18770*/  LDL.64 R244, [R1+0x5f8] ;  /* 0x0005f80001f47983 */ /* 0x000ee80000100a00 */
[----:B------:R-:W3:Y:S04]  /*18780*/  LDL.LU.64 R186, [R1+0x1760] ;  /* 0x0017600001ba7983 */ /* 0x000ee80000300a00 */
[----:B------:R-:W-:Y:S04]  /*18790*/  LDGSTS.E [R2+0x11300], desc[UR22][R218.64], P3 ;  /* 0x11300000da027fae */ /* 0x000fe800099a1016 */
        /* <DEDUP_REMOVED lines=47> */
[----:B----4-:R-:W-:Y:S04]  /*18a90*/  LDGSTS.E [R2+0x17300], desc[UR22][R212.64], P3 ;  /* 0x17300000d4027fae */ /* 0x010fe800099a1016 */
[----:B------:R-:W4:Y:S04]  /*18aa0*/  LDL.LU.64 R240, [R1+0x1698] ;  /* 0x0016980001f07983 */ /* 0x000f280000300a00 */
[----:B--2---:R1:W-:Y:S04]  /*18ab0*/  LDGSTS.E [R2+0x17700], desc[UR22][R210.64], P3 ;  /* 0x17700000d2027fae */ /* 0x0043e800099a1016 */
[----:B------:R-:W2:Y:S04]  /*18ac0*/  LDL.LU.64 R212, [R1+0x1690] ;  /* 0x0016900001d47983 */ /* 0x000ea80000300a00 */
[----:B------:R-:W-:Y:S04]  /*18ad0*/  LDGSTS.E [R2+0x17b00], desc[UR22][R242.64], P3 ;  /* 0x17b00000f2027fae */ /* 0x000fe800099a1016 */
[----:B------:R-:W2:Y:S04]  /*18ae0*/  LDL.LU.64 R242, [R1+0x1688] ;  /* 0x0016880001f27983 */ /* 0x000ea80000300a00 */
[----:B---3--:R3:W-:Y:S04]  /*18af0*/  LDGSTS.E [R2+0x17f00], desc[UR22][R244.64], P3 ;  /* 0x17f00000f4027fae */ /* 0x0087e800099a1016 */
[----:B------:R-:W0:Y:S04]  /*18b00*/  LDGDEPBAR ;  /* 0x00000000000079af */ /* 0x000e280000000000 */
[----:B------:R-:W2:Y:S01]  /*18b10*/  LDL.LU.64 R244, [R1+0x1680] ;  /* 0x0016800001f47983 */ /* 0x000ea20000300a00 */
[----:B------:R-:W-:Y:S01]  /*18b20*/  USHF.L.U32 UR12, UR4, 0x6, URZ ;  /* 0x00000006040c7899 */ /* 0x000fe200080006ff */
[----:B-1----:R-:W-:Y:S01]  /*18b30*/  LOP3.LUT R211, R12, 0x22, RZ, 0xfc, !PT ;  /* 0x000000220cd37812 */ /* 0x002fe200078efcff */
[----:B------:R-:W1:Y:S01]  /*18b40*/  LDCU UR4, c[0x0][0x3a0] ;  /* 0x00007400ff0477ac */ /* 0x000e620008000800 */
[----:B------:R3:W-:Y:S01]  /*18b50*/  STL.64 [R1+0x1498], R2 ;  /* 0x0014980201007387 */ /* 0x0007e20000100a00 */
[----:B------:R-:W-:Y:S01]  /*18b60*/  BAR.SYNC.DEFER_BLOCKING 0x0 ;  /* 0x0000000000007b1d */ /* 0x000fe20000010000 */
[----:B------:R-:W-:-:S02]  /*18b70*/  ISETP.GE.AND P3, PT, R211, UR6, PT ;  /* 0x00000006d3007c0c */ /* 0x000fc4000bf66270 */
[C---:B------:R-:W-:Y:S02]  /*18b80*/  LOP3.LUT R211, R12.reuse, 0x4, RZ, 0xfc, !PT ;  /* 0x000000040cd37812 */ /* 0x040fe400078efcff */
[----:B------:R-:W-:Y:S01]  /*18b90*/  SEL R210, RZ, 0x4, P3 ;  /* 0x00000004ffd27807 */ /* 0x000fe20001800000 */
[----:B---3--:R-:W-:Y:S01]  /*18ba0*/  IMAD.U32 R2, RZ, RZ, UR12 ;  /* 0x0000000cff027e24 */ /* 0x008fe2000f8e00ff */
[----:B------:R-:W-:Y:S02]  /*18bb0*/  ISETP.GE.AND P3, PT, R211, UR6, PT ;  /* 0x00000006d3007c0c */ /* 0x000fe4000bf66270 */
[----:B------:R-:W-:Y:S01]  /*18bc0*/  LOP3.LUT R211, R12, 0x6, RZ, 0xfc, !PT ;  /* 0x000000060cd37812 */ /* 0x000fe200078efcff */
[----:B--2---:R-:W-:Y:S01]  /*18bd0*/  IMAD.WIDE R2, R2, 0x4, R244 ;  /* 0x0000000402027825 */ /* 0x004fe200078e02f4 */
[----:B------:R-:W-:-:S04]  /*18be0*/  SEL R244, R210, RZ, P1 ;  /* 0x000000ffd2f47207 */ /* 0x000fc80000800000 */
[----:B------:R-:W-:Y:S01]  /*18bf0*/  @!PT LDS RZ, [RZ] ;  /* 0x00000000fffff984 */ /* 0x000fe20000000800 */
[----:B------:R-:W-:Y:S01]  /*18c00*/  @!PT LDS RZ, [RZ] ;  /* 0x00000000fffff984 */ /* 0x000fe20000000800 */
[----:B------:R-:W-:Y:S01]  /*18c10*/  @!PT LDS RZ, [RZ] ;  /* 0x00000000fffff984 */ /* 0x000fe20000000800 */
[----:B------:R2:W-:Y:S01]  /*18c20*/  LDGSTS.E [R5+-0x5c000], desc[UR22][R2.64], P2 ;  /* 0xa400000002057fae */ /* 0x0005e200091a1016 */
[----:B------:R-:W-:Y:S02]  /*18c30*/  ISETP.NE.U32.AND P2, PT, R244, RZ, PT ;  /* 0x000000fff400720c */ /* 0x000fe40003f45070 */
[----:B------:R-:W-:Y:S02]  /*18c40*/  SEL R244, RZ, 0x4, P3 ;  /* 0x00000004fff47807 */ /* 0x000fe40001800000 */
[----:B------:R-:W-:Y:S02]  /*18c50*/  ISETP.GE.AND P3, PT, R211, UR6, PT ;  /* 0x00000006d3007c0c */ /* 0x000fe4000bf66270 */
[----:B------:R-:W-:Y:S02]  /*18c60*/  SEL R244, R244, RZ, P1 ;  /* 0x000000fff4f47207 */ /* 0x000fe40000800000 */
[----:B------:R-:W-:Y:S02]  /*18c70*/  SEL R245, RZ, 0x4, P3 ;  /* 0x00000004fff57807 */ /* 0x000fe40001800000 */
[----:B------:R-:W-:Y:S01]  /*18c80*/  ISETP.NE.U32.AND P3, PT, R244, RZ, PT ;  /* 0x000000fff400720c */ /* 0x000fe20003f65070 */
[----:B------:R-:W-:-:S04]  /*18c90*/  IMAD.U32 R244, RZ, RZ, UR12 ;  /* 0x0000000cfff47e24 */ /* 0x000fc8000f8e00ff */
[----:B------:R-:W-:Y:S01]  /*18ca0*/  IMAD.WIDE R210, R244, 0x4, R242 ;  /* 0x00000004f4d27825 */ /* 0x000fe200078e02f2 */
[----:B------:R-:W-:Y:S04]  /*18cb0*/  STL.64 [R1+0x970], R2 ;  /* 0x0009700201007387 */ /* 0x000fe80000100a00 */
[----:B------:R3:W-:Y:S04]  /*18cc0*/  STL.64 [R1+0x968], R210 ;  /* 0x000968d201007387 */ /* 0x0007e80000100a00 */
[----:B------:R-:W-:Y:S04]  /*18cd0*/  LDGSTS.E [R5+-0x5bff8], desc[UR22][R210.64], P6 ;  /* 0xa4008000d2057fae */ /* 0x000fe8000b1a1016 */
[----:B---3--:R-:W3:Y:S01]  /*18ce0*/  LDL.LU.64 R210, [R1+0x1678] ;  /* 0x0016780001d27983 */ /* 0x008ee20000300a00 */
[----:B--2---:R-:W-:Y:S01]  /*18cf0*/  LOP3.LUT R3, R12, 0x24, RZ, 0xfc, !PT ;  /* 0x000000240c037812 */ /* 0x004fe200078efcff */
[----:B------:R-:W-:Y:S01]  /*18d00*/  IMAD.WIDE R242, R244, 0x4, R212 ;  /* 0x00000004f4f27825 */ /* 0x000fe200078e02d4 */
[----:B------:R-:W-:-:S02]  /*18d10*/  SEL R212, R245, RZ, P1 ;  /* 0x000000fff5d47207 */ /* 0x000fc40000800000 */
[----:B------:R-:W-:Y:S02]  /*18d20*/  ISETP.GE.AND P6, PT, R3, UR6, PT ;  /* 0x0000000603007c0c */ /* 0x000fe4000bfc6270 */
[----:B------:R-:W-:Y:S01]  /*18d30*/  LOP3.LUT R3, R12, 0x26, RZ, 0xfc, !PT ;  /* 0x000000260c037812 */ /* 0x000fe200078efcff */
[----:B------:R3:W-:Y:S01]  /*18d40*/  LDGSTS.E [R5+-0x5a000], desc[UR22][R242.64], P5 ;  /* 0xa6000000f2057fae */ /* 0x0007e2000a9a1016 */
[----:B------:R-:W-:Y:S02]  /*18d50*/  ISETP.NE.U32.AND P5, PT, R212, RZ, PT ;  /* 0x000000ffd400720c */ /* 0x000fe40003fa5070 */
[----:B------:R-:W-:Y:S02]  /*18d60*/  SEL R212, RZ, 0x4, P6 ;  /* 0x00000004ffd47807 */ /* 0x000fe40003000000 */
[----:B------:R-:W-:Y:S01]  /*18d70*/  ISETP.GE.AND P6, PT, R3, UR6, PT ;  /* 0x0000000603007c0c */ /* 0x000fe2000bfc6270 */
[----:B------:R3:W-:Y:S01]  /*18d80*/  STL.64 [R1+0x960], R242 ;  /* 0x000960f201007387 */ /* 0x0007e20000100a00 */
[----:B------:R-:W-:-:S02]  /*18d90*/  LOP3.LUT R3, R12, 0x8, RZ, 0xfc, !PT ;  /* 0x000000080c037812 */ /* 0x000fc400078efcff */
[----:B------:R-:W-:Y:S01]  /*18da0*/  SEL R213, RZ, 0x4, P6 ;  /* 0x00000004ffd57807 */ /* 0x000fe20003000000 */
[----:B----4-:R-:W-:Y:S01]  /*18db0*/  IMAD.WIDE R240, R244, 0x4, R240 ;  /* 0x00000004f4f07825 */ /* 0x010fe200078e02f0 */
[----:B------:R-:W-:-:S04]  /*18dc0*/  SEL R212, R212, RZ, P1 ;  /* 0x000000ffd4d47207 */ /* 0x000fc80000800000 */
[----:B------:R-:W-:Y:S01]  /*18dd0*/  ISETP.NE.U32.AND P6, PT, R212, RZ, PT ;  /* 0x000000ffd400720c */ /* 0x000fe20003fc5070 */
[----:B-1----:R-:W-:Y:S01]  /*18de0*/  UIADD3 UR4, UPT, UPT, UR4, -0x80, URZ ;  /* 0xffffff8004047890 */ /* 0x002fe2000fffe0ff */
[----:B---3--:R-:W-:Y:S01]  /*18df0*/  IMAD.WIDE R242, R244, 0x4, R210 ;  /* 0x00000004f4f27825 */ /* 0x008fe200078e02d2 */
[----:B------:R-:W-:-:S04]  /*18e00*/  SEL R210, R213, RZ, P1 ;  /* 0x000000ffd5d27207 */ /* 0x000fc80000800000 */
[----:B------:R1:W-:Y:S01]  /*18e10*/  LDGSTS.E [R5+-0x59ff8], desc[UR22][R242.64], P2 ;  /* 0xa6008000f2057fae */ /* 0x0003e200091a1016 */
[----:B------:R-:W-:Y:S02]  /*18e20*/  ISETP.GE.AND P2, PT, R3, UR6, PT ;  /* 0x0000000603007c0c */ /* 0x000fe4000bf46270 */
[----:B------:R-:W-:Y:S01]  /*18e30*/  LOP3.LUT R3, R12, 0xa, RZ, 0xfc, !PT ;  /* 0x0000000a0c037812 */ /* 0x000fe200078efcff */
[----:B------:R-:W-:Y:S01]  /*18e40*/  LDGSTS.E [R15+-0x5c000], desc[UR22][R240.64], P3 ;  /* 0xa4000000f00f7fae */ /* 0x000fe200099a1016 */
[----:B------:R-:W-:Y:S02]  /*18e50*/  ISETP.NE.U32.AND P3, PT, R210, RZ, PT ;  /* 0x000000ffd200720c */ /* 0x000fe40003f65070 */
[----:B------:R-:W-:Y:S02]  /*18e60*/  SEL R210, RZ, 0x4, P2 ;  /* 0x00000004ffd27807 */ /* 0x000fe40001000000 */
[----:B------:R-:W-:Y:S01]  /*18e70*/  ISETP.GE.AND P2, PT, R3, UR6, PT ;  /* 0x0000000603007c0c */ /* 0x000fe2000bf46270 */
[----:B------:R-:W-:Y:S01]  /*18e80*/  IMAD.WIDE R212, R244, 0x4, R238 ;  /* 0x00000004f4d47825 */ /* 0x000fe200078e02ee */
[----:B------:R-:W-:Y:S01]  /*18e90*/  STL.64 [R1+0x958], R242 ;  /* 0x000958f201007387 */ /* 0x000fe20000100a00 */
[----:B------:R-:W-:-:S02]  /*18ea0*/  LOP3.LUT R3, R12, 0x28, RZ, 0xfc, !PT ;  /* 0x000000280c037812 */ /* 0x000fc400078efcff */
[----:B------:R-:W-:Y:S01]  /*18eb0*/  SEL R211, RZ, 0x4, P2 ;  /* 0x00000004ffd37807 */ /* 0x000fe20001000000 */
[----:B------:R1:W-:Y:S01]  /*18ec0*/  STL.64 [R1+0x14a8], R4 ;  /* 0x0014a80401007387 */ /* 0x0003e20000100a00 */
[----:B------:R-:W-:-:S03]  /*18ed0*/  SEL R210, R210, RZ, P1 ;  /* 0x000000ffd2d27207 */ /* 0x000fc60000800000 */
[----:B------:R-:W-:Y:S01]  /*18ee0*/  LDGSTS.E [R15+-0x5bff8], desc[UR22][R212.64], P5 ;  /* 0xa4008000d40f7fae */ /* 0x000fe2000a9a1016 */
[----:B------:R-:W-:Y:S02]  /*18ef0*/  ISETP.GE.AND P5, PT, R3, UR6, PT ;  /* 0x0000000603007c0c */ /* 0x000fe4000bfa6270 */
[----:B------:R-:W-:Y:S01]  /*18f00*/  LOP3.LUT R3, R12, 0x2a, RZ, 0xfc, !PT ;  /* 0x0000002a0c037812 */ /* 0x000fe200078efcff */
[----:B-1----:R-:W-:Y:S01]  /*18f10*/  IMAD.WIDE R4, R244, 0x4, R208 ;  /* 0x00000004f4047825 */ /* 0x002fe200078e02d0 */
[----:B------:R-:W-:Y:S02]  /*18f20*/  SEL R208, R211, RZ, P1 ;  /* 0x000000ffd3d07207 */ /* 0x000fe40000800000 */
[----:B------:R-:W-:Y:S02]  /*18f30*/  ISETP.NE.U32.AND P2, PT, R210, RZ, PT ;  /* 0x000000ffd200720c */ /* 0x000fe40003f45070 */
[----:B------:R1:W-:Y:S01]  /*18f40*/  LDGSTS.E [R15+-0x5a000], desc[UR22][R4.64], P6 ;  /* 0xa6000000040f7fae */ /* 0x0003e2000b1a1016 */
[----:B------:R-:W-:-:S02]  /*18f50*/  ISETP.NE.U32.AND P6, PT, R208, RZ, PT ;  /* 0x000000ffd000720c */ /* 0x000fc40003fc5070 */
[----:B------:R-:W-:Y:S02]  /*18f60*/  SEL R208, RZ, 0x4, P5 ;  /* 0x00000004ffd07807 */ /* 0x000fe40002800000 */
[----:B------:R-:W-:Y:S01]  /*18f70*/  ISETP.GE.AND P5, PT, R3, UR6, PT ;  /* 0x0000000603007c0c */ /* 0x000fe2000bfa6270 */
[----:B------:R-:W-:Y:S01]  /*18f80*/  STL.64 [R1+0x950], R240 ;  /* 0x000950f001007387 */ /* 0x000fe20000100a00 */
[----:B------:R-:W-:Y:S01]  /*18f90*/  IMAD.WIDE R210, R244, 0x4, R206 ;  /* 0x00000004f4d27825 */ /* 0x000fe200078e02ce */
[----:B------:R-:W-:Y:S02]  /*18fa0*/  LOP3.LUT R3, R12, 0xc, RZ, 0xfc, !PT ;  /* 0x0000000c0c037812 */ /* 0x000fe400078efcff */
[----:B------:R-:W-:Y:S01]  /*18fb0*/  STL.64 [R1+0x948], R212 ;  /* 0x000948d401007387 */ /* 0x000fe20000100a00 */
[----:B------:R-:W-:-:S03]  /*18fc0*/  SEL R209, RZ, 0x4, P5 ;  /* 0x00000004ffd17807 */ /* 0x000fc60002800000 */
[----:B------:R1:W-:Y:S01]  /*18fd0*/  STL.64 [R1+0x940], R4 ;  /* 0x0009400401007387 */ /* 0x0003e20000100a00 */
[----:B------:R-:W-:Y:S02]  /*18fe0*/  SEL R208, R208, RZ, P1 ;  /* 0x000000ffd0d07207 */ /* 0x000fe40000800000 */
[----:B------:R-:W-:Y:S01]  /*18ff0*/  SEL R206, R209, RZ, P1 ;  /* 0x000000ffd1ce7207 */ /* 0x000fe20000800000 */
[----:B------:R2:W-:Y:S01]  /*19000*/  LDGSTS.E [R15+-0x59ff8], desc[UR22][R210.64], P3 ;  /* 0xa6008000d20f7fae */ /* 0x0005e200099a1016 */
[----:B------:R-:W-:Y:S02]  /*19010*/  ISETP.GE.AND P3, PT, R3, UR6, PT ;  /* 0x0000000603007c0c */ /* 0x000fe4000bf66270 */
[----:B------:R-:W-:Y:S01]  /*19020*/  LOP3.LUT R3, R12, 0xe, RZ, 0xfc, !PT ;  /* 0x0000000e0c037812 */ /* 0x000fe200078efcff */
[----:B-1----:R-:W-:Y:S01]  /*19030*/  IMAD.WIDE R4, R244, 0x4, R236 ;  /* 0x00000004f4047825 */ /* 0x002fe200078e02ec */
[----:B------:R-:W-:-:S04]  /*19040*/  ISETP.NE.U32.AND P5, PT, R208, RZ, PT ;  /* 0x000000ffd000720c */ /* 0x000fc80003fa5070 */
[----:B------:R1:W-:Y:S01]  /*19050*/  LDGSTS.E [R246+-0x5c000], desc[UR22][R4.64], P2 ;  /* 0xa400000004f67fae */ /* 0x0003e200091a1016 */
[----:B------:R-:W-:Y:S02]  /*19060*/  ISETP.NE.U32.AND P2, PT, R206, RZ, PT ;  /* 0x000000ffce00720c */ /* 0x000fe40003f45070 */
[----:B------:R-:W-:Y:S01]  /*19070*/  SEL R206, RZ, 0x4, P3 ;  /* 0x00000004ffce7807 */ /* 0x000fe20001800000 */
[----:B------:R-:W-:Y:S01]  /*19080*/  STL.64 [R1+0x938], R210 ;  /* 0x000938d201007387 */ /* 0x000fe20000100a00 */
[----:B------:R-:W-:-:S03]  /*19090*/  ISETP.GE.AND P3, PT, R3, UR6, PT ;  /* 0x0000000603007c0c */ /* 0x000fc6000bf66270 */
[----:B------:R2:W-:Y:S01]  /*190a0*/  STL.64 [R1+0x1438], R14 ;  /* 0x0014380e01007387 */ /* 0x0005e20000100a00 */
[----:B------:R-:W-:Y:S02]  /*190b0*/  SEL R207, RZ, 0x4, P3 ;  /* 0x00000004ffcf7807 */ /* 0x000fe40001800000 */
[----:B------:R-:W-:Y:S01]  /*190c0*/  LOP3.LUT R3, R12, 0x2c, RZ, 0xfc, !PT ;  /* 0x0000002c0c037812 */ /* 0x000fe200078efcff */
[----:B------:R1:W-:Y:S01]  /*190d0*/  STL.64 [R1+0x930], R4 ;  /* 0x0009300401007387 */ /* 0x0003e20000100a00 */
[----:B------:R-:W-:Y:S01]  /*190e0*/  SEL R206, R206, RZ, P1 ;  /* 0x000000ffcece7207 */ /* 0x000fe20000800000 */
[----:B--2---:R-:W-:-:S04]  /*190f0*/  IMAD.WIDE R14, R244, 0x4, R234 ;  /* 0x00000004f40e7825 */ /* 0x004fc800078e02ea */
[----:B-1----:R-:W-:Y:S01]  /*19100*/  IMAD.WIDE R4, R244, 0x4, R204 ;  /* 0x00000004f4047825 */ /* 0x002fe200078e02cc */
[----:B------:R-:W-:Y:S01]  /*19110*/  SEL R204, R207, RZ, P1 ;  /* 0x000000ffcfcc7207 */ /* 0x000fe20000800000 */
[----:B------:R1:W-:Y:S01]  /*19120*/  LDGSTS.E [R246+-0x5bff8], desc[UR22][R14.64], P6 ;  /* 0xa40080000ef67fae */ /* 0x0003e2000b1a1016 */
[----:B------:R-:W-:Y:S02]  /*19130*/  ISETP.GE.AND P6, PT, R3, UR6, PT ;  /* 0x0000000603007c0c */ /* 0x000fe4000bfc6270 */
[----:B------:R-:W-:Y:S01]  /*19140*/  LOP3.LUT R3, R12, 0x2e, RZ, 0xfc, !PT ;  /* 0x0000002e0c037812 */ /* 0x000fe200078efcff */
[----:B------:R2:W-:Y:S01]  /*19150*/  LDGSTS.E [R246+-0x5a000], desc[UR22][R4.64], P5 ;  /* 0xa600000004f67fae */ /* 0x0005e2000a9a1016 */
[----:B------:R-:W-:Y:S02]  /*19160*/  ISETP.NE.U32.AND P3, PT, R206, RZ, PT ;  /* 0x000000ffce00720c */ /* 0x000fe40003f65070 */
[----:B------:R-:W-:Y:S02]  /*19170*/  ISETP.NE.U32.AND P5, PT, R204, RZ, PT ;  /* 0x000000ffcc00720c */ /* 0x000fe40003fa5070 */
[----:B------:R-:W-:-:S02]  /*19180*/  SEL R204, RZ, 0x4, P6 ;  /* 0x00000004ffcc7807 */ /* 0x000fc40003000000 */
[----:B------:R-:W-:Y:S01]  /*19190*/  ISETP.GE.AND P6, PT, R3, UR6, PT ;  /* 0x0000000603007c0c */ /* 0x000fe2000bfc6270 */
[----:B------:R1:W-:Y:S01]  /*191a0*/  STL.64 [R1+0x928], R14 ;  /* 0x0009280e01007387 */ /* 0x0003e20000100a00 */
[----:B------:R-:W-:Y:S02]  /*191b0*/  LOP3.LUT R3, R12, 0x10, RZ, 0xfc, !PT ;  /* 0x000000100c037812 */ /* 0x000fe400078efcff */
[----:B------:R-:W-:Y:S01]  /*191c0*/  SEL R205, RZ, 0x4, P6 ;  /* 0x00000004ffcd7807 */ /* 0x000fe20003000000 */
[----:B------:R2:W-:Y:S01]  /*191d0*/  STL.64 [R1+0x920], R4 ;  /* 0x0009200401007387 */ /* 0x0005e20000100a00 */
[----:B------:R-:W-:Y:S01]  /*191e0*/  SEL R204, R204, RZ, P1 ;  /* 0x000000ffcccc7207 */ /* 0x000fe20000800000 */
[----:B-1----:R-:W-:Y:S01]  /*191f0*/  IMAD.WIDE R14, R244, 0x4, R202 ;  /* 0x00000004f40e7825 */ /* 0x002fe200078e02ca */
[----:B------:R-:W-:-:S03]  /*19200*/  SEL R202, R205, RZ, P1 ;  /* 0x000000ffcdca7207 */ /* 0x000fc60000800000 */
[----:B--2---:R-:W-:Y:S01]  /*19210*/  IMAD.WIDE R4, R244, 0x4, R232 ;  /* 0x00000004f4047825 */ /* 0x004fe200078e02e8 */
        /* <DEDUP_REMOVED lines=13> */
[----:B-1----:R-:W-:-:S04]  /*192f0*/  IMAD.WIDE R14, R244, 0x4, R230 ;  /* 0x00000004f40e7825 */ /* 0x002fc800078e02e6 */
[----:B--2---:R-:W-:Y:S01]  /*19300*/  IMAD.WIDE R4, R244, 0x4, R200 ;  /* 0x00000004f4047825 */ /* 0x004fe200078e02c8 */
        /* <DEDUP_REMOVED lines=28> */
[----:B------:R-:W-:Y:S01]  /*194d0*/  STL.64 [R1+0x1440], R246 ;  /* 0x001440f601007387 */ /* 0x000fe20000100a00 */
[----:B------:R-:W-:-:S03]  /*194e0*/  SEL R198, R198, RZ, P1 ;  /* 0x000000ffc6c67207 */ /* 0x000fc60000800000 */
[----:B------:R2:W-:Y:S01]  /*194f0*/  STL.64 [R1+0x8f0], R4 ;  /* 0x0008f00401007387 */ /* 0x0005e20000100a00 */
[----:B-1----:R-:W-:Y:S01]  /*19500*/  IMAD.WIDE R14, R244, 0x4, R226 ;  /* 0x00000004f40e7825 */ /* 0x002fe200078e02e2 */
[----:B------:R-:W-:-:S04]  /*19510*/  ISETP.NE.U32.AND P3, PT, R198, RZ, PT ;  /* 0x000000ffc600720c */ /* 0x000fc80003f65070 */
[----:B------:R1:W-:Y:S01]  /*19520*/  LDGSTS.E [R248+-0x5bff8], desc[UR22][R14.64], P6 ;  /* 0xa40080000ef87fae */ /* 0x0003e2000b1a1016 */
[----:B--2---:R-:W-:Y:S01]  /*19530*/  IMAD.WIDE R4, R244, 0x4, R196 ;  /* 0x00000004f4047825 */ /* 0x004fe200078e02c4 */
[----:B------:R-:W-:Y:S02]  /*19540*/  SEL R196, R199, RZ, P1 ;  /* 0x000000ffc7c47207 */ /* 0x000fe40000800000 */
[----:B------:R-:W-:Y:S02]  /*19550*/  ISETP.GE.AND P6, PT, R3, UR6, PT ;  /* 0x0000000603007c0c */ /* 0x000fe4000bfc6270 */
[----:B------:R-:W-:Y:S01]  /*19560*/  LOP3.LUT R3, R12, 0x36, RZ, 0xfc, !PT ;  /* 0x000000360c037812 */ /* 0x000fe200078efcff */
[----:B------:R2:W-:Y:S01]  /*19570*/  LDGSTS.E [R248+-0x5a000], desc[UR22][R4.64], P5 ;  /* 0xa600000004f87fae */ /* 0x0005e2000a9a1016 */
        /* <DEDUP_REMOVED lines=39> */
[C---:B-1----:R-:W-:Y:S02]  /*197f0*/  IMAD.WIDE R14, R244.reuse, 0x4, R190 ;  /* 0x00000004f40e7825 */ /* 0x042fe400078e02be */
[----:B------:R-:W-:Y:S02]  /*19800*/  SEL R190, R193, RZ, P1 ;  /* 0x000000ffc1be7207 */ /* 0x000fe40000800000 */
[----:B--2---:R-:W-:Y:S01]  /*19810*/  IMAD.WIDE R4, R244, 0x4, R220 ;  /* 0x00000004f4047825 */ /* 0x004fe200078e02dc */
[----:B------:R-:W-:Y:S01]  /*19820*/  LDGSTS.E [R249+-0x59ff8], desc[UR22][R14.64], P3 ;  /* 0xa60080000ef97fae */ /* 0x000fe200099a1016 */
[----:B------:R-:W-:-:S02]  /*19830*/  ISETP.GE.AND P3, PT, R3, UR6, PT ;  /* 0x0000000603007c0c */ /* 0x000fc4000bf66270 */
[----:B------:R-:W-:Y:S01]  /*19840*/  LOP3.LUT R3, R12, 0x1e, RZ, 0xfc, !PT ;  /* 0x0000001e0c037812 */ /* 0x000fe200078efcff */
[----:B------:R-:W-:Y:S01]  /*19850*/  LDGSTS.E [R250+-0x5c000], desc[UR22][R4.64], P2 ;  /* 0xa400000004fa7fae */ /* 0x000fe200091a1016 */
[----:B------:R-:W-:Y:S02]  /*19860*/  ISETP.NE.U32.AND P2, PT, R190, RZ, PT ;  /* 0x000000ffbe00720c */ /* 0x000fe40003f45070 */
[----:B------:R-:W-:Y:S02]  /*19870*/  SEL R190, RZ, 0x4, P3 ;  /* 0x00000004ffbe7807 */ /* 0x000fe40001800000 */
[----:B------:R-:W-:Y:S01]  /*19880*/  ISETP.GE.AND P3, PT, R3, UR6, PT ;  /* 0x0000000603007c0c */ /* 0x000fe2000bf66270 */
[----:B------:R-:W-:Y:S01]  /*19890*/  IMAD.WIDE R2, R244, 0x4, R218 ;  /* 0x00000004f4027825 */ /* 0x000fe200078e02da */
[----:B------:R-:W-:Y:S04]  /*198a0*/  STL.64 [R1+0x8b8], R14 ;  /* 0x0008b80e01007387 */ /* 0x000fe80000100a00 */
[----:B------:R-:W-:Y:S04]  /*198b0*/  STL.64 [R1+0x1448], R248 ;  /* 0x001448f801007387 */ /* 0x000fe80000100a00 */
[----:B------:R-:W-:Y:S04]  /*198c0*/  STL.64 [R1+0x8b0], R4 ;  /* 0x0008b00401007387 */ /* 0x000fe80000100a00 */
[----:B------:R1:W-:Y:S04]  /*198d0*/  STL.64 [R1+0x8a8], R2 ;  /* 0x0008a80201007387 */ /* 0x0003e80000100a00 */
[----:B------:R1:W-:Y:S01]  /*198e0*/  LDGSTS.E [R250+-0x5bff8], desc[UR22][R2.64], P6 ;  /* 0xa400800002fa7fae */ /* 0x0003e2000b1a1016 */
[----:B------:R-:W-:Y:S01]  /*198f0*/  SEL R192, R192, RZ, P1 ;  /* 0x000000ffc0c07207 */ /* 0x000fe20000800000 */
[----:B-1----:R-:W1:Y:S03]  /*19900*/  LDC R3, c[0x0][0x3a0] ;  /* 0x0000e800ff037b82 */ /* 0x002e660000000800 */
[----:B------:R-:W-:Y:S01]  /*19910*/  ISETP.NE.U32.AND P5, PT, R192, RZ, PT ;  /* 0x000000ffc000720c */ /* 0x000fe20003fa5070 */
[----:B------:R-:W2:Y:S01]  /*19920*/  S2R R2, SR_TID.X ;  /* 0x0000000000027919 */ /* 0x000ea20000002100 */
[----:B------:R-:W-:Y:S01]  /*19930*/  SEL R191, RZ, 0x4, P3 ;  /* 0x00000004ffbf7807 */ /* 0x000fe20001800000 */
[----:B------:R-:W-:Y:S01]  /*19940*/  IMAD.WIDE R4, R244, 0x4, R188 ;  /* 0x00000004f4047825 */ /* 0x000fe200078e02bc */
[----:B------:R-:W-:-:S02]  /*19950*/  ISETP.GE.AND P6, PT, R12, UR4, PT ;  /* 0x000000040c007c0c */ /* 0x000fc4000bfc6270 */
[----:B------:R-:W-:-:S07]  /*19960*/  SEL R188, R191, RZ, P1 ;  /* 0x000000ffbfbc7207 */ /* 0x000fce0000800000 */
[----:B------:R3:W-:Y:S01]  /*19970*/  LDGSTS.E [R250+-0x5a000], desc[UR22][R4.64], P5 ;  /* 0xa600000004fa7fae */ /* 0x0007e2000a9a1016 */
[----:B------:R-:W-:Y:S02]  /*19980*/  ISETP.NE.U32.AND P5, PT, R188, RZ, PT ;  /* 0x000000ffbc00720c */ /* 0x000fe40003fa5070 */
[----:B------:R-:W-:Y:S01]  /*19990*/  SEL R188, RZ, 0x4, P6 ;  /* 0x00000004ffbc7807 */ /* 0x000fe20003000000 */
[----:B-1----:R-:W-:-:S05]  /*199a0*/  VIADD R3, R3, 0x3f ;  /* 0x0000003f03037836 */ /* 0x002fca0000000000 */
[----:B------:R-:W-:Y:S02]  /*199b0*/  ISETP.GT.AND P6, PT, R3, 0xbf, PT ;  /* 0x000000bf0300780c */ /* 0x000fe40003fc4270 */
[----:B------:R-:W1:Y:S01]  /*199c0*/  S2R R3, SR_TID.X ;  /* 0x0000000000037919 */ /* 0x000e620000002100 */
[----:B------:R-:W-:Y:S02]  /*199d0*/  SEL R190, R190, RZ, P1 ;  /* 0x000000ffbebe7207 */ /* 0x000fe40000800000 */
[----:B--2---:R-:W-:Y:S02]  /*199e0*/  SHF.R.U32.HI R2, RZ, 0x6, R2 ;  /* 0x00000006ff027819 */ /* 0x004fe40000011602 */
[----:B------:R-:W-:Y:S01]  /*199f0*/  ISETP.NE.U32.AND P3, PT, R190, RZ, PT ;  /* 0x000000ffbe00720c */ /* 0x000fe20003f65070 */
[----:B------:R3:W-:Y:S01]  /*19a00*/  STL.64 [R1+0x8a0], R4 ;  /* 0x0008a00401007387 */ /* 0x0007e20000100a00 */
[----:B------:R-:W-:-:S03]  /*19a10*/  SGXT.U32 R2, R2, 0x1 ;  /* 0x000000010202781a */ /* 0x000fc60000000000 */
[----:B------:R2:W-:Y:S01]  /*19a20*/  STL.64 [R1+0xf48], R12 ;  /* 0x000f480c01007387 */ /* 0x0005e20000100a00 */
[----:B------:R-:W-:Y:S01]  /*19a30*/  LOP3.LUT R2, R2, 0x3c, RZ, 0xfc, !PT ;  /* 0x0000003c02027812 */ /* 0x000fe200078efcff */
[----:B---3--:R-:W-:-:S04]  /*19a40*/  IMAD.WIDE R4, R244, 0x4, R216 ;  /* 0x00000004f4047825 */ /* 0x008fc800078e02d8 */
[----:B--2---:R-:W-:-:S05]  /*19a50*/  IMAD.WIDE R12, R244, 0x4, R186 ;  /* 0x00000004f40c7825 */ /* 0x004fca00078e02ba */
[----:B------:R-:W-:Y:S04]  /*19a60*/  LDGSTS.E [R250+-0x59ff8], desc[UR22][R12.64], P2 ;  /* 0xa60080000cfa7fae */ /* 0x000fe800091a1016 */
[----:B------:R2:W-:Y:S01]  /*19a70*/  LDGSTS.E [R251+-0x5c000], desc[UR22][R4.64], P3 ;  /* 0xa400000004fb7fae */ /* 0x0005e200099a1016 */
[----:B------:R-:W-:Y:S02]  /*19a80*/  ISETP.GE.AND P3, PT, R2, UR6, PT ;  /* 0x0000000602007c0c */ /* 0x000fe4000bf66270 */
[----:B-1----:R-:W-:Y:S01]  /*19a90*/  SHF.R.U32.HI R2, RZ, 0x6, R3 ;  /* 0x00000006ff027819 */ /* 0x002fe20000011603 */
[----:B------:R-:W-:Y:S03]  /*19aa0*/  STL.64 [R1+0x998], R12 ;  /* 0x0009980c01007387 */ /* 0x000fe60000100a00 */
[----:B------:R-:W-:Y:S01]  /*19ab0*/  SGXT.U32 R2, R2, 0x1 ;  /* 0x000000010202781a */ /* 0x000fe20000000000 */
[----:B------:R2:W-:Y:S01]  /*19ac0*/  STL.64 [R1+0x990], R4 ;  /* 0x0009900401007387 */ /* 0x0005e20000100a00 */
[----:B------:R-:W-:-:S02]  /*19ad0*/  SEL R186, R188, RZ, P6 ;  /* 0x000000ffbcba7207 */ /* 0x000fc40003000000 */
[----:B------:R-:W-:Y:S02]  /*19ae0*/  LOP3.LUT R2, R2, 0x3e, RZ, 0xfc, !PT ;  /* 0x0000003e02027812 */ /* 0x000fe400078efcff */
[----:B------:R-:W-:Y:S02]  /*19af0*/  LOP3.LUT R3, R3, 0x3f, RZ, 0xc0, !PT ;  /* 0x0000003f03037812 */ /* 0x000fe400078ec0ff */
[----:B------:R-:W-:Y:S01]  /*19b00*/  ISETP.NE.U32.AND P2, PT, R186, RZ, PT ;  /* 0x000000ffba00720c */ /* 0x000fe20003f45070 */
[----:B--2---:R-:W-:Y:S01]  /*19b10*/  IMAD.WIDE R4, R244, 0x4, R214 ;  /* 0x00000004f4047825 */ /* 0x004fe200078e02d6 */
[----:B------:R-:W-:Y:S02]  /*19b20*/  SEL R186, RZ, 0x4, P3 ;  /* 0x00000004ffba7807 */ /* 0x000fe40001800000 */
[----:B------:R-:W-:Y:S02]  /*19b30*/  ISETP.GE.AND P3, PT, R2, UR6, PT ;  /* 0x0000000602007c0c */ /* 0x000fe4000bf66270 */
[----:B------:R1:W-:Y:S04]  /*19b40*/  STL.64 [R1+0x988], R4 ;  /* 0x0009880401007387 */ /* 0x0003e80000100a00 */
[----:B------:R1:W-:Y:S01]  /*19b50*/  LDGSTS.E [R251+-0x5bff8], desc[UR22][R4.64], P5 ;  /* 0xa400800004fb7fae */ /* 0x0003e2000a9a1016 */
[----:B------:R-:W-:-:S03]  /*19b60*/  ISETP.GE.AND P5, PT, R3, UR4, PT ;  /* 0x0000000403007c0c */ /* 0x000fc6000bfa6270 */
[----:B------:R-:W2:Y:S04]  /*19b70*/  LDL.LU.64 R236, [R1+0x100] ;  /* 0x0001000001ec7983 */ /* 0x000ea80000300a00 */
[----:B------:R-:W3:Y:S01]  /*19b80*/  LDL.LU.64 R2, [R1+0xf8] ;  /* 0x0000f80001027983 */ /* 0x000ee20000300a00 */
[----:B-1----:R-:W1:Y:S01]  /*19b90*/  S2R R4, SR_TID.X ;  /* 0x0000000000047919 */ /* 0x002e620000002100 */
[----:B------:R-:W-:Y:S02]  /*19ba0*/  SEL R186, R186, RZ, P1 ;  /* 0x000000ffbaba7207 */ /* 0x000fe40000800000 */
[----:B------:R-:W-:Y:S01]  /*19bb0*/  SEL R187, RZ, 0x4, P3 ;  /* 0x00000004ffbb7807 */ /* 0x000fe20001800000 */
[----:B------:R-:W-:Y:S01]  /*19bc0*/  IMAD.WIDE R12, R244, 0x4, R184 ;  /* 0x00000004f40c7825 */ /* 0x000fe200078e02b8 */
[----:B------:R-:W-:Y:S01]  /*19bd0*/  ISETP.NE.U32.AND P3, PT, R186, RZ, PT ;  /* 0x000000ffba00720c */ /* 0x000fe20003f65070 */
[----:B------:R-:W4:Y:S04]  /*19be0*/  LDL.LU.64 R210, [R1+0xe0] ;  /* 0x0000e00001d27983 */ /* 0x000f280000300a00 */
[----:B------:R-:W4:Y:S08]  /*19bf0*/  LDL.LU.64 R238, [R1+0xc0] ;  /* 0x0000c00001ee7983 */ /* 0x000f300000300a00 */
[----:B------:R1:W-:Y:S02]  /*19c00*/  LDGSTS.E [R251+-0x5a000], desc[UR22][R12.64], P3 ;  /* 0xa60000000cfb7fae */ /* 0x0003e400099a1016 */
[----:B-1----:R-:W-:-:S02]  /*19c10*/  SHF.R.U32.HI R243, RZ, 0x6, R4 ;  /* 0x00000006fff37819 */ /* 0x002fc40000011604 */
[----:B------:R-:W4:Y:S04]  /*19c20*/  LDL.LU.64 R4, [R1+0xa0] ;  /* 0x0000a00001047983 */ /* 0x000f280000300a00 */
[----:B------:R1:W-:Y:S01]  /*19c30*/  STL.64 [R1+0x980], R12 ;  /* 0x0009800c01007387 */ /* 0x0003e20000100a00 */
[----:B------:R-:W-:Y:S02]  /*19c40*/  SGXT.U32 R243, R243, 0x1 ;  /* 0x00000001f3f3781a */ /* 0x000fe40000000000 */
[----:B------:R-:W-:Y:S01]  /*19c50*/  SEL R186, RZ, 0x4, P5 ;  /* 0x00000004ffba7807 */ /* 0x000fe20002800000 */
[----:B------:R-:W-:Y:S01]  /*19c60*/  IMAD.WIDE R14, R244, 0x4, R182 ;  /* 0x00000004f40e7825 */ /* 0x000fe200078e02b6 */
[----:B-1----:R-:W1:Y:S01]  /*19c70*/  S2R R12, SR_TID.X ;  /* 0x00000000000c7919 */ /* 0x002e620000002100 */
[----:B------:R-:W-:-:S02]  /*19c80*/  LOP3.LUT R243, R243, 0x2, RZ, 0xfc, !PT ;  /* 0x00000002f3f37812 */ /* 0x000fc400078efcff */
[----:B------:R-:W-:Y:S01]  /*19c90*/  SEL R186, R186, RZ, P6 ;  /* 0x000000ffbaba7207 */ /* 0x000fe20003000000 */
[----:B------:R-:W-:Y:S01]  /*19ca0*/  USHF.L.U32 UR14, UR5, 0x6, URZ ;  /* 0x00000006050e7899 */ /* 0x000fe200080006ff */
[----:B------:R-:W-:Y:S01]  /*19cb0*/  ISETP.GE.AND P5, PT, R243, UR4, PT ;  /* 0x00000004f3007c0c */ /* 0x000fe2000bfa6270 */
[----:B------:R-:W4:Y:S01]  /*19cc0*/  LDL.LU.64 R212, [R1+0x80] ;  /* 0x0000800001d47983 */ /* 0x000f220000300a00 */
[----:B------:R-:W-:Y:S02]  /*19cd0*/  SEL R187, R187, RZ, P1 ;  /* 0x000000ffbbbb7207 */ /* 0x000fe40000800000 */
[----:B------:R-:W-:Y:S01]  /*19ce0*/  ISETP.NE.U32.AND P1, PT, R186, RZ, PT ;  /* 0x000000ffba00720c */ /* 0x000fe20003f25070 */
[----:B------:R-:W-:Y:S01]  /*19cf0*/  IMAD.U32 R183, RZ, RZ, UR14 ;  /* 0x0000000effb77e24 */ /* 0x000fe2000f8e00ff */
[----:B------:R-:W-:Y:S01]  /*19d00*/  SEL R186, RZ, 0x4, P5 ;  /* 0x00000004ffba7807 */ /* 0x000fe20002800000 */
[----:B------:R-:W4:Y:S01]  /*19d10*/  LDL.LU.64 R240, [R1+0x60] ;  /* 0x0000600001f07983 */ /* 0x000f220000300a00 */
[----:B------:R-:W-:-:S03]  /*19d20*/  ISETP.NE.U32.AND P5, PT, R187, RZ, PT ;  /* 0x000000ffbb00720c */ /* 0x000fc60003fa5070 */
[----:B------:R3:W-:Y:S01]  /*19d30*/  STL.64 [R1+0x978], R14 ;  /* 0x0009780e01007387 */ /* 0x0007e20000100a00 */
[----:B-1----:R-:W-:-:S09]  /*19d40*/  SHF.R.U32.HI R244, RZ, 0x6, R12 ;  /* 0x00000006fff47819 */ /* 0x002fd2000001160c */
[----:B------:R3:W-:Y:S01]  /*19d50*/  LDGSTS.E [R251+-0x59ff8], desc[UR22][R14.64], P5 ;  /* 0xa60080000efb7fae */ /* 0x0007e2000a9a1016 */
[----:B------:R-:W-:Y:S02]  /*19d60*/  SHF.R.U32.HI R243, RZ, 0x6, R12 ;  /* 0x00000006fff37819 */ /* 0x000fe4000001160c */
[----:B------:R-:W-:Y:S01]  /*19d70*/  SGXT.U32 R244, R244, 0x1 ;  /* 0x00000001f4f4781a */ /* 0x000fe20000000000 */
[----:B------:R-:W-:Y:S01]  /*19d80*/  STL.64 [R1+0x1450], R250 ;  /* 0x001450fa01007387 */ /* 0x000fe20000100a00 */
[----:B------:R-:W-:Y:S02]  /*19d90*/  SGXT.U32 R243, R243, 0x1 ;  /* 0x00000001f3f3781a */ /* 0x000fe40000000000 */
[----:B------:R-:W-:Y:S01]  /*19da0*/  LOP3.LUT R244, R244, 0x20, RZ, 0xfc, !PT ;  /* 0x00000020f4f47812 */ /* 0x000fe200078efcff */
[----:B------:R-:W-:Y:S01]  /*19db0*/  IMAD.WIDE R18, R183, 0x4, R18 ;  /* 0x00000004b7127825 */ /* 0x000fe200078e0212 */
[----:B------:R-:W-:Y:S01]  /*19dc0*/  LOP3.LUT R243, R243, 0x22, RZ, 0xfc, !PT ;  /* 0x00000022f3f37812 */ /* 0x000fe200078efcff */
[----:B------:R-:W0:Y:S01]  /*19dd0*/  LDGDEPBAR ;  /* 0x00000000000079af */ /* 0x000e220000000000 */
[----:B------:R-:W-:-:S02]  /*19de0*/  ISETP.GE.AND P5, PT, R244, UR4, PT ;  /* 0x00000004f4007c0c */ /* 0x000fc4000bfa6270 */
[----:B------:R-:W-:Y:S01]  /*19df0*/  SEL R184, R186, RZ, P6 ;  /* 0x000000ffbab87207 */ /* 0x000fe20003000000 */
[----:B------:R-:W4:Y:S01]  /*19e00*/  LDL.LU.64 R244, [R1+0x40] ;  /* 0x0000400001f47983 */ /* 0x000f220000300a00 */
[----:B------:R-:W-:Y:S02]  /*19e10*/  SEL R182, RZ, 0x4, P5 ;  /* 0x00000004ffb67807 */ /* 0x000fe40002800000 */
[----:B------:R-:W-:Y:S02]  /*19e20*/  ISETP.GE.AND P5, PT, R243, UR4, PT ;  /* 0x00000004f3007c0c */ /* 0x000fe4000bfa6270 */
[----:B------:R-:W4:Y:S01]  /*19e30*/  LDL.LU.64 R242, [R1+0x20] ;  /* 0x0000200001f27983 */ /* 0x000f220000300a00 */
[----:B------:R-:W-:Y:S01]  /*19e40*/  ISETP.NE.U32.AND P3, PT, R184, RZ, PT ;  /* 0x000000ffb800720c */ /* 0x000fe20003f65070 */
[----:B------:R-:W-:-:S04]  /*19e50*/  IMAD.WIDE R184, R183, 0x4, R38 ;  /* 0x00000004b7b87825 */ /* 0x000fc800078e0226 */
[----:B--2---:R-:W-:-:S04]  /*19e60*/  IMAD.WIDE R12, R183, 0x4, R236 ;  /* 0x00000004b70c7825 */ /* 0x004fc800078e02ec */
[C---:B---3--:R-:W-:Y:S02]  /*19e70*/  IMAD.WIDE R14, R183.reuse, 0x4, R2 ;  /* 0x00000004b70e7825 */ /* 0x048fe400078e0202 */
[----:B------:R-:W2:Y:S04]  /*19e80*/  LDL.LU.64 R2, [R1] ;  /* 0x0000000001027983 */ /* 0x000ea80000300a00 */
[----:B------:R1:W-:Y:S04]  /*19e90*/  STL.64 [R1+0x898], R12 ;  /* 0x0008980c01007387 */ /* 0x0003e80000100a00 */
[----:B------:R3:W-:Y:S01]  /*19ea0*/  STL.64 [R1+0x890], R14 ;  /* 0x0008900e01007387 */ /* 0x0007e20000100a00 */
[----:B-1----:R-:W-:-:S03]  /*19eb0*/  IMAD.WIDE R12, R183, 0x4, R62 ;  /* 0x00000004b70c7825 */ /* 0x002fc600078e023e */
[----:B------:R-:W2:Y:S04]  /*19ec0*/  LDL.LU.64 R62, [R1+0x1670] ;  /* 0x00167000013e7983 */ /* 0x000ea80000300a00 */
[----:B------:R-:W2:Y:S04]  /*19ed0*/  LDL.LU.64 R38, [R1+0x1668] ;  /* 0x0016680001267983 */ /* 0x000ea80000300a00 */
[----:B------:R4:W-:Y:S01]  /*19ee0*/  STL.64 [R1+0x888], R12 ;  /* 0x0008880c01007387 */ /* 0x0009e20000100a00 */
[----:B---3--:R-:W-:-:S03]  /*19ef0*/  IMAD.WIDE R14, R183, 0x4, R10 ;  /* 0x00000004b70e7825 */ /* 0x008fc600078e020a */
[----:B------:R1:W-:Y:S04]  /*19f00*/  STL.64 [R1+0x880], R184 ;  /* 0x000880b801007387 */ /* 0x0003e80000100a00 */
[----:B------:R-:W3:Y:S01]  /*19f10*/  LDL.LU.64 R10, [R1+0x1660] ;  /* 0x00166000010a7983 */ /* 0x000ee20000300a00 */
[----:B----4-:R-:W-:-:S05]  /*19f20*/  IMAD.WIDE R12, R183, 0x4, R210 ;  /* 0x00000004b70c7825 */ /* 0x010fca00078e02d2 */
[----:B------:R4:W-:Y:S01]  /*19f30*/  STL.64 [R1+0x878], R12 ;  /* 0x0008780c01007387 */ /* 0x0009e20000100a00 */
[----:B-1----:R-:W-:-:S04]  /*19f40*/  IMAD.WIDE R184, R183, 0x4, R30 ;  /* 0x00000004b7b87825 */ /* 0x002fc800078e021e */
[C---:B----4-:R-:W-:Y:S02]  /*19f50*/  IMAD.WIDE R12, R183.reuse, 0x4, R22 ;  /* 0x00000004b70c7825 */ /* 0x050fe400078e0216 */
[----:B------:R-:W4:Y:S04]  /*19f60*/  LDL.LU.64 R22, [R1+0x1658] ;  /* 0x0016580001167983 */ /* 0x000f280000300a00 */
[----:B------:R-:W-:Y:S04]  /*19f70*/  STL.64 [R1+0x870], R14 ;  /* 0x0008700e01007387 */ /* 0x000fe80000100a00 */
[----:B------:R-:W3:Y:S04]  /*19f80*/  LDL.LU.64 R30, [R1+0x1650] ;  /* 0x00165000011e7983 */ /* 0x000ee80000300a00 */
[----:B------:R1:W-:Y:S04]  /*19f90*/  STL.64 [R1+0x868], R12 ;  /* 0x0008680c01007387 */ /* 0x0003e80000100a00 */
[----:B------:R-:W-:Y:S01]  /*19fa0*/  STL.64 [R1+0x860], R184 ;  /* 0x000860b801007387 */ /* 0x000fe20000100a00 */
[----:B-1----:R-:W-:-:S04]  /*19fb0*/  IMAD.WIDE R12, R183, 0x4, R238 ;  /* 0x00000004b70c7825 */ /* 0x002fc800078e02ee */
[----:B------:R-:W-:-:S04]  /*19fc0*/  IMAD.WIDE R4, R183, 0x4, R4 ;  /* 0x00000004b7047825 */ /* 0x000fc800078e0204 */
[C---:B--2---:R-:W-:Y:S02]  /*19fd0*/  IMAD.WIDE R14, R183.reuse, 0x4, R38 ;  /* 0x00000004b70e7825 */ /* 0x044fe400078e0226 */
[----:B------:R-:W2:Y:S04]  /*19fe0*/  LDL.LU.64 R38, [R1+0x1648] ;  /* 0x0016480001267983 */ /* 0x000ea80000300a00 */
[----:B------:R1:W-:Y:S02]  /*19ff0*/  STL.64 [R1+0x858], R12 ;  /* 0x0008580c01007387 */ /* 0x0003e40000100a00 */
[C---:B-1----:R-:W-:Y:S02]  /*1a000*/  IMAD.WIDE R12, R183.reuse, 0x4, R46 ;  /* 0x00000004b70c7825 */ /* 0x042fe400078e022e */
[----:B------:R-:W2:Y:S04]  /*1a010*/  LDL.LU.64 R46, [R1+0x1640] ;  /* 0x00164000012e7983 */ /* 0x000ea80000300a00 */
[----:B------:R1:W-:Y:S02]  /*1a020*/  STL.64 [R1+0x850], R14 ;  /* 0x0008500e01007387 */ /* 0x0003e40000100a00 */
[----:B-1----:R-:W-:-:S02]  /*1a030*/  IMAD.WIDE R14, R183, 0x4, R54 ;  /* 0x00000004b70e7825 */ /* 0x002fc400078e0236 */
[----:B------:R-:W2:Y:S04]  /*1a040*/  LDL.LU.64 R54, [R1+0x1638] ;  /* 0x0016380001367983 */ /* 0x000ea80000300a00 */
[----:B------:R1:W-:Y:S04]  /*1a050*/  STL.64 [R1+0x848], R12 ;  /* 0x0008480c01007387 */ /* 0x0003e80000100a00 */
[----:B------:R3:W-:Y:S01]  /*1a060*/  STL.64 [R1+0x840], R14 ;  /* 0x0008400e01007387 */ /* 0x0007e20000100a00 */
[----:B-1----:R-:W-:-:S03]  /*1a070*/  IMAD.WIDE R12, R183, 0x4, R62 ;  /* 0x00000004b70c7825 */ /* 0x002fc600078e023e */
[----:B------:R-:W2:Y:S04]  /*1a080*/  LDL.LU.64 R62, [R1+0x1630] ;  /* 0x00163000013e7983 */ /* 0x000ea80000300a00 */
[----:B------:R1:W-:Y:S01]  /*1a090*/  STL.64 [R1+0x838], R4 ;  /* 0x0008380401007387 */ /* 0x0003e20000100a00 */
[----:B---3--:R-:W-:-:S04]  /*1a0a0*/  IMAD.WIDE R14, R183, 0x4, R78 ;  /* 0x00000004b70e7825 */ /* 0x008fc800078e024e */
[C---:B-1----:R-:W-:Y:S02]  /*1a0b0*/  IMAD.WIDE R4, R183.reuse, 0x4, R70 ;  /* 0x00000004b7047825 */ /* 0x042fe400078e0246 */
[----:B------:R-:W3:Y:S04]  /*1a0c0*/  LDL.LU.64 R70, [R1+0x1628] ;  /* 0x0016280001467983 */ /* 0x000ee80000300a00 */
[----:B------:R1:W-:Y:S04]  /*1a0d0*/  STL.64 [R1+0x830], R12 ;  /* 0x0008300c01007387 */ /* 0x0003e80000100a00 */
[----:B------:R-:W2:Y:S04]  /*1a0e0*/  LDL.LU.64 R78, [R1+0x1620] ;  /* 0x00162000014e7983 */ /* 0x000ea80000300a00 */
[----:B------:R4:W-:Y:S01]  /*1a0f0*/  STL.64 [R1+0x828], R4 ;  /* 0x0008280401007387 */ /* 0x0009e20000100a00 */
[----:B-1----:R-:W-:-:S03]  /*1a100*/  IMAD.WIDE R12, R183, 0x4, R86 ;  /* 0x00000004b70c7825 */ /* 0x002fc600078e0256 */
[----:B------:R1:W-:Y:S04]  /*1a110*/  STL.64 [R1+0x820], R14 ;  /* 0x0008200e01007387 */ /* 0x0003e80000100a00 */
[----:B------:R-:W2:Y:S01]  /*1a120*/  LDL.LU.64 R86, [R1+0x1618] ;  /* 0x0016180001567983 */ /* 0x000ea20000300a00 */
[----:B----4-:R-:W-:-:S05]  /*1a130*/  IMAD.WIDE R4, R183, 0x4, R212 ;  /* 0x00000004b7047825 */ /* 0x010fca00078e02d4 */
[----:B------:R4:W-:Y:S01]  /*1a140*/  STL.64 [R1+0x818], R4 ;  /* 0x0008180401007387 */ /* 0x0009e20000100a00 */
[----:B-1----:R-:W-:-:S04]  /*1a150*/  IMAD.WIDE R14, R183, 0x4, R102 ;  /* 0x00000004b70e7825 */ /* 0x002fc800078e0266 */
[C---:B----4-:R-:W-:Y:S02]  /*1a160*/  IMAD.WIDE R4, R183.reuse, 0x4, R94 ;  /* 0x00000004b7047825 */ /* 0x050fe400078e025e */
[----:B------:R-:W4:Y:S04]  /*1a170*/  LDL.LU.64 R94, [R1+0x1610] ;  /* 0x00161000015e7983 */ /* 0x000f280000300a00 */
[----:B------:R1:W-:Y:S04]  /*1a180*/  STL.64 [R1+0x810], R12 ;  /* 0x0008100c01007387 */ /* 0x0003e80000100a00 */
[----:B------:R-:W2:Y:S04]  /*1a190*/  LDL.LU.64 R102, [R1+0x1608] ;  /* 0x0016080001667983 */ /* 0x000ea80000300a00 */
[----:B------:R1:W-:Y:S02]  /*1a1a0*/  STL.64 [R1+0x808], R4 ;  /* 0x0008080401007387 */ /* 0x0003e40000100a00 */
[----:B-1----:R-:W-:-:S02]  /*1a1b0*/  IMAD.WIDE R12, R183, 0x4, R110 ;  /* 0x00000004b70c7825 */ /* 0x002fc400078e026e */
[----:B------:R1:W-:Y:S04]  /*1a1c0*/  STL.64 [R1+0x800], R14 ;  /* 0x0008000e01007387 */ /* 0x0003e80000100a00 */
[----:B------:R-:W2:Y:S01]  /*1a1d0*/  LDL.LU.64 R110, [R1+0x1600] ;  /* 0x00160000016e7983 */ /* 0x000ea20000300a00 */
[----:B------:R-:W-:-:S05]  /*1a1e0*/  IMAD.WIDE R4, R183, 0x4, R240 ;  /* 0x00000004b7047825 */ /* 0x000fca00078e02f0 */
[----:B------:R1:W-:Y:S02]  /*1a1f0*/  STL.64 [R1+0x7f8], R4 ;  /* 0x0007f80401007387 */ /* 0x0003e40000100a00 */
[----:B-1----:R-:W-:-:S04]  /*1a200*/  IMAD.WIDE R14, R183, 0x4, R126 ;  /* 0x00000004b70e7825 */ /* 0x002fc800078e027e */
[C---:B------:R-:W-:Y:S02]  /*1a210*/  IMAD.WIDE R4, R183.reuse, 0x4, R118 ;  /* 0x00000004b7047825 */ /* 0x040fe400078e0276 */
[----:B------:R-:W2:Y:S04]  /*1a220*/  LDL.LU.64 R118, [R1+0x15f8] ;  /* 0x0015f80001767983 */ /* 0x000ea80000300a00 */
        /* <DEDUP_REMOVED lines=15> */
[----:B------:R-:W-:Y:S02]  /*1a320*/  STL.64 [R1+0x7c0], R14 ;  /* 0x0007c00e01007387 */ /* 0x000fe40000100a00 */
[C---:B------:R-:W-:Y:S02]  /*1a330*/  IMAD.WIDE R4, R183.reuse, 0x4, R158 ;  /* 0x00000004b7047825 */ /* 0x040fe400078e029e */
[----:B------:R-:W2:Y:S04]  /*1a340*/  LDL.LU.64 R158, [R1+0x15d0] ;  /* 0x0015d000019e7983 */ /* 0x000ea80000300a00 */
[----:B------:R1:W-:Y:S02]  /*1a350*/  STL.64 [R1+0x7b8], R12 ;  /* 0x0007b80c01007387 */ /* 0x0003e40000100a00 */
[----:B-1----:R-:W-:-:S02]  /*1a360*/  IMAD.WIDE R12, R183, 0x4, R174 ;  /* 0x00000004b70c7825 */ /* 0x002fc400078e02ae */
[----:B------:R-:W2:Y:S04]  /*1a370*/  LDL.LU.64 R174, [R1+0x15c8] ;  /* 0x0015c80001ae7983 */ /* 0x000ea80000300a00 */
[----:B------:R1:W-:Y:S02]  /*1a380*/  STL.64 [R1+0x7b0], R4 ;  /* 0x0007b00401007387 */ /* 0x0003e40000100a00 */
[C---:B-1----:R-:W-:Y:S02]  /*1a390*/  IMAD.WIDE R4, R183.reuse, 0x4, R166 ;  /* 0x00000004b7047825 */ /* 0x042fe400078e02a6 */
[----:B------:R-:W3:Y:S02]  /*1a3a0*/  LDL.LU.64 R166, [R1+0x15c0] ;  /* 0x0015c00001a67983 */ /* 0x000ee40000300a00 */
[----:B------:R-:W-:-:S02]  /*1a3b0*/  IMAD.WIDE R2, R183, 0x4, R2 ;  /* 0x00000004b7027825 */ /* 0x000fc400078e0202 */
[----:B------:R1:W-:Y:S04]  /*1a3c0*/  STL.64 [R1+0x7a8], R12 ;  /* 0x0007a80c01007387 */ /* 0x0003e80000100a00 */
[----:B------:R1:W-:Y:S04]  /*1a3d0*/  STL.64 [R1+0x7a0], R4 ;  /* 0x0007a00401007387 */ /* 0x0003e80000100a00 */
[----:B------:R1:W-:Y:S02]  /*1a3e0*/  STL.64 [R1+0x798], R2 ;  /* 0x0007980201007387 */ /* 0x0003e40000100a00 */
[----:B-1----:R-:W-:-:S04]  /*1a3f0*/  IMAD.WIDE R12, R183, 0x4, R180 ;  /* 0x00000004b70c7825 */ /* 0x002fc800078e02b4 */
[C---:B------:R-:W-:Y:S01]  /*1a400*/  IMAD.WIDE R4, R183.reuse, 0x4, R178 ;  /* 0x00000004b7047825 */ /* 0x040fe200078e02b2 */
[----:B------:R-:W-:Y:S03]  /*1a410*/  STL.64 [R1+0x790], R12 ;  /* 0x0007900c01007387 */ /* 0x000fe60000100a00 */
[C---:B------:R-:W-:Y:S01]  /*1a420*/  IMAD.WIDE R2, R183.reuse, 0x4, R176 ;  /* 0x00000004b7027825 */ /* 0x040fe200078e02b0 */
[----:B------:R1:W-:Y:S04]  /*1a430*/  STL.64 [R1+0x788], R4 ;  /* 0x0007880401007387 */ /* 0x0003e80000100a00 */
[----:B------:R1:W-:Y:S02]  /*1a440*/  STL.64 [R1+0x780], R2 ;  /* 0x0007800201007387 */ /* 0x0003e40000100a00 */
[----:B-1----:R-:W-:-:S04]  /*1a450*/  IMAD.WIDE R4, R183, 0x4, R172 ;  /* 0x00000004b7047825 */ /* 0x002fc800078e02ac */
[----:B------:R-:W-:-:S04]  /*1a460*/  IMAD.WIDE R2, R183, 0x4, R170 ;  /* 0x00000004b7027825 */ /* 0x000fc800078e02aa */
[----:B--2---:R-:W-:-:S05]  /*1a470*/  IMAD.WIDE R12, R183, 0x4, R174 ;  /* 0x00000004b70c7825 */ /* 0x004fca00078e02ae */
[----:B------:R1:W-:Y:S04]  /*1a480*/  STL.64 [R1+0x778], R12 ;  /* 0x0007780c01007387 */ /* 0x0003e80000100a00 */
[----:B------:R3:W-:Y:S04]  /*1a490*/  STL.64 [R1+0x770], R4 ;  /* 0x0007700401007387 */ /* 0x0007e80000100a00 */
[----:B------:R2:W-:Y:S01]  /*1a4a0*/  STL.64 [R1+0x768], R2 ;  /* 0x0007680201007387 */ /* 0x0005e20000100a00 */
[----:B-1----:R-:W-:-:S04]  /*1a4b0*/  IMAD.WIDE R12, R183, 0x4, R168 ;  /* 0x00000004b70c7825 */ /* 0x002fc800078e02a8 */
[C---:B---3--:R-:W-:Y:S01]  /*1a4c0*/  IMAD.WIDE R4, R183.reuse, 0x4, R166 ;  /* 0x00000004b7047825 */ /* 0x048fe200078e02a6 */
[----:B------:R1:W-:Y:S03]  /*1a4d0*/  STL.64 [R1+0x760], R12 ;  /* 0x0007600c01007387 */ /* 0x0003e60000100a00 */
[C---:B--2---:R-:W-:Y:S01]  /*1a4e0*/  IMAD.WIDE R2, R183.reuse, 0x4, R164 ;  /* 0x00000004b7027825 */ /* 0x044fe200078e02a4 */
[----:B------:R2:W-:Y:S04]  /*1a4f0*/  STL.64 [R1+0x758], R4 ;  /* 0x0007580401007387 */ /* 0x0005e80000100a00 */
[----:B------:R3:W-:Y:S01]  /*1a500*/  STL.64 [R1+0x750], R2 ;  /* 0x0007500201007387 */ /* 0x0007e20000100a00 */
[----:B-1----:R-:W-:-:S04]  /*1a510*/  IMAD.WIDE R12, R183, 0x4, R162 ;  /* 0x00000004b70c7825 */ /* 0x002fc800078e02a2 */
[C---:B--2---:R-:W-:Y:S01]  /*1a520*/  IMAD.WIDE R4, R183.reuse, 0x4, R160 ;  /* 0x00000004b7047825 */ /* 0x044fe200078e02a0 */
[----:B------:R1:W-:Y:S03]  /*1a530*/  STL.64 [R1+0x748], R12 ;  /* 0x0007480c01007387 */ /* 0x0003e60000100a00 */
[C---:B---3--:R-:W-:Y:S01]  /*1a540*/  IMAD.WIDE R2, R183.reuse, 0x4, R158 ;  /* 0x00000004b7027825 */ /* 0x048fe200078e029e */
        /* <DEDUP_REMOVED lines=63> */
[C---:B----4-:R-:W-:Y:S01]  /*1a940*/  IMAD.WIDE R4, R183.reuse, 0x4, R94 ;  /* 0x00000004b7047825 */ /* 0x050fe200078e025e */
        /* <DEDUP_REMOVED lines=48> */
[----:B---3--:R-:W2:Y:S04]  /*1ac50*/  LDL.LU.64 R2, [R1+0x108] ;  /* 0x0001080001027983 */ /* 0x008ea80000300a00 */
[----:B------:R1:W-:Y:S04]  /*1ac60*/  STL.64 [R1+0x440], R12 ;  /* 0x0004400c01007387 */ /* 0x0003e80000100a00 */
[----:B------:R3:W-:Y:S04]  /*1ac70*/  STL.64 [R1+0x418], R4 ;  /* 0x0004180401007387 */ /* 0x0007e80000100a00 */
[----:B------:R-:W4:Y:S01]  /*1ac80*/  LDL.LU.64 R238, [R1+0x110] ;  /* 0x0001100001ee7983 */ /* 0x000f220000300a00 */
[----:B-1----:R-:W-:-:S04]  /*1ac90*/  IMAD.WIDE R12, R183, 0x4, R44 ;  /* 0x00000004b70c7825 */ /* 0x002fc800078e022c */
[C---:B---3--:R-:W-:Y:S01]  /*1aca0*/  IMAD.WIDE R4, R183.reuse, 0x4, R42 ;  /* 0x00000004b7047825 */ /* 0x048fe200078e022a */
        /* <DEDUP_REMOVED lines=20> */
[----:B------:R-:W-:Y:S04]  /*1adf0*/  STL.64 [R1+0xe8], R12 ;  /* 0x0000e80c01007387 */ /* 0x000fe80000100a00 */
[----:B------:R1:W-:Y:S04]  /*1ae00*/  STL.64 [R1+0xe0], R4 ;  /* 0x0000e00401007387 */ /* 0x0003e80000100a00 */
[----:B-1----:R-:W3:Y:S01]  /*1ae10*/  LDL.LU.64 R4, [R1+0x138] ;  /* 0x0001380001047983 */ /* 0x002ee20000300a00 */
[----:B------:R-:W-:-:S04]  /*1ae20*/  IMAD.WIDE R12, R183, 0x4, R24 ;  /* 0x00000004b70c7825 */ /* 0x000fc800078e0218 */
[C---:B------:R-:W-:Y:S01]  /*1ae30*/  IMAD.WIDE R14, R183.reuse, 0x4, R22 ;  /* 0x00000004b70e7825 */ /* 0x040fe200078e0216 */
[----:B------:R1:W-:Y:S04]  /*1ae40*/  STL.64 [R1+0xd8], R12 ;  /* 0x0000d80c01007387 */ /* 0x0003e80000100a00 */
[----:B------:R1:W-:Y:S02]  /*1ae50*/  STL.64 [R1+0xd0], R14 ;  /* 0x0000d00e01007387 */ /* 0x0003e40000100a00 */
[C---:B-1----:R-:W-:Y:S02]  /*1ae60*/  IMAD.WIDE R12, R183.reuse, 0x4, R20 ;  /* 0x00000004b70c7825 */ /* 0x042fe400078e0214 */
[----:B------:R-:W3:Y:S04]  /*1ae70*/  LDL.LU.64 R14, [R1+0x140] ;  /* 0x00014000010e7983 */ /* 0x000ee80000300a00 */
[----:B------:R1:W-:Y:S01]  /*1ae80*/  STL.64 [R1+0xc8], R12 ;  /* 0x0000c80c01007387 */ /* 0x0003e20000100a00 */
[----:B------:R-:W-:-:S03]  /*1ae90*/  IMAD.WIDE R10, R183, 0x4, R10 ;  /* 0x00000004b70a7825 */ /* 0x000fc600078e020a */
[----:B------:R-:W-:Y:S01]  /*1aea0*/  STL.64 [R1+0xc0], R18 ;  /* 0x0000c01201007387 */ /* 0x000fe20000100a00 */
[----:B------:R-:W-:-:S03]  /*1aeb0*/  IMAD.WIDE R234, R183, 0x4, R6 ;  /* 0x00000004b7ea7825 */ /* 0x000fc600078e0206 */
[----:B------:R-:W3:Y:S01]  /*1aec0*/  LDL.LU.64 R210, [R1+0x148] ;  /* 0x0001480001d27983 */ /* 0x000ee20000300a00 */
[----:B-1----:R-:W-:-:S05]  /*1aed0*/  IMAD.WIDE R12, R183, 0x4, R16 ;  /* 0x00000004b70c7825 */ /* 0x002fca00078e0210 */
[----:B------:R1:W-:Y:S04]  /*1aee0*/  STL.64 [R1+0xb8], R12 ;  /* 0x0000b80c01007387 */ /* 0x0003e80000100a00 */
[----:B------:R-:W3:Y:S04]  /*1aef0*/  LDL.LU.64 R236, [R1+0x150] ;  /* 0x0001500001ec7983 */ /* 0x000ee80000300a00 */
[----:B------:R-:W3:Y:S01]  /*1af00*/  LDL.LU.64 R212, [R1+0x158] ;  /* 0x0001580001d47983 */ /* 0x000ee20000300a00 */
[----:B-1----:R-:W-:-:S03]  /*1af10*/  IMAD.WIDE R12, R183, 0x4, R8 ;  /* 0x00000004b70c7825 */ /* 0x002fc600078e0208 */
[----:B------:R1:W-:Y:S04]  /*1af20*/  STL.64 [R1+0xb0], R10 ;  /* 0x0000b00a01007387 */ /* 0x0003e80000100a00 */
[----:B------:R-:W-:Y:S04]  /*1af30*/  STL.64 [R1+0x14b0], R12 ;  /* 0x0014b00c01007387 */ /* 0x000fe80000100a00 */
[----:B------:R-:W-:Y:S01]  /*1af40*/  STL.64 [R1+0x1480], R234 ;  /* 0x001480ea01007387 */ /* 0x000fe20000100a00 */
[----:B--2---:R-:W-:-:S03]  /*1af50*/  IMAD.WIDE R232, R183, 0x4, R2 ;  /* 0x00000004b7e87825 */ /* 0x004fc600078e0202 */
[----:B------:R-:W2:Y:S04]  /*1af60*/  LDL.LU.64 R2, [R1+0x160] ;  /* 0x0001600001027983 */ /* 0x000ea80000300a00 */
[----:B------:R1:W-:Y:S01]  /*1af70*/  STL.64 [R1+0x1458], R232 ;  /* 0x001458e801007387 */ /* 0x0003e20000100a00 */
[----:B----4-:R-:W-:-:S03]  /*1af80*/  IMAD.WIDE R230, R183, 0x4, R238 ;  /* 0x00000004b7e67825 */ /* 0x010fc600078e02ee */
[----:B------:R-:W4:Y:S04]  /*1af90*/  LDL.LU.64 R238, [R1+0x168] ;  /* 0x0001680001ee7983 */ /* 0x000f280000300a00 */
[----:B------:R-:W-:Y:S01]  /*1afa0*/  STL.64 [R1+0x14d0], R230 ;  /* 0x0014d0e601007387 */ /* 0x000fe20000100a00 */
[----:B------:R-:W-:-:S03]  /*1afb0*/  IMAD.WIDE R228, R183, 0x4, R240 ;  /* 0x00000004b7e47825 */ /* 0x000fc600078e02f0 */
        /* <DEDUP_REMOVED lines=8> */
[----:B-1----:R-:W-:-:S03]  /*1b040*/  IMAD.WIDE R10, R183, 0x4, R244 ;  /* 0x00000004b70a7825 */ /* 0x002fc600078e02f4 */
[----:B------:R-:W4:Y:S04]  /*1b050*/  LDL.LU.64 R244, [R1+0x188] ;  /* 0x0001880001f47983 */ /* 0x000f280000300a00 */
[----:B------:R-:W-:Y:S01]  /*1b060*/  STL.64 [R1+0x14d8], R10 ;  /* 0x0014d80a01007387 */ /* 0x000fe20000100a00 */
[----:B---3--:R-:W-:-:S03]  /*1b070*/  IMAD.WIDE R16, R183, 0x4, R4 ;  /* 0x00000004b7107825 */ /* 0x008fc600078e0204 */
[----:B------:R-:W3:Y:S04]  /*1b080*/  LDL.LU.64 R4, [R1+0x190] ;  /* 0x0001900001047983 */ /* 0x000ee80000300a00 */
[----:B------:R1:W-:Y:S01]  /*1b090*/  STL.64 [R1+0x14c0], R16 ;  /* 0x0014c01001007387 */ /* 0x0003e20000100a00 */
[----:B------:R-:W-:-:S05]  /*1b0a0*/  IMAD.WIDE R18, R183, 0x4, R14 ;  /* 0x00000004b7127825 */ /* 0x000fca00078e020e */
[----:B------:R1:W-:Y:S01]  /*1b0b0*/  STL.64 [R1+0x1490], R18 ;  /* 0x0014901201007387 */ /* 0x0003e20000100a00 */
[----:B------:R-:W-:-:S03]  /*1b0c0*/  IMAD.WIDE R20, R183, 0x4, R210 ;  /* 0x00000004b7147825 */ /* 0x000fc600078e02d2 */
[----:B------:R-:W3:Y:S04]  /*1b0d0*/  LDL.LU.64 R210, [R1+0x198] ;  /* 0x0001980001d27983 */ /* 0x000ee80000300a00 */
[----:B------:R1:W-:Y:S01]  /*1b0e0*/  STL.64 [R1+0x1468], R20 ;  /* 0x0014681401007387 */ /* 0x0003e20000100a00 */
[----:B------:R-:W-:-:S03]  /*1b0f0*/  IMAD.WIDE R22, R183, 0x4, R236 ;  /* 0x00000004b7167825 */ /* 0x000fc600078e02ec */
[----:B------:R-:W3:Y:S01]  /*1b100*/  LDL.LU.64 R236, [R1+0x1a0] ;  /* 0x0001a00001ec7983 */ /* 0x000ee20000300a00 */
[----:B------:R-:W-:-:S03]  /*1b110*/  IMAD.WIDE R24, R183, 0x4, R212 ;  /* 0x00000004b7187825 */ /* 0x000fc600078e02d4 */
[----:B------:R-:W-:Y:S04]  /*1b120*/  STL.64 [R1+0x14e0], R22 ;  /* 0x0014e01601007387 */ /* 0x000fe80000100a00 */
[----:B------:R-:W3:Y:S04]  /*1b130*/  LDL.LU.64 R212, [R1+0x1a8] ;  /* 0x0001a80001d47983 */ /* 0x000ee80000300a00 */
[----:B------:R1:W-:Y:S01]  /*1b140*/  STL.64 [R1+0x14c8], R24 ;  /* 0x0014c81801007387 */ /* 0x0003e20000100a00 */
[----:B--2---:R-:W-:-:S03]  /*1b150*/  IMAD.WIDE R26, R183, 0x4, R2 ;  /* 0x00000004b71a7825 */ /* 0x004fc600078e0202 */
[----:B------:R-:W2:Y:S04]  /*1b160*/  LDL.LU.64 R2, [R1+0x1b0] ;  /* 0x0001b00001027983 */ /* 0x000ea80000300a00 */
[----:B------:R1:W-:Y:S01]  /*1b170*/  STL.64 [R1+0x14a0], R26 ;  /* 0x0014a01a01007387 */ /* 0x0003e20000100a00 */
[----:B----4-:R-:W-:-:S03]  /*1b180*/  IMAD.WIDE R28, R183, 0x4, R238 ;  /* 0x00000004b71c7825 */ /* 0x010fc600078e02ee */
[----:B------:R-:W4:Y:S04]  /*1b190*/  LDL.LU.64 R238, [R1+0x1b8] ;  /* 0x0001b80001ee7983 */ /* 0x000f280000300a00 */
[----:B------:R-:W-:Y:S04]  /*1b1a0*/  STL.64 [R1+0x1470], R28 ;  /* 0x0014701c01007387 */ /* 0x000fe80000100a00 */
[----:B------:R-:W4:Y:S01]  /*1b1b0*/  LDL.LU.64 R206, [R1+0x1c0] ;  /* 0x0001c00001ce7983 */ /* 0x000f220000300a00 */
[----:B------:R-:W-:-:S03]  /*1b1c0*/  IMAD.WIDE R30, R183, 0x4, R240 ;  /* 0x00000004b71e7825 */ /* 0x000fc600078e02f0 */
[----:B------:R-:W4:Y:S04]  /*1b1d0*/  LDL.LU.64 R240, [R1+0x1c8] ;  /* 0x0001c80001f07983 */ /* 0x000f280000300a00 */
[----:B------:R-:W-:Y:S04]  /*1b1e0*/  STL.64 [R1+0x14e8], R30 ;  /* 0x0014e81e01007387 */ /* 0x000fe80000100a00 */
[----:B------:R-:W4:Y:S01]  /*1b1f0*/  LDL.LU.64 R14, [R1+0x1d0] ;  /* 0x0001d000010e7983 */ /* 0x000f220000300a00 */
[----:B------:R-:W-:-:S05]  /*1b200*/  IMAD.WIDE R32, R183, 0x4, R208 ;  /* 0x00000004b7207825 */ /* 0x000fca00078e02d0 */
[----:B------:R-:W-:Y:S01]  /*1b210*/  STL.64 [R1+0x14f0], R32 ;  /* 0x0014f02001007387 */ /* 0x000fe20000100a00 */
[----:B------:R-:W-:-:S03]  /*1b220*/  IMAD.WIDE R34, R183, 0x4, R242 ;  /* 0x00000004b7227825 */ /* 0x000fc600078e02f2 */
[----:B------:R-:W4:Y:S04]  /*1b230*/  LDL.LU.64 R242, [R1+0x1d8] ;  /* 0x0001d80001f27983 */ /* 0x000f280000300a00 */
[----:B------:R-:W-:Y:S01]  /*1b240*/  STL.64 [R1+0x14f8], R34 ;  /* 0x0014f82201007387 */ /* 0x000fe20000100a00 */
[----:B------:R-:W-:-:S03]  /*1b250*/  IMAD.WIDE R36, R183, 0x4, R244 ;  /* 0x00000004b7247825 */ /* 0x000fc600078e02f4 */
[----:B------:R-:W4:Y:S04]  /*1b260*/  LDL.LU.64 R244, [R1+0x1e0] ;  /* 0x0001e00001f47983 */ /* 0x000f280000300a00 */
[----:B------:R1:W-:Y:S04]  /*1b270*/  STL.64 [R1+0x1478], R36 ;  /* 0x0014782401007387 */ /* 0x0003e80000100a00 */
[----:B------:R-:W4:Y:S01]  /*1b280*/  LDL.LU.64 R208, [R1+0x1e8] ;  /* 0x0001e80001d07983 */ /* 0x000f220000300a00 */
[----:B---3--:R-:W-:-:S03]  /*1b290*/  IMAD.WIDE R38, R183, 0x4, R4 ;  /* 0x00000004b7267825 */ /* 0x008fc600078e0204 */
[----:B------:R-:W3:Y:S04]  /*1b2a0*/  LDL.LU.64 R4, [R1+0x1f0] ;  /* 0x0001f00001047983 */ /* 0x000ee80000300a00 */
[----:B------:R-:W-:Y:S01]  /*1b2b0*/  STL.64 [R1+0x1500], R38 ;  /* 0x0015002601007387 */ /* 0x000fe20000100a00 */
[----:B------:R-:W-:-:S03]  /*1b2c0*/  IMAD.WIDE R40, R183, 0x4, R210 ;  /* 0x00000004b7287825 */ /* 0x000fc600078e02d2 */
        /* <DEDUP_REMOVED lines=8> */
[----:B--2---:R-:W-:-:S03]  /*1b350*/  IMAD.WIDE R46, R183, 0x4, R2 ;  /* 0x00000004b72e7825 */ /* 0x004fc600078e0202 */
[----:B------:R-:W2:Y:S04]  /*1b360*/  LDL.LU.64 R2, [R1+0x210] ;  /* 0x0002100001027983 */ /* 0x000ea80000300a00 */
[----:B------:R-:W-:Y:S01]  /*1b370*/  STL.64 [R1+0x1520], R46 ;  /* 0x0015202e01007387 */ /* 0x000fe20000100a00 */
[----:B----4-:R-:W-:-:S03]  /*1b380*/  IMAD.WIDE R48, R183, 0x4, R238 ;  /* 0x00000004b7307825 */ /* 0x010fc600078e02ee */
[----:B------:R-:W4:Y:S01]  /*1b390*/  LDL.LU.64 R238, [R1+0x218] ;  /* 0x0002180001ee7983 */ /* 0x000f220000300a00 */
[----:B------:R-:W-:-:S03]  /*1b3a0*/  IMAD.WIDE R50, R183, 0x4, R206 ;  /* 0x00000004b7327825 */ /* 0x000fc600078e02ce */
[----:B------:R-:W-:Y:S04]  /*1b3b0*/  STL.64 [R1+0x1528], R48 ;  /* 0x0015283001007387 */ /* 0x000fe80000100a00 */
[----:B------:R-:W-:Y:S01]  /*1b3c0*/  STL.64 [R1+0x1530], R50 ;  /* 0x0015303201007387 */ /* 0x000fe20000100a00 */
[----:B------:R-:W-:-:S03]  /*1b3d0*/  IMAD.WIDE R52, R183, 0x4, R240 ;  /* 0x00000004b7347825 */ /* 0x000fc600078e02f0 */
[----:B------:R-:W4:Y:S01]  /*1b3e0*/  LDL.LU.64 R240, [R1+0x220] ;  /* 0x0002200001f07983 */ /* 0x000f220000300a00 */
[----:B------:R-:W-:-:S03]  /*1b3f0*/  IMAD.WIDE R54, R183, 0x4, R14 ;  /* 0x00000004b7367825 */ /* 0x000fc600078e020e */
[----:B------:R-:W-:Y:S04]  /*1b400*/  STL.64 [R1+0x1538], R52 ;  /* 0x0015383401007387 */ /* 0x000fe80000100a00 */
[----:B------:R-:W-:Y:S01]  /*1b410*/  STL.64 [R1+0x1540], R54 ;  /* 0x0015403601007387 */ /* 0x000fe20000100a00 */
[----:B------:R-:W-:-:S03]  /*1b420*/  IMAD.WIDE R56, R183, 0x4, R242 ;  /* 0x00000004b7387825 */ /* 0x000fc600078e02f2 */
[----:B------:R-:W4:Y:S04]  /*1b430*/  LDL.LU.64 R242, [R1+0x228] ;  /* 0x0002280001f27983 */ /* 0x000f280000300a00 */
[----:B------:R-:W-:Y:S01]  /*1b440*/  STL.64 [R1+0x1548], R56 ;  /* 0x0015483801007387 */ /* 0x000fe20000100a00 */
[----:B------:R-:W-:-:S03]  /*1b450*/  IMAD.WIDE R58, R183, 0x4, R244 ;  /* 0x00000004b73a7825 */ /* 0x000fc600078e02f4 */
[----:B------:R-:W4:Y:S01]  /*1b460*/  LDL.LU.64 R244, [R1+0x230] ;  /* 0x0002300001f47983 */ /* 0x000f220000300a00 */
[----:B------:R-:W-:-:S03]  /*1b470*/  IMAD.WIDE R60, R183, 0x4, R208 ;  /* 0x00000004b73c7825 */ /* 0x000fc600078e02d0 */
[----:B------:R-:W-:Y:S04]  /*1b480*/  STL.64 [R1+0x1550], R58 ;  /* 0x0015503a01007387 */ /* 0x000fe80000100a00 */
[----:B------:R-:W-:Y:S01]  /*1b490*/  STL.64 [R1+0x1558], R60 ;  /* 0x0015583c01007387 */ /* 0x000fe20000100a00 */
[----:B---3--:R-:W-:-:S03]  /*1b4a0*/  IMAD.WIDE R62, R183, 0x4, R4 ;  /* 0x00000004b73e7825 */ /* 0x008fc600078e0204 */
[----:B------:R-:W3:Y:S04]  /*1b4b0*/  LDL.LU.64 R4, [R1+0x238] ;  /* 0x0002380001047983 */ /* 0x000ee80000300a00 */
[----:B------:R-:W-:Y:S01]  /*1b4c0*/  STL.64 [R1+0x1560], R62 ;  /* 0x0015603e01007387 */ /* 0x000fe20000100a00 */
[----:B------:R-:W-:-:S03]  /*1b4d0*/  IMAD.WIDE R64, R183, 0x4, R210 ;  /* 0x00000004b7407825 */ /* 0x000fc600078e02d2 */
[----:B------:R-:W3:Y:S04]  /*1b4e0*/  LDL.LU.64 R210, [R1+0x240] ;  /* 0x0002400001d27983 */ /* 0x000ee80000300a00 */
[----:B------:R-:W-:Y:S01]  /*1b4f0*/  STL.64 [R1+0x1568], R64 ;  /* 0x0015684001007387 */ /* 0x000fe20000100a00 */
[----:B------:R-:W-:-:S05]  /*1b500*/  IMAD.WIDE R66, R183, 0x4, R236 ;  /* 0x00000004b7427825 */ /* 0x000fca00078e02ec */
[----:B------:R-:W-:Y:S01]  /*1b510*/  STL.64 [R1+0x1570], R66 ;  /* 0x0015704201007387 */ /* 0x000fe20000100a00 */
[----:B------:R-:W-:-:S03]  /*1b520*/  IMAD.WIDE R68, R183, 0x4, R212 ;  /* 0x00000004b7447825 */ /* 0x000fc600078e02d4 */
[----:B------:R-:W3:Y:S04]  /*1b530*/  LDL.LU.64 R212, [R1+0x248] ;  /* 0x0002480001d47983 */ /* 0x000ee80000300a00 */
[----:B------:R-:W-:Y:S04]  /*1b540*/  STL.64 [R1+0x1578], R68 ;  /* 0x0015784401007387 */ /* 0x000fe80000100a00 */
[----:B------:R-:W3:Y:S01]  /*1b550*/  LDL.LU.64 R226, [R1+0x250] ;  /* 0x0002500001e27983 */ /* 0x000ee20000300a00 */
[----:B--2---:R-:W-:-:S03]  /*1b560*/  IMAD.WIDE R70, R183, 0x4, R2 ;  /* 0x00000004b7467825 */ /* 0x004fc600078e0202 */
[----:B------:R-:W2:Y:S04]  /*1b570*/  LDL.LU.64 R2, [R1+0x258] ;  /* 0x0002580001027983 */ /* 0x000ea80000300a00 */
[----:B------:R-:W-:Y:S04]  /*1b580*/  STL.64 [R1+0x1580], R70 ;  /* 0x0015804601007387 */ /* 0x000fe80000100a00 */
[----:B------:R-:W2:Y:S01]  /*1b590*/  LDL.LU.64 R204, [R1+0x260] ;  /* 0x0002600001cc7983 */ /* 0x000ea20000300a00 */
[----:B----4-:R-:W-:-:S03]  /*1b5a0*/  IMAD.WIDE R72, R183, 0x4, R238 ;  /* 0x00000004b7487825 */ /* 0x010fc600078e02ee */
[----:B------:R-:W4:Y:S04]  /*1b5b0*/  LDL.LU.64 R236, [R1+0x268] ;  /* 0x0002680001ec7983 */ /* 0x000f280000300a00 */
[----:B------:R-:W4:Y:S04]  /*1b5c0*/  LDL.LU.64 R238, [R1+0x270] ;  /* 0x0002700001ee7983 */ /* 0x000f280000300a00 */
[----:B------:R-:W-:Y:S04]  /*1b5d0*/  STL.64 [R1+0x1588], R72 ;  /* 0x0015884801007387 */ /* 0x000fe80000100a00 */
[----:B------:R-:W4:Y:S01]  /*1b5e0*/  LDL.LU.64 R206, [R1+0x278] ;  /* 0x0002780001ce7983 */ /* 0x000f220000300a00 */
        /* <DEDUP_REMOVED lines=8> */
[----:B------:R-:W4:Y:S04]  /*1b670*/  LDL.LU.64 R246, [R1+0x298] ;  /* 0x0002980001f67983 */ /* 0x000f280000300a00 */
[----:B------:R-:W4:Y:S04]  /*1b680*/  LDL.LU.64 R14, [R1+0x2a0] ;  /* 0x0002a000010e7983 */ /* 0x000f280000300a00 */
[----:B------:R-:W4:Y:S04]  /*1b690*/  LDL.LU.64 R208, [R1+0x2a8] ;  /* 0x0002a80001d07983 */ /* 0x000f280000300a00 */
[----:B------:R-:W-:Y:S01]  /*1b6a0*/  STL.64 [R1+0x15a0], R78 ;  /* 0x0015a04e01007387 */ /* 0x000fe20000100a00 */
[----:B---3--:R-:W-:-:S03]  /*1b6b0*/  IMAD.WIDE R80, R183, 0x4, R4 ;  /* 0x00000004b7507825 */ /* 0x008fc600078e0204 */
[----:B------:R-:W3:Y:S04]  /*1b6c0*/  LDL.LU.64 R4, [R1+0x2b0] ;  /* 0x0002b00001047983 */ /* 0x000ee80000300a00 */
[----:B------:R-:W-:Y:S04]  /*1b6d0*/  STL.64 [R1+0x15a8], R80 ;  /* 0x0015a85001007387 */ /* 0x000fe80000100a00 */
[----:B------:R-:W3:Y:S01]  /*1b6e0*/  LDL.LU.64 R200, [R1+0x2b8] ;  /* 0x0002b80001c87983 */ /* 0x000ee20000300a00 */
[----:B------:R-:W-:-:S03]  /*1b6f0*/  IMAD.WIDE R82, R183, 0x4, R210 ;  /* 0x00000004b7527825 */ /* 0x000fc600078e02d2 */
[----:B------:R-:W3:Y:S04]  /*1b700*/  LDL.LU.64 R210, [R1+0x2c0] ;  /* 0x0002c00001d27983 */ /* 0x000ee80000300a00 */
[----:B------:R-:W-:Y:S01]  /*1b710*/  STL.64 [R1+0x15b0], R82 ;  /* 0x0015b05201007387 */ /* 0x000fe20000100a00 */
[----:B------:R-:W-:-:S03]  /*1b720*/  IMAD.WIDE R84, R183, 0x4, R212 ;  /* 0x00000004b7547825 */ /* 0x000fc600078e02d4 */
[----:B------:R-:W3:Y:S04]  /*1b730*/  LDL.LU.64 R212, [R1+0x2c8] ;  /* 0x0002c80001d47983 */ /* 0x000ee80000300a00 */
[----:B------:R-:W3:Y:S04]  /*1b740*/  LDL.LU.64 R202, [R1+0x2d0] ;  /* 0x0002d00001ca7983 */ /* 0x000ee80000300a00 */
[----:B------:R-:W-:Y:S01]  /*1b750*/  STL.64 [R1+0x15b8], R84 ;  /* 0x0015b85401007387 */ /* 0x000fe20000100a00 */
[----:B--2---:R-:W-:-:S03]  /*1b760*/  IMAD.WIDE R88, R183, 0x4, R2 ;  /* 0x00000004b7587825 */ /* 0x004fc600078e0202 */
[----:B------:R-:W2:Y:S01]  /*1b770*/  LDL.LU.64 R2, [R1+0x2d8] ;  /* 0x0002d80001027983 */ /* 0x000ea20000300a00 */
[----:B------:R-:W-:-:S04]  /*1b780*/  IMAD.WIDE R90, R183, 0x4, R204 ;  /* 0x00000004b75a7825 */ /* 0x000fc800078e02cc */
[C---:B----4-:R-:W-:Y:S02]  /*1b790*/  IMAD.WIDE R92, R183.reuse, 0x4, R236 ;  /* 0x00000004b75c7825 */ /* 0x050fe400078e02ec */
[----:B------:R-:W4:Y:S02]  /*1b7a0*/  LDL.LU.64 R236, [R1+0x2e0] ;  /* 0x0002e00001ec7983 */ /* 0x000f240000300a00 */
[C---:B------:R-:W-:Y:S02]  /*1b7b0*/  IMAD.WIDE R94, R183.reuse, 0x4, R238 ;  /* 0x00000004b75e7825 */ /* 0x040fe400078e02ee */
[----:B------:R-:W4:Y:S04]  /*1b7c0*/  LDL.LU.64 R238, [R1+0x2e8] ;  /* 0x0002e80001ee7983 */ /* 0x000f280000300a00 */
[----:B------:R-:W4:Y:S01]  /*1b7d0*/  LDL.LU.64 R204, [R1+0x2f0] ;  /* 0x0002f00001cc7983 */ /* 0x000f220000300a00 */
[----:B------:R-:W-:-:S04]  /*1b7e0*/  IMAD.WIDE R96, R183, 0x4, R206 ;  /* 0x00000004b7607825 */ /* 0x000fc800078e02ce */
[C---:B------:R-:W-:Y:S02]  /*1b7f0*/  IMAD.WIDE R98, R183.reuse, 0x4, R240 ;  /* 0x00000004b7627825 */ /* 0x040fe400078e02f0 */
[----:B------:R-:W4:Y:S04]  /*1b800*/  LDL.LU.64 R240, [R1+0x2f8] ;  /* 0x0002f80001f07983 */ /* 0x000f280000300a00 */
[----:B------:R-:W4:Y:S01]  /*1b810*/  LDL.LU.64 R206, [R1+0x300] ;  /* 0x0003000001ce7983 */ /* 0x000f220000300a00 */
[----:B------:R-:W-:-:S03]  /*1b820*/  IMAD.WIDE R100, R183, 0x4, R242 ;  /* 0x00000004b7647825 */ /* 0x000fc600078e02f2 */
[----:B------:R-:W4:Y:S01]  /*1b830*/  LDL.LU.64 R242, [R1+0x308] ;  /* 0x0003080001f27983 */ /* 0x000f220000300a00 */
[----:B------:R-:W-:-:S03]  /*1b840*/  IMAD.WIDE R102, R183, 0x4, R244 ;  /* 0x00000004b7667825 */ /* 0x000fc600078e02f4 */
[----:B------:R-:W4:Y:S04]  /*1b850*/  LDL.LU.64 R244, [R1+0x310] ;  /* 0x0003100001f47983 */ /* 0x000f280000300a00 */
[----:B------:R-:W4:Y:S01]  /*1b860*/  LDL.LU.64 R198, [R1+0x318] ;  /* 0x0003180001c67983 */ /* 0x000f220000300a00 */
[----:B------:R-:W-:-:S04]  /*1b870*/  IMAD.WIDE R106, R183, 0x4, R14 ;  /* 0x00000004b76a7825 */ /* 0x000fc800078e020e */
[C---:B------:R-:W-:Y:S02]  /*1b880*/  IMAD.WIDE R108, R183.reuse, 0x4, R208 ;  /* 0x00000004b76c7825 */ /* 0x040fe400078e02d0 */
[----:B------:R-:W4:Y:S04]  /*1b890*/  LDL.LU.64 R208, [R1+0x320] ;  /* 0x0003200001d07983 */ /* 0x000f280000300a00 */
[----:B------:R-:W4:Y:S01]  /*1b8a0*/  LDL.LU.64 R14, [R1+0x328] ;  /* 0x00032800010e7983 */ /* 0x000f220000300a00 */
[----:B---3--:R-:W-:-:S03]  /*1b8b0*/  IMAD.WIDE R110, R183, 0x4, R4 ;  /* 0x00000004b76e7825 */ /* 0x008fc600078e0204 */
[----:B------:R-:W3:Y:S01]  /*1b8c0*/  LDL.LU.64 R4, [R1+0x330] ;  /* 0x0003300001047983 */ /* 0x000ee20000300a00 */
[----:B------:R-:W-:-:S04]  /*1b8d0*/  IMAD.WIDE R86, R183, 0x4, R226 ;  /* 0x00000004b7567825 */ /* 0x000fc800078e02e2 */
[----:B------:R-:W-:-:S04]  /*1b8e0*/  IMAD.WIDE R104, R183, 0x4, R246 ;  /* 0x00000004b7687825 */ /* 0x000fc800078e02f6 */
[----:B------:R-:W-:-:S04]  /*1b8f0*/  IMAD.WIDE R112, R183, 0x4, R200 ;  /* 0x00000004b7707825 */ /* 0x000fc800078e02c8 */
[C---:B------:R-:W-:Y:S02]  /*1b900*/  IMAD.WIDE R114, R183.reuse, 0x4, R210 ;  /* 0x00000004b7727825 */ /* 0x040fe400078e02d2 */
[----:B------:R-:W3:Y:S02]  /*1b910*/  LDL.LU.64 R210, [R1+0x338] ;  /* 0x0003380001d27983 */ /* 0x000ee40000300a00 */
[C---:B------:R-:W-:Y:S02]  /*1b920*/  IMAD.WIDE R116, R183.reuse, 0x4, R212 ;  /* 0x00000004b7747825 */ /* 0x040fe400078e02d4 */
[----:B------:R-:W3:Y:S04]  /*1b930*/  LDL.LU.64 R212, [R1+0x340] ;  /* 0x0003400001d47983 */ /* 0x000ee80000300a00 */
[----:B------:R-:W3:Y:S01]  /*1b940*/  LDL.LU.64 R226, [R1+0x348] ;  /* 0x0003480001e27983 */ /* 0x000ee20000300a00 */
[----:B------:R-:W-:-:S03]  /*1b950*/  IMAD.WIDE R118, R183, 0x4, R202 ;  /* 0x00000004b7767825 */ /* 0x000fc600078e02ca */
[----:B------:R-:W3:Y:S04]  /*1b960*/  LDL.LU.64 R246, [R1+0x350] ;  /* 0x0003500001f67983 */ /* 0x000ee80000300a00 */
[----:B------:R-:W3:Y:S01]  /*1b970*/  LDL.LU.64 R200, [R1+0x358] ;  /* 0x0003580001c87983 */ /* 0x000ee20000300a00 */
[----:B--2---:R-:W-:-:S03]  /*1b980*/  IMAD.WIDE R120, R183, 0x4, R2 ;  /* 0x00000004b7787825 */ /* 0x004fc600078e0202 */
[----:B------:R-:W2:Y:S04]  /*1b990*/  LDL.LU.64 R2, [R1+0x360] ;  /* 0x0003600001027983 */ /* 0x000ea80000300a00 */
[----:B------:R-:W2:Y:S01]  /*1b9a0*/  LDL.LU.64 R202, [R1+0x368] ;  /* 0x0003680001ca7983 */ /* 0x000ea20000300a00 */
[----:B----4-:R-:W-:-:S03]  /*1b9b0*/  IMAD.WIDE R122, R183, 0x4, R236 ;  /* 0x00000004b77a7825 */ /* 0x010fc600078e02ec */
[----:B------:R-:W4:Y:S01]  /*1b9c0*/  LDL.LU.64 R236, [R1+0x370] ;  /* 0x0003700001ec7983 */ /* 0x000f220000300a00 */
[----:B------:R-:W-:-:S03]  /*1b9d0*/  IMAD.WIDE R124, R183, 0x4, R238 ;  /* 0x00000004b77c7825 */ /* 0x000fc600078e02ee */
[----:B------:R-:W4:Y:S01]  /*1b9e0*/  LDL.LU.64 R238, [R1+0x378] ;  /* 0x0003780001ee7983 */ /* 0x000f220000300a00 */
[----:B------:R-:W-:-:S04]  /*1b9f0*/  IMAD.WIDE R126, R183, 0x4, R204 ;  /* 0x00000004b77e7825 */ /* 0x000fc800078e02cc */
[C---:B------:R-:W-:Y:S02]  /*1ba00*/  IMAD.WIDE R128, R183.reuse, 0x4, R240 ;  /* 0x00000004b7807825 */ /* 0x040fe400078e02f0 */
[----:B------:R-:W4:Y:S02]  /*1ba10*/  LDL.LU.64 R240, [R1+0x380] ;  /* 0x0003800001f07983 */ /* 0x000f240000300a00 */
[----:B------:R-:W-:-:S04]  /*1ba20*/  IMAD.WIDE R130, R183, 0x4, R206 ;  /* 0x00000004b7827825 */ /* 0x000fc800078e02ce */
[C---:B------:R-:W-:Y:S02]  /*1ba30*/  IMAD.WIDE R132, R183.reuse, 0x4, R242 ;  /* 0x00000004b7847825 */ /* 0x040fe400078e02f2 */
[----:B------:R-:W4:Y:S04]  /*1ba40*/  LDL.LU.64 R242, [R1+0x388] ;  /* 0x0003880001f27983 */ /* 0x000f280000300a00 */
[----:B------:R-:W4:Y:S04]  /*1ba50*/  LDL.LU.64 R204, [R1+0x398] ;  /* 0x0003980001cc7983 */ /* 0x000f280000300a00 */
[----:B------:R-:W4:Y:S01]  /*1ba60*/  LDL.LU.64 R206, [R1+0x3a0] ;  /* 0x0003a00001ce7983 */ /* 0x000f220000300a00 */
[----:B------:R-:W-:-:S03]  /*1ba70*/  IMAD.WIDE R134, R183, 0x4, R244 ;  /* 0x00000004b7867825 */ /* 0x000fc600078e02f4 */
[----:B------:R-:W4:Y:S01]  /*1ba80*/  LDL.LU.64 R244, [R1+0x3b0] ;  /* 0x0003b00001f47983 */ /* 0x000f220000300a00 */
[----:B------:R-:W-:-:S03]  /*1ba90*/  IMAD.WIDE R138, R183, 0x4, R208 ;  /* 0x00000004b78a7825 */ /* 0x000fc600078e02d0 */
[----:B------:R-:W4:Y:S01]  /*1baa0*/  LDL.LU.64 R208, [R1+0x3b8] ;  /* 0x0003b80001d07983 */ /* 0x000f220000300a00 */
[----:B------:R-:W-:-:S03]  /*1bab0*/  IMAD.WIDE R140, R183, 0x4, R14 ;  /* 0x00000004b78c7825 */ /* 0x000fc600078e020e */
[----:B------:R-:W4:Y:S01]  /*1bac0*/  LDL.LU.64 R14, [R1+0x3c0] ;  /* 0x0003c000010e7983 */ /* 0x000f220000300a00 */
[----:B---3--:R-:W-:-:S03]  /*1bad0*/  IMAD.WIDE R142, R183, 0x4, R4 ;  /* 0x00000004b78e7825 */ /* 0x008fc600078e0204 */
[----:B------:R-:W3:Y:S01]  /*1bae0*/  LDL.LU.64 R4, [R1+0x3c8] ;  /* 0x0003c80001047983 */ /* 0x000ee20000300a00 */
[----:B------:R-:W-:-:S03]  /*1baf0*/  IMAD.WIDE R144, R183, 0x4, R210 ;  /* 0x00000004b7907825 */ /* 0x000fc600078e02d2 */
[----:B------:R-:W3:Y:S01]  /*1bb00*/  LDL.LU.64 R210, [R1+0x3d8] ;  /* 0x0003d80001d27983 */ /* 0x000ee20000300a00 */
[----:B------:R-:W-:-:S03]  /*1bb10*/  IMAD.WIDE R146, R183, 0x4, R212 ;  /* 0x00000004b7927825 */ /* 0x000fc600078e02d4 */
[----:B------:R-:W3:Y:S01]  /*1bb20*/  LDL.LU.64 R212, [R1+0x3e0] ;  /* 0x0003e00001d47983 */ /* 0x000ee20000300a00 */
[----:B------:R-:W-:-:S03]  /*1bb30*/  IMAD.WIDE R150, R183, 0x4, R246 ;  /* 0x00000004b7967825 */ /* 0x000fc600078e02f6 */
[----:B------:R-:W3:Y:S01]  /*1bb40*/  LDL.LU.64 R246, [R1+0x3f0] ;  /* 0x0003f00001f67983 */ /* 0x000ee20000300a00 */
[----:B------:R-:W-:-:S04]  /*1bb50*/  IMAD.WIDE R152, R183, 0x4, R200 ;  /* 0x00000004b7987825 */ /* 0x000fc800078e02c8 */
[C---:B--2---:R-:W-:Y:S02]  /*1bb60*/  IMAD.WIDE R154, R183.reuse, 0x4, R2 ;  /* 0x00000004b79a7825 */ /* 0x044fe400078e0202 */
[----:B------:R-:W2:Y:S02]  /*1bb70*/  LDL.LU.64 R2, [R1+0x3f8] ;  /* 0x0003f80001027983 */ /* 0x000ea40000300a00 */
[C---:B------:R-:W-:Y:S02]  /*1bb80*/  IMAD.WIDE R156, R183.reuse, 0x4, R202 ;  /* 0x00000004b79c7825 */ /* 0x040fe400078e02ca */
[----:B------:R-:W2:Y:S04]  /*1bb90*/  LDL.LU.64 R200, [R1+0x408] ;  /* 0x0004080001c87983 */ /* 0x000ea80000300a00 */
[----:B------:R-:W2:Y:S01]  /*1bba0*/  LDL.LU.64 R202, [R1+0x410] ;  /* 0x0004100001ca7983 */ /* 0x000ea20000300a00 */
[----:B----4-:R-:W-:-:S03]  /*1bbb0*/  IMAD.WIDE R158, R183, 0x4, R236 ;  /* 0x00000004b79e7825 */ /* 0x010fc600078e02ec */
[----:B------:R-:W4:Y:S01]  /*1bbc0*/  LDL.LU.64 R236, [R1+0x420] ;  /* 0x0004200001ec7983 */ /* 0x000f220000300a00 */
[----:B------:R-:W-:-:S03]  /*1bbd0*/  IMAD.WIDE R160, R183, 0x4, R238 ;  /* 0x00000004b7a07825 */ /* 0x000fc600078e02ee */
[----:B------:R-:W4:Y:S01]  /*1bbe0*/  LDL.LU.64 R238, [R1+0x428] ;  /* 0x0004280001ee7983 */ /* 0x000f220000300a00 */
[----:B------:R-:W-:-:S03]  /*1bbf0*/  IMAD.WIDE R162, R183, 0x4, R240 ;  /* 0x00000004b7a27825 */ /* 0x000fc600078e02f0 */
[----:B------:R-:W4:Y:S01]  /*1bc00*/  LDL.LU.64 R240, [R1+0x430] ;  /* 0x0004300001f07983 */ /* 0x000f220000300a00 */
[----:B------:R-:W-:-:S03]  /*1bc10*/  IMAD.WIDE R164, R183, 0x4, R242 ;  /* 0x00000004b7a47825 */ /* 0x000fc600078e02f2 */
[----:B------:R-:W4:Y:S01]  /*1bc20*/  LDL.LU.64 R242, [R1+0x438] ;  /* 0x0004380001f27983 */ /* 0x000f220000300a00 */
[----:B------:R-:W-:-:S03]  /*1bc30*/  IMAD.WIDE R166, R183, 0x4, R204 ;  /* 0x00000004b7a67825 */ /* 0x000fc600078e02cc */
[----:B------:R-:W4:Y:S01]  /*1bc40*/  LDL.LU.64 R204, [R1+0x448] ;  /* 0x0004480001cc7983 */ /* 0x000f220000300a00 */
[----:B------:R-:W-:-:S04]  /*1bc50*/  IMAD.WIDE R168, R183, 0x4, R206 ;  /* 0x00000004b7a87825 */ /* 0x000fc800078e02ce */
[C---:B------:R-:W-:Y:S02]  /*1bc60*/  IMAD.WIDE R170, R183.reuse, 0x4, R244 ;  /* 0x00000004b7aa7825 */ /* 0x040fe400078e02f4 */
[----:B------:R-:W4:Y:S04]  /*1bc70*/  LDL.LU.64 R244, [R1+0x450] ;  /* 0x0004500001f47983 */ /* 0x000f280000300a00 */
[----:B------:R-:W4:Y:S01]  /*1bc80*/  LDL.LU.64 R206, [R1+0x460] ;  /* 0x0004600001ce7983 */ /* 0x000f220000300a00 */
[----:B------:R-:W-:-:S03]  /*1bc90*/  IMAD.WIDE R172, R183, 0x4, R208 ;  /* 0x00000004b7ac7825 */ /* 0x000fc600078e02d0 */
        /* <DEDUP_REMOVED lines=10> */
[----:B------:R-:W3:Y:S04]  /*1bd40*/  LDL.LU.64 R14, [R1+0x498] ;  /* 0x00049800010e7983 */ /* 0x000ee80000300a00 */
[----:B------:R-:W3:Y:S04]  /*1bd50*/  LDL.LU.64 R248, [R1+0x4a0] ;  /* 0x0004a00001f87983 */ /* 0x000ee80000300a00 */
[----:B------:R-:W3:Y:S01]  /*1bd60*/  LDL.LU.64 R220, [R1+0x4a8] ;  /* 0x0004a80001dc7983 */ /* 0x000ee20000300a00 */
[----:B------:R-:W-:-:S04]  /*1bd70*/  IMAD.WIDE R184, R183, 0x4, R246 ;  /* 0x00000004b7b87825 */ /* 0x000fc800078e02f6 */
[C---:B--2---:R-:W-:Y:S02]  /*1bd80*/  IMAD.WIDE R186, R183.reuse, 0x4, R2 ;  /* 0x00000004b7ba7825 */ /* 0x044fe400078e0202 */
[----:B------:R-:W2:Y:S04]  /*1bd90*/  LDL.LU.64 R2, [R1+0x4b8] ;  /* 0x0004b80001027983 */ /* 0x000ea80000300a00 */
        /* <DEDUP_REMOVED lines=8> */
[----:B------:R-:W-:-:S04]  /*1be20*/  IMAD.WIDE R188, R183, 0x4, R200 ;  /* 0x00000004b7bc7825 */ /* 0x000fc800078e02c8 */
[C---:B------:R-:W-:Y:S02]  /*1be30*/  IMAD.WIDE R196, R183.reuse, 0x4, R240 ;  /* 0x00000004b7c47825 */ /* 0x040fe400078e02f0 */
[----:B------:R-:W4:Y:S02]  /*1be40*/  LDL.LU.64 R240, [R1+0x500] ;  /* 0x0005000001f07983 */ /* 0x000f240000300a00 */
[C---:B------:R-:W-:Y:S02]  /*1be50*/  IMAD.WIDE R198, R183.reuse, 0x4, R242 ;  /* 0x00000004b7c67825 */ /* 0x040fe400078e02f2 */
[----:B------:R-:W4:Y:S02]  /*1be60*/  LDL.LU.64 R242, [R1+0x508] ;  /* 0x0005080001f27983 */ /* 0x000f240000300a00 */
[----:B------:R-:W-:-:S04]  /*1be70*/  IMAD.WIDE R200, R183, 0x4, R204 ;  /* 0x00000004b7c87825 */ /* 0x000fc800078e02cc */
[C---:B------:R-:W-:Y:S02]  /*1be80*/  IMAD.WIDE R202, R183.reuse, 0x4, R244 ;  /* 0x00000004b7ca7825 */ /* 0x040fe400078e02f4 */
[----:B------:R-:W4:Y:S02]  /*1be90*/  LDL.LU.64 R244, [R1+0x510] ;  /* 0x0005100001f47983 */ /* 0x000f240000300a00 */
[C---:B------:R-:W-:Y:S02]  /*1bea0*/  IMAD.WIDE R204, R183.reuse, 0x4, R206 ;  /* 0x00000004b7cc7825 */ /* 0x040fe400078e02ce */
[----:B------:R-:W4:Y:S04]  /*1beb0*/  LDL.LU.64 R232, [R1+0x518] ;  /* 0x0005180001e87983 */ /* 0x000f280000300a00 */
[----:B------:R-:W4:Y:S01]  /*1bec0*/  LDL.LU.64 R246, [R1+0x528] ;  /* 0x0005280001f67983 */ /* 0x000f220000300a00 */
[----:B------:R-:W-:-:S04]  /*1bed0*/  IMAD.WIDE R206, R183, 0x4, R208 ;  /* 0x00000004b7ce7825 */ /* 0x000fc800078e02d0 */
[C---:B---3--:R-:W-:Y:S02]  /*1bee0*/  IMAD.WIDE R208, R183.reuse, 0x4, R4 ;  /* 0x00000004b7d07825 */ /* 0x048fe400078e0204 */
[----:B------:R-:W3:Y:S04]  /*1bef0*/  LDL.LU.64 R4, [R1+0x530] ;  /* 0x0005300001047983 */ /* 0x000ee80000300a00 */
[----:B------:R-:W3:Y:S01]  /*1bf00*/  LDL.LU.64 R234, [R1+0x540] ;  /* 0x0005400001ea7983 */ /* 0x000ee20000300a00 */
[----:B------:R-:W-:-:S03]  /*1bf10*/  IMAD.WIDE R214, R183, 0x4, R14 ;  /* 0x00000004b7d67825 */ /* 0x000fc600078e020e */
[----:B------:R-:W3:Y:S04]  /*1bf20*/  LDL.LU.64 R14, [R1+0x548] ;  /* 0x00054800010e7983 */ /* 0x000ee80000300a00 */
[----:B-1----:R-:W3:Y:S01]  /*1bf30*/  LDL.LU.64 R16, [R1+0x558] ;  /* 0x0005580001107983 */ /* 0x002ee20000300a00 */
[----:B------:R-:W-:-:S04]  /*1bf40*/  IMAD.WIDE R218, R183, 0x4, R220 ;  /* 0x00000004b7da7825 */ /* 0x000fc800078e02dc */
[----:B------:R-:W-:-:S04]  /*1bf50*/  IMAD.WIDE R216, R183, 0x4, R248 ;  /* 0x00000004b7d87825 */ /* 0x000fc800078e02f8 */
[C---:B--2---:R-:W-:Y:S02]  /*1bf60*/  IMAD.WIDE R220, R183.reuse, 0x4, R2 ;  /* 0x00000004b7dc7825 */ /* 0x044fe400078e0202 */
[----:B------:R-:W2:Y:S04]  /*1bf70*/  LDL.LU.64 R2, [R1+0x560] ;  /* 0x0005600001027983 */ /* 0x000ea80000300a00 */
        /* <DEDUP_REMOVED lines=8> */
[----:B------:R-:W2:Y:S01]  /*1c000*/  LDL.LU.64 R230, [R1+0x5c8] ;  /* 0x0005c80001e67983 */ /* 0x000ea20000300a00 */
[----:B----4-:R-:W-:-:S04]  /*1c010*/  IMAD.WIDE R20, R183, 0x4, R232 ;  /* 0x00000004b7147825 */ /* 0x010fc800078e02e8 */
[C---:B------:R-:W-:Y:S02]  /*1c020*/  IMAD.WIDE R24, R183.reuse, 0x4, R246 ;  /* 0x00000004b7187825 */ /* 0x040fe400078e02f6 */
[----:B------:R-:W4:Y:S04]  /*1c030*/  LDL.LU.64 R246, [R1+0x5d0] ;  /* 0x0005d00001f67983 */ /* 0x000f280000300a00 */
[----:B------:R1:W-:Y:S01]  /*1c040*/  STL.64 [R1], R20 ;  /* 0x0000001401007387 */ /* 0x0003e20000100a00 */
[----:B---3--:R-:W-:-:S03]  /*1c050*/  IMAD.WIDE R26, R183, 0x4, R4 ;  /* 0x00000004b71a7825 */ /* 0x008fc600078e0204 */
[----:B------:R-:W3:Y:S01]  /*1c060*/  LDL.LU.64 R4, [R1+0x5e0] ;  /* 0x0005e00001047983 */ /* 0x000ee20000300a00 */
[----:B------:R-:W-:-:S03]  /*1c070*/  IMAD.WIDE R36, R183, 0x4, R234 ;  /* 0x00000004b7247825 */ /* 0x000fc600078e02ea */
[----:B------:R-:W3:Y:S04]  /*1c080*/  LDL.LU.64 R234, [R1+0x5f0] ;  /* 0x0005f00001ea7983 */ /* 0x000ee80000300a00 */
[----:B------:R-:W3:Y:S01]  /*1c090*/  LDL.LU.64 R232, [R1+0x5e8] ;  /* 0x0005e80001e87983 */ /* 0x000ee20000300a00 */
[----:B-1----:R-:W-:-:S03]  /*1c0a0*/  IMAD.WIDE R20, R183, 0x4, R14 ;  /* 0x00000004b7147825 */ /* 0x002fc600078e020e */
[----:B------:R-:W3:Y:S01]  /*1c0b0*/  LDL.LU.64 R14, [R1+0x5f8] ;  /* 0x0005f800010e7983 */ /* 0x000ee20000300a00 */
[----:B------:R-:W-:-:S03]  /*1c0c0*/  IMAD.WIDE R16, R183, 0x4, R16 ;  /* 0x00000004b7107825 */ /* 0x000fc600078e0210 */
[----:B------:R-:W-:Y:S04]  /*1c0d0*/  STL.64 [R1+0x8], R24 ;  /* 0x0000081801007387 */ /* 0x000fe80000100a00 */
[----:B------:R1:W-:Y:S04]  /*1c0e0*/  STL.64 [R1+0x20], R20 ;  /* 0x0000201401007387 */ /* 0x0003e80000100a00 */
[----:B------:R-:W-:Y:S04]  /*1c0f0*/  STL.64 [R1+0x10], R26 ;  /* 0x0000101a01007387 */ /* 0x000fe80000100a00 */
[----:B------:R-:W-:Y:S04]  /*1c100*/  STL.64 [R1+0x18], R36 ;  /* 0x0000182401007387 */ /* 0x000fe80000100a00 */
[----:B------:R-:W-:Y:S01]  /*1c110*/  STL.64 [R1+0x28], R16 ;  /* 0x0000281001007387 */ /* 0x000fe20000100a00 */
[----:B--2---:R-:W-:-:S04]  /*1c120*/  IMAD.WIDE R2, R183, 0x4, R2 ;  /* 0x00000004b7027825 */ /* 0x004fc800078e0202 */
[C---:B------:R-:W-:Y:S01]  /*1c130*/  IMAD.WIDE R28, R183.reuse, 0x4, R18 ;  /* 0x00000004b71c7825 */ /* 0x040fe200078e0212 */
[----:B------:R-:W-:Y:S03]  /*1c140*/  STL.64 [R1+0x30], R2 ;  /* 0x0000300201007387 */ /* 0x000fe60000100a00 */
[----:B------:R-:W-:-:S04]  /*1c150*/  IMAD.WIDE R250, R183, 0x4, R250 ;  /* 0x00000004b7fa7825 */ /* 0x000fc800078e02fa */
[C---:B------:R-:W-:Y:S01]  /*1c160*/  IMAD.WIDE R228, R183.reuse, 0x4, R228 ;  /* 0x00000004b7e47825 */ /* 0x040fe200078e02e4 */
[----:B------:R-:W-:Y:S03]  /*1c170*/  STL.64 [R1+0x38], R28 ;  /* 0x0000381c01007387 */ /* 0x000fe60000100a00 */
[C---:B------:R-:W-:Y:S01]  /*1c180*/  IMAD.WIDE R18, R183.reuse, 0x4, R10 ;  /* 0x00000004b7127825 */ /* 0x040fe200078e020a */
[----:B------:R-:W-:Y:S03]  /*1c190*/  STL.64 [R1+0x48], R228 ;  /* 0x000048e401007387 */ /* 0x000fe60000100a00 */
[C---:B-1----:R-:W-:Y:S01]  /*1c1a0*/  IMAD.WIDE R20, R183.reuse, 0x4, R8 ;  /* 0x00000004b7147825 */ /* 0x042fe200078e0208 */
[----:B------:R-:W-:Y:S03]  /*1c1b0*/  STL.64 [R1+0x40], R250 ;  /* 0x000040fa01007387 */ /* 0x000fe60000100a00 */
[C---:B------:R-:W-:Y:S01]  /*1c1c0*/  IMAD.WIDE R248, R183.reuse, 0x4, R248 ;  /* 0x00000004b7f87825 */ /* 0x040fe200078e02f8 */
[----:B------:R-:W-:Y:S03]  /*1c1d0*/  STL.64 [R1+0x50], R18 ;  /* 0x0000501201007387 */ /* 0x000fe60000100a00 */
[C---:B------:R-:W-:Y:S01]  /*1c1e0*/  IMAD.WIDE R12, R183.reuse, 0x4, R12 ;  /* 0x00000004b70c7825 */ /* 0x040fe200078e020c */
[----:B------:R-:W-:Y:S03]  /*1c1f0*/  STL.64 [R1+0x58], R20 ;  /* 0x0000581401007387 */ /* 0x000fe60000100a00 */
[C---:B------:R-:W-:Y:S01]  /*1c200*/  IMAD.WIDE R6, R183.reuse, 0x4, R6 ;  /* 0x00000004b7067825 */ /* 0x040fe200078e0206 */
[----:B------:R-:W-:Y:S03]  /*1c210*/  STL.64 [R1+0x68], R12 ;  /* 0x0000680c01007387 */ /* 0x000fe60000100a00 */
[C---:B------:R-:W-:Y:S01]  /*1c220*/  IMAD.WIDE R8, R183.reuse, 0x4, R230 ;  /* 0x00000004b7087825 */ /* 0x040fe200078e02e6 */
[----:B------:R-:W-:Y:S04]  /*1c230*/  STL.64 [R1+0x60], R248 ;  /* 0x000060f801007387 */ /* 0x000fe80000100a00 */
[----:B------:R-:W-:Y:S04]  /*1c240*/  STL.64 [R1+0x70], R6 ;  /* 0x0000700601007387 */ /* 0x000fe80000100a00 */
[----:B------:R-:W-:Y:S01]  /*1c250*/  STL.64 [R1+0x78], R8 ;  /* 0x0000780801007387 */ /* 0x000fe20000100a00 */
[----:B----4-:R-:W-:-:S04]  /*1c260*/  IMAD.WIDE R246, R183, 0x4, R246 ;  /* 0x00000004b7f67825 */ /* 0x010fc800078e02f6 */
[----:B---3--:R-:W-:-:S05]  /*1c270*/  IMAD.WIDE R4, R183, 0x4, R4 ;  /* 0x00000004b7047825 */ /* 0x008fca00078e0204 */
[----:B------:R-:W-:Y:S04]  /*1c280*/  STL.64 [R1+0x88], R4 ;  /* 0x0000880401007387 */ /* 0x000fe80000100a00 */
[----:B------:R-:W-:Y:S04]  /*1c290*/  STL.64 [R1+0x80], R246 ;  /* 0x000080f601007387 */ /* 0x000fe80000100a00 */
[----:B------:R-:W2:Y:S04]  /*1c2a0*/  LDL.64 R84, [R1+0x898] ;  /* 0x0008980001547983 */ /* 0x000ea80000100a00 */
[----:B------:R-:W3:Y:S04]  /*1c2b0*/  LDL.64 R82, [R1+0x878] ;  /* 0x0008780001527983 */ /* 0x000ee80000100a00 */
[----:B------:R-:W4:Y:S04]  /*1c2c0*/  LDL.64 R80, [R1+0x858] ;  /* 0x0008580001507983 */ /* 0x000f280000100a00 */
        /* <DEDUP_REMOVED lines=26> */
[----:B------:R-:W4:Y:S01]  /*1c470*/  LDL.64 R230, [R1+0xb0] ;  /* 0x0000b00001e67983 */ /* 0x000f220000100a00 */
[----:B------:R-:W-:-:S04]  /*1c480*/  IMAD.WIDE R234, R183, 0x4, R234 ;  /* 0x00000004b7ea7825 */ /* 0x000fc800078e02ea */
[C---:B------:R-:W-:Y:S01]  /*1c490*/  IMAD.WIDE R232, R183.reuse, 0x4, R232 ;  /* 0x00000004b7e87825 */ /* 0x040fe200078e02e8 */
[----:B------:R-:W-:Y:S03]  /*1c4a0*/  STL.64 [R1+0x90], R234 ;  /* 0x000090ea01007387 */ /* 0x000fe60000100a00 */
[C---:B------:R-:W-:Y:S01]  /*1c4b0*/  IMAD.WIDE R14, R183.reuse, 0x4, R14 ;  /* 0x00000004b70e7825 */ /* 0x040fe200078e020e */
[----:B------:R-:W-:Y:S04]  /*1c4c0*/  STL.64 [R1+0x98], R232 ;  /* 0x000098e801007387 */ /* 0x000fe80000100a00 */
[----:B--2---:R-:W-:Y:S04]  /*1c4d0*/  LDGSTS.E [R252+0x20000], desc[UR22][R84.64], P4 ;  /* 0x2000000054fc7fae */ /* 0x004fe8000a1a1016 */
[----:B---3--:R-:W-:Y:S04]  /*1c4e0*/  LDGSTS.E [R252+0x20400], desc[UR22][R82.64], P4 ;  /* 0x2040000052fc7fae */ /* 0x008fe8000a1a1016 */
[----:B----4-:R-:W-:Y:S04]  /*1c4f0*/  LDGSTS.E [R252+0x20800], desc[UR22][R80.64], P4 ;  /* 0x2080000050fc7fae */ /* 0x010fe8000a1a1016 */
[----:B------:R-:W2:Y:S04]  /*1c500*/  LDL.LU.64 R84, [R1+0x15b8] ;  /* 0x0015b80001547983 */ /* 0x000ea80000300a00 */
[----:B------:R-:W3:Y:S04]  /*1c510*/  LDL.LU.64 R82, [R1+0x15b0] ;  /* 0x0015b00001527983 */ /* 0x000ee80000300a00 */
[----:B------:R-:W-:Y:S04]  /*1c520*/  STL.64 [R1+0xa0], R14 ;  /* 0x0000a00e01007387 */ /* 0x000fe80000100a00 */
[----:B------:R-:W4:Y:S04]  /*1c530*/  LDL.LU.64 R80, [R1+0x15a8] ;  /* 0x0015a80001507983 */ /* 0x000f280000300a00 */
[----:B------:R-:W-:Y:S04]  /*1c540*/  LDGSTS.E [R252+0x20c00], desc[UR22][R78.64], P4 ;  /* 0x20c000004efc7fae */ /* 0x000fe8000a1a1016 */
[----:B------:R-:W-:Y:S04]  /*1c550*/  LDGSTS.E [R252+0x21000], desc[UR22][R76.64], P4 ;  /* 0x210000004cfc7fae */ /* 0x000fe8000a1a1016 */
[----:B------:R-:W-:Y:S04]  /*1c560*/  LDGSTS.E [R252+0x21400], desc[UR22][R74.64], P4 ;  /* 0x214000004afc7fae */ /* 0x000fe8000a1a1016 */
[----:B------:R-:W2:Y:S04]  /*1c570*/  LDL.LU.64 R78, [R1+0x15a0] ;  /* 0x0015a000014e7983 */ /* 0x000ea80000300a00 */
[----:B------:R-:W2:Y:S04]  /*1c580*/  LDL.LU.64 R76, [R1+0x1598] ;  /* 0x00159800014c7983 */ /* 0x000ea80000300a00 */
[----:B------:R-:W2:Y:S04]  /*1c590*/  LDL.LU.64 R74, [R1+0x1590] ;  /* 0x00159000014a7983 */ /* 0x000ea80000300a00 */
        /* <DEDUP_REMOVED lines=47> */
[----:B------:R-:W2:Y:S01]  /*1c890*/  LDL.LU.64 R230, [R1+0x14d0] ;  /* 0x0014d00001e67983 */ /* 0x000ea20000300a00 */
[----:B------:R-:W-:-:S04]  /*1c8a0*/  IMAD.WIDE R224, R183, 0x4, R224 ;  /* 0x00000004b7e07825 */ /* 0x000fc800078e02e0 */
[C---:B------:R-:W-:Y:S01]  /*1c8b0*/  IMAD.WIDE R240, R183.reuse, 0x4, R240 ;  /* 0x00000004b7f07825 */ /* 0x040fe200078e02f0 */
[----:B--2---:R-:W-:Y:S04]  /*1c8c0*/  LDGSTS.E [R252+0x27800], desc[UR22][R230.64], P4 ;  /* 0x27800000e6fc7fae */ /* 0x004fe8000a1a1016 */
        /* <DEDUP_REMOVED lines=44> */
[----:B------:R-:W-:Y:S04]  /*1cb90*/  LDGSTS.E [R252+0x35400], desc[UR22][R192.64], P4 ;  /* 0x35400000c0fc7fae */ /* 0x000fe8000a1a1016 */
[----:B-1----:R-:W2:Y:S04]  /*1cba0*/  LDL.LU.64 R174, [R1+0x670] ;  /* 0x0006700001ae7983 */ /* 0x002ea80000300a00 */
        /* <DEDUP_REMOVED lines=14> */
[----:B------:R-:W-:Y:S04]  /*1cc90*/  LDGSTS.E [R252+0x37400], desc[UR22][R228.64], P4 ;  /* 0x37400000e4fc7fae */ /* 0x000fe8000a1a1016 */
[----:B------:R-:W3:Y:S04]  /*1cca0*/  LDL.LU.64 R24, [R1+0x14c8] ;  /* 0x0014c80001187983 */ /* 0x000ee80000300a00 */
[----:B------:R-:W3:Y:S04]  /*1ccb0*/  LDL.LU.64 R16, [R1+0x14c0] ;  /* 0x0014c00001107983 */ /* 0x000ee80000300a00 */
[----:B-1----:R-:W3:Y:S04]  /*1ccc0*/  LDL.64 R240, [R1+0x890] ;  /* 0x0008900001f07983 */ /* 0x002ee80000100a00 */
        /* <DEDUP_REMOVED lines=16> */
[----:B------:R-:W3:Y:S04]  /*1cdd0*/  LDL.LU.64 R46, [R1+0x610] ;  /* 0x00061000012e7983 */ /* 0x000ee80000300a00 */
[----:B------:R-:W4:Y:S04]  /*1cde0*/  LDL.LU.64 R228, [R1+0x14b8] ;  /* 0x0014b80001e47983 */ /* 0x000f280000300a00 */
[----:B------:R-:W4:Y:S04]  /*1cdf0*/  LDL.64 R30, [R1+0x650] ;  /* 0x00065000011e7983 */ /* 0x000f280000100a00 */
[----:B------:R-:W4:Y:S04]  /*1ce00*/  LDL.64 R22, [R1+0x630] ;  /* 0x0006300001167983 */ /* 0x000f280000100a00 */
[----:B------:R-:W4:Y:S04]  /*1ce10*/  LDL.64 R10, [R1+0x5c0] ;  /* 0x0005c000010a7983 */ /* 0x000f280000100a00 */
[----:B------:R-:W4:Y:S04]  /*1ce20*/  LDL.LU.64 R200, [R1+0x550] ;  /* 0x0005500001c87983 */ /* 0x000f280000300a00 */
[----:B------:R-:W4:Y:S04]  /*1ce30*/  LDL.LU.64 R166, [R1+0x4e0] ;  /* 0x0004e00001a67983 */ /* 0x000f280000300a00 */
[----:B------:R-:W4:Y:S04]  /*1ce40*/  LDL.LU.64 R134, [R1+0x470] ;  /* 0x0004700001867983 */ /* 0x000f280000300a00 */
[----:B------:R-:W4:Y:S04]  /*1ce50*/  LDL.LU.64 R102, [R1+0x400] ;  /* 0x0004000001667983 */ /* 0x000f280000300a00 */
[----:B------:R-:W4:Y:S04]  /*1ce60*/  LDL.LU.64 R70, [R1+0x390] ;  /* 0x0003900001467983 */ /* 0x000f280000300a00 */
[----:B------:R-:W4:Y:S04]  /*1ce70*/  LDL.LU.64 R38, [R1+0xe8] ;  /* 0x0000e80001267983 */ /* 0x000f280000300a00 */
[----:B------:R-:W4:Y:S04]  /*1ce80*/  LDL.LU.64 R230, [R1+0xc8] ;  /* 0x0000c80001e67983 */ /* 0x000f280000300a00 */
[----:B------:R-:W-:Y:S04]  /*1ce90*/  LDGSTS.E [R252+0x37800], desc[UR22][R12.64], P4 ;  /* 0x378000000cfc7fae */ /* 0x000fe8000a1a1016 */
[----:B------:R-:W-:Y:S04]  /*1cea0*/  LDGSTS.E [R252+0x37c00], desc[UR22][R4.64], P4 ;  /* 0x37c0000004fc7fae */ /* 0x000fe8000a1a1016 */
[----:B------:R-:W4:Y:S04]  /*1ceb0*/  LDL.LU.64 R12, [R1+0x14b0] ;  /* 0x0014b000010c7983 */ /* 0x000f280000300a00 */
[----:B------:R-:W4:Y:S01]  /*1cec0*/  LDL.LU.64 R4, [R1+0x14a8] ;  /* 0x0014a80001047983 */ /* 0x000f220000300a00 */
[----:B------:R-:W-:-:S04]  /*1ced0*/  IMAD.WIDE R210, R183, 0x4, R210 ;  /* 0x00000004b7d27825 */ /* 0x000fc800078e02d2 */
[----:B------:R-:W-:-:S04]  /*1cee0*/  IMAD.WIDE R226, R183, 0x4, R226 ;  /* 0x00000004b7e27825 */ /* 0x000fc800078e02e2 */
[C---:B------:R-:W-:Y:S01]  /*1cef0*/  IMAD.WIDE R242, R183.reuse, 0x4, R242 ;  /* 0x00000004b7f27825 */ /* 0x040fe200078e02f2 */
[----:B--2---:R-:W-:Y:S04]  /*1cf00*/  STL.64 [R1+0x1358], R174 ;  /* 0x001358ae01007387 */ /* 0x004fe80000100a00 */
[----:B---3--:R-:W-:Y:S04]  /*1cf10*/  STL.64 [R1+0x1320], R46 ;  /* 0x0013202e01007387 */ /* 0x008fe80000100a00 */
[----:B----4-:R-:W-:Y:S04]  /*1cf20*/  LDGSTS.E [R4+0x20100], desc[UR22][R240.64], P4 ;  /* 0x20100000f0047fae */ /* 0x010fe8000a1a1016 */
        /* <DEDUP_REMOVED lines=21> */
[----:B------:R-:W2:Y:S04]  /*1d080*/  LDL.64 R118, [R1+0x888] ;  /* 0x0008880001767983 */ /* 0x000ea80000100a00 */
[----:B------:R-:W3:Y:S04]  /*1d090*/  LDL.64 R110, [R1+0x808] ;  /* 0x00080800016e7983 */ /* 0x000ee80000100a00 */
[----:B------:R-:W4:Y:S04]  /*1d0a0*/  LDL.64 R86, [R1+0x7e8] ;  /* 0x0007e80001567983 */ /* 0x000f280000100a00 */
        /* <DEDUP_REMOVED lines=47> */
[----:B------:R1:W-:Y:S04]  /*1d3a0*/  STL.64 [R1+0x13e0], R120 ;  /* 0x0013e07801007387 */ /* 0x0003e80000100a00 */
[----:B------:R-:W-:Y:S04]  /*1d3b0*/  LDGSTS.E [R4+0x33500], desc[UR22][R128.64], P4 ;  /* 0x3350000080047fae */ /* 0x000fe8000a1a1016 */
[----:B------:R-:W-:Y:S04]  /*1d3c0*/  LDGSTS.E [R4+0x33900], desc[UR22][R136.64], P4 ;  /* 0x3390000088047fae */ /* 0x000fe8000a1a1016 */
[----:B-1----:R-:W2:Y:S04]  /*1d3d0*/  LDL.LU.64 R120, [R1+0x7a8] ;  /* 0x0007a80001787983 */ /* 0x002ea80000300a00 */
[----:B------:R1:W-:Y:S04]  /*1d3e0*/  STL.64 [R1+0x13e8], R128 ;  /* 0x0013e88001007387 */ /* 0x0003e80000100a00 */
[----:B------:R-:W-:Y:S04]  /*1d3f0*/  LDGSTS.E [R4+0x33d00], desc[UR22][R144.64], P4 ;  /* 0x33d0000090047fae */ /* 0x000fe8000a1a1016 */
[----:B------:R-:W-:Y:S04]  /*1d400*/  LDGSTS.E [R4+0x34100], desc[UR22][R152.64], P4 ;  /* 0x3410000098047fae */ /* 0x000fe8000a1a1016 */
[----:B-1----:R-:W2:Y:S04]  /*1d410*/  LDL.LU.64 R128, [R1+0x7c8] ;  /* 0x0007c80001807983 */ /* 0x002ea80000300a00 */
        /* <DEDUP_REMOVED lines=22> */
[----:B------:R-:W-:Y:S04]  /*1d580*/  LDGSTS.E [R4+0x37100], desc[UR22][R2.64], P4 ;  /* 0x3710000002047fae */ /* 0x000fe8000a1a1016 */
[----:B------:R-:W-:Y:S04]  /*1d590*/  LDGSTS.E [R4+0x37500], desc[UR22][R18.64], P4 ;  /* 0x3750000012047fae */ /* 0x000fe8000a1a1016 */
[----:B------:R-:W2:Y:S04]  /*1d5a0*/  LDL.LU.64 R26, [R1+0x14a0] ;  /* 0x0014a000011a7983 */ /* 0x000ea80000300a00 */
[----:B------:R-:W2:Y:S04]  /*1d5b0*/  LDL.64 R54, [R1+0x768] ;  /* 0x0007680001367983 */ /* 0x000ea80000100a00 */
        /* <DEDUP_REMOVED lines=11> */
[----:B------:R-:W3:Y:S04]  /*1d670*/  LDL.64 R22, [R1+0x608] ;  /* 0x0006080001167983 */ /* 0x000ee80000100a00 */
[----:B------:R-:W3:Y:S04]  /*1d680*/  LDL.LU.64 R224, [R1+0x5a8] ;  /* 0x0005a80001e07983 */ /* 0x000ee80000300a00 */
[----:B------:R-:W3:Y:S04]  /*1d690*/  LDL.LU.64 R192, [R1+0x538] ;  /* 0x0005380001c07983 */ /* 0x000ee80000300a00 */
[----:B------:R-:W3:Y:S04]  /*1d6a0*/  LDL.LU.64 R158, [R1+0x4c8] ;  /* 0x0004c800019e7983 */ /* 0x000ee80000300a00 */
[----:B------:R-:W4:Y:S04]  /*1d6b0*/  LDL.LU.64 R126, [R1+0x458] ;  /* 0x00045800017e7983 */ /* 0x000f280000300a00 */
[----:B------:R-:W4:Y:S04]  /*1d6c0*/  LDL.LU.64 R94, [R1+0x3e8] ;  /* 0x0003e800015e7983 */ /* 0x000f280000300a00 */
[----:B------:R-:W4:Y:S04]  /*1d6d0*/  LDL.LU.64 R62, [R1+0x100] ;  /* 0x00010000013e7983 */ /* 0x000f280000300a00 */
[----:B------:R-:W4:Y:S04]  /*1d6e0*/  LDL.LU.64 R30, [R1+0xe0] ;  /* 0x0000e000011e7983 */ /* 0x000f280000300a00 */
[----:B------:R-:W4:Y:S04]  /*1d6f0*/  LDL.LU.64 R18, [R1+0x1490] ;  /* 0x0014900001127983 */ /* 0x000f280000300a00 */
[----:B------:R-:W4:Y:S04]  /*1d700*/  LDL.64 R10, [R1+0xc0] ;  /* 0x0000c000010a7983 */ /* 0x000f280000100a00 */
[----:B------:R-:W-:Y:S04]  /*1d710*/  LDGSTS.E [R4+0x37900], desc[UR22][R6.64], P4 ;  /* 0x3790000006047fae */ /* 0x000fe8000a1a1016 */
[----:B------:R-:W-:Y:S04]  /*1d720*/  LDGSTS.E [R4+0x37d00], desc[UR22][R234.64], P4 ;  /* 0x37d00000ea047fae */ /* 0x000fe8000a1a1016 */
[----:B------:R-:W4:Y:S04]  /*1d730*/  LDL.LU.64 R6, [R1+0x1488] ;  /* 0x0014880001067983 */ /* 0x000f280000300a00 */
[----:B------:R-:W4:Y:S01]  /*1d740*/  LDL.LU.64 R234, [R1+0x1480] ;  /* 0x0014800001ea7983 */ /* 0x000f220000300a00 */
[----:B------:R-:W-:-:S03]  /*1d750*/  IMAD.WIDE R212, R183, 0x4, R212 ;  /* 0x00000004b7d47825 */ /* 0x000fc600078e02d4 */
[----:B------:R-:W4:Y:S04]  /*1d760*/  LDL.64 R96, [R1+0x880] ;  /* 0x0008800001607983 */ /* 0x000f280000100a00 */
[----:B------:R-:W4:Y:S04]  /*1d770*/  LDL.64 R64, [R1+0x820] ;  /* 0x0008200001407983 */ /* 0x000f280000100a00 */
[----:B------:R-:W4:Y:S01]  /*1d780*/  LDL.64 R56, [R1+0x780] ;  /* 0x0007800001387983 */ /* 0x000f220000100a00 */
[----:B------:R-:W-:-:S03]  /*1d790*/  IMAD.WIDE R236, R183, 0x4, R236 ;  /* 0x00000004b7ec7825 */ /* 0x000fc600078e02ec */
[----:B------:R-:W4:Y:S01]  /*1d7a0*/  LDL.LU.64 R186, [R1+0x860] ;  /* 0x0008600001ba7983 */ /* 0x000f220000300a00 */
[----:B------:R-:W-:-:S03]  /*1d7b0*/  IMAD.WIDE R244, R183, 0x4, R244 ;  /* 0x00000004b7f47825 */ /* 0x000fc600078e02f4 */
[----:B------:R-:W4:Y:S04]  /*1d7c0*/  LDL.LU.64 R168, [R1+0x840] ;  /* 0x0008400001a87983 */ /* 0x000f280000300a00 */
[----:B------:R-:W4:Y:S04]  /*1d7d0*/  LDL.LU.64 R152, [R1+0x800] ;  /* 0x0008000001987983 */ /* 0x000f280000300a00 */
[----:B------:R-:W4:Y:S04]  /*1d7e0*/  LDL.LU.64 R136, [R1+0x7e0] ;  /* 0x0007e00001887983 */ /* 0x000f280000300a00 */
[----:B------:R-:W4:Y:S04]  /*1d7f0*/  LDL.LU.64 R80, [R1+0x7c0] ;  /* 0x0007c00001507983 */ /* 0x000f280000300a00 */
[----:B------:R-:W4:Y:S04]  /*1d800*/  LDL.LU.64 R112, [R1+0x7a0] ;  /* 0x0007a00001707983 */ /* 0x000f280000300a00 */
[----:B--2---:R-:W-:Y:S04]  /*1d810*/  LDGSTS.E [R3+0x20200], desc[UR22][R118.64], P4 ;  /* 0x2020000076037fae */ /* 0x004fe8000a1a1016 */
[----:B------:R-:W-:Y:S04]  /*1d820*/  LDGSTS.E [R3+0x20600], desc[UR22][R194.64], P4 ;  /* 0x20600000c2037fae */ /* 0x000fe8000a1a1016 */
[----:B------:R-:W-:Y:S04]  /*1d830*/  LDGSTS.E [R3+0x20a00], desc[UR22][R176.64], P4 ;  /* 0x20a00000b0037fae */ /* 0x000fe8000a1a1016 */
[----:B------:R-:W-:Y:S04]  /*1d840*/  LDGSTS.E [R3+0x20e00], desc[UR22][R40.64], P4 ;  /* 0x20e0000028037fae */ /* 0x000fe8000a1a1016 */
[----:B---3--:R-:W-:Y:S04]  /*1d850*/  LDGSTS.E [R3+0x21200], desc[UR22][R110.64], P4 ;  /* 0x212000006e037fae */ /* 0x008fe8000a1a1016 */
        /* <DEDUP_REMOVED lines=50> */
[----:B------:R-:W2:Y:S04]  /*1db80*/  LDL.LU.64 R10, [R1+0x760] ;  /* 0x00076000010a7983 */ /* 0x000ea80000300a00 */
[----:B------:R-:W-:Y:S04]  /*1db90*/  LDGSTS.E [R3+0x35e00], desc[UR22][R212.64], P4 ;  /* 0x35e00000d4037fae */ /* 0x000fe8000a1a1016 */
[----:B------:R-:W3:Y:S04]  /*1dba0*/  LDL.LU.64 R228, [R1+0x740] ;  /* 0x0007400001e47983 */ /* 0x000ee80000300a00 */
[----:B------:R-:W-:Y:S04]  /*1dbb0*/  LDGSTS.E [R3+0x36200], desc[UR22][R220.64], P4 ;  /* 0x36200000dc037fae */ /* 0x000fe8000a1a1016 */
[----:B------:R-:W4:Y:S04]  /*1dbc0*/  LDL.LU.64 R174, [R1+0x720] ;  /* 0x0007200001ae7983 */ /* 0x000f280000300a00 */
[----:B------:R-:W-:Y:S04]  /*1dbd0*/  LDGSTS.E [R3+0x36600], desc[UR22][R236.64], P4 ;  /* 0x36600000ec037fae */ /* 0x000fe8000a1a1016 */
[----:B------:R-:W4:Y:S04]  /*1dbe0*/  LDL.LU.64 R142, [R1+0x700] ;  /* 0x00070000018e7983 */ /* 0x000f280000300a00 */
[----:B------:R-:W-:Y:S04]  /*1dbf0*/  LDGSTS.E [R3+0x36a00], desc[UR22][R244.64], P4 ;  /* 0x36a00000f4037fae */ /* 0x000fe8000a1a1016 */
[----:B------:R-:W4:Y:S04]  /*1dc00*/  LDL.LU.64 R200, [R1+0x6e0] ;  /* 0x0006e00001c87983 */ /* 0x000f280000300a00 */
[----:B------:R-:W-:Y:S04]  /*1dc10*/  LDGSTS.E [R3+0x36e00], desc[UR22][R36.64], P4 ;  /* 0x36e0000024037fae */ /* 0x000fe8000a1a1016 */
[----:B------:R-:W-:Y:S04]  /*1dc20*/  LDGSTS.E [R3+0x37200], desc[UR22][R28.64], P4 ;  /* 0x372000001c037fae */ /* 0x000fe8000a1a1016 */
[----:B------:R-:W-:Y:S04]  /*1dc30*/  LDGSTS.E [R3+0x37600], desc[UR22][R20.64], P4 ;  /* 0x3760000014037fae */ /* 0x000fe8000a1a1016 */
[----:B------:R-:W4:Y:S04]  /*1dc40*/  LDL.LU.64 R36, [R1+0x1478] ;  /* 0x0014780001247983 */ /* 0x000f280000300a00 */
[----:B------:R-:W4:Y:S04]  /*1dc50*/  LDL.64 R32, [R1+0x6c0] ;  /* 0x0006c00001207983 */ /* 0x000f280000100a00 */
[----:B------:R-:W4:Y:S04]  /*1dc60*/  LDL.LU.64 R16, [R1+0x6a0] ;  /* 0x0006a00001107983 */ /* 0x000f280000300a00 */
[----:B------:R-:W4:Y:S04]  /*1dc70*/  LDL.LU.64 R230, [R1+0x680] ;  /* 0x0006800001e67983 */ /* 0x000f280000300a00 */
[----:B------:R-:W4:Y:S04]  /*1dc80*/  LDL.LU.64 R70, [R1+0x660] ;  /* 0x0006600001467983 */ /* 0x000f280000300a00 */
[----:B------:R-:W4:Y:S04]  /*1dc90*/  LDL.LU.64 R110, [R1+0x640] ;  /* 0x00064000016e7983 */ /* 0x000f280000300a00 */
[----:B------:R-:W4:Y:S04]  /*1dca0*/  LDL.LU.64 R46, [R1+0x620] ;  /* 0x00062000012e7983 */ /* 0x000f280000300a00 */
        /* <DEDUP_REMOVED lines=13> */
[----:B------:R-:W-:Y:S04]  /*1dd80*/  LDGSTS.E [R2+0x20300], desc[UR22][R96.64], P4 ;  /* 0x2030000060027fae */ /* 0x000fe8000a1a1016 */
[----:B------:R-:W4:Y:S04]  /*1dd90*/  LDL.LU.64 R8, [R1+0x1460] ;  /* 0x0014600001087983 */ /* 0x000f280000300a00 */
[----:B------:R-:W4:Y:S04]  /*1dda0*/  LDL.LU.64 R232, [R1+0x1458] ;  /* 0x0014580001e87983 */ /* 0x000f280000300a00 */
        /* <DEDUP_REMOVED lines=22> */
[----:B------:R-:W2:Y:S04]  /*1df10*/  LDL.64 R12, [R1] ;  /* 0x00000000010c7983 */ /* 0x000ea80000100a00 */
[----:B------:R-:W-:Y:S04]  /*1df20*/  LDGSTS.E [R2+0x25f00], desc[UR22][R150.64], P4 ;  /* 0x25f0000096027fae */ /* 0x000fe8000a1a1016 */
[----:B------:R-:W-:Y:S04]  /*1df30*/  LDGSTS.E [R2+0x26300], desc[UR22][R118.64], P4 ;  /* 0x2630000076027fae */ /* 0x000fe8000a1a1016 */
[----:B------:R-:W-:Y:S04]  /*1df40*/  LDGSTS.E [R2+0x26700], desc[UR22][R86.64], P4 ;  /* 0x2670000056027fae */ /* 0x000fe8000a1a1016 */
[----:B------:R-:W-:Y:S04]  /*1df50*/  LDGSTS.E [R2+0x26b00], desc[UR22][R54.64], P4 ;  /* 0x26b0000036027fae */ /* 0x000fe8000a1a1016 */
[----:B------:R-:W-:Y:S04]  /*1df60*/  LDGSTS.E [R2+0x26f00], desc[UR22][R22.64], P4 ;  /* 0x26f0000016027fae */ /* 0x000fe8000a1a1016 */
[----:B------:R-:W-:Y:S04]  /*1df70*/  LDGSTS.E [R2+0x27300], desc[UR22][R102.64], P4 ;  /* 0x2730000066027fae */ /* 0x000fe8000a1a1016 */
[----:B------:R-:W3:Y:S04]  /*1df80*/  LDL.64 R102, [R1+0x20] ;  /* 0x0000200001667983 */ /* 0x000ee80000100a00 */
        /* <DEDUP_REMOVED lines=21> */
[----:B------:R-:W-:Y:S01]  /*1e0e0*/  LDGSTS.E [R2+0x33f00], desc[UR22][R148.64], P4 ;  /* 0x33f0000094027fae */ /* 0x000fe2000a1a1016 */
[----:B------:R-:W-:-:S03]  /*1e0f0*/  IMAD.WIDE R222, R183, 0x4, R222 ;  /* 0x00000004b7de7825 */ /* 0x000fc600078e02de */
[----:B------:R-:W-:Y:S01]  /*1e100*/  LDGSTS.E [R2+0x34300], desc[UR22][R156.64], P4 ;  /* 0x343000009c027fae */ /* 0x000fe2000a1a1016 */
[----:B------:R-:W-:-:S03]  /*1e110*/  IMAD.WIDE R238, R183, 0x4, R238 ;  /* 0x00000004b7ee7825 */ /* 0x000fc600078e02ee */
        /* <DEDUP_REMOVED lines=9> */
[----:B--2---:R1:W-:Y:S02]  /*1e1b0*/  LDGSTS.E [R2+0x36b00], desc[UR22][R12.64], P4 ;  /* 0x36b000000c027fae */ /* 0x0043e4000a1a1016 */
[----:B-1----:R-:W1:Y:S02]  /*1e1c0*/  S2R R12, SR_TID.X ;  /* 0x00000000000c7919 */ /* 0x002e640000002100 */
[----:B---3--:R1:W-:Y:S04]  /*1e1d0*/  LDGSTS.E [R2+0x36f00], desc[UR22][R102.64], P4 ;  /* 0x36f0000066027fae */ /* 0x0083e8000a1a1016 */
[----:B------:R-:W-:Y:S04]  /*1e1e0*/  LDGSTS.E [R2+0x37300], desc[UR22][R250.64], P4 ;  /* 0x37300000fa027fae */ /* 0x000fe8000a1a1016 */
[----:B------:R-:W-:Y:S04]  /*1e1f0*/  LDGSTS.E [R2+0x37700], desc[UR22][R248.64], P4 ;  /* 0x37700000f8027fae */ /* 0x000fe8000a1a1016 */
[----:B------:R-:W-:Y:S04]  /*1e200*/  LDGSTS.E [R2+0x37b00], desc[UR22][R246.64], P4 ;  /* 0x37b00000f6027fae */ /* 0x000fe8000a1a1016 */
[----:B------:R-:W2:Y:S04]  /*1e210*/  LDL.LU.64 R250, [R1+0x1450] ;  /* 0x0014500001fa7983 */ /* 0x000ea80000300a00 */
[----:B------:R-:W3:Y:S04]  /*1e220*/  LDL.LU.64 R248, [R1+0x1448] ;  /* 0x0014480001f87983 */ /* 0x000ee80000300a00 */
[----:B------:R-:W2:Y:S01]  /*1e230*/  LDL.LU.64 R64, [R1+0x958] ;  /* 0x0009580001407983 */ /* 0x000ea20000300a00 */
[----:B-1----:R-:W-:-:S03]  /*1e240*/  SHF.R.U32.HI R103, RZ, 0x6, R12 ;  /* 0x00000006ff677819 */ /* 0x002fc6000001160c */
[----:B------:R-:W3:Y:S04]  /*1e250*/  LDL.LU.64 R246, [R1+0x1440] ;  /* 0x0014400001f67983 */ /* 0x000ee80000300a00 */
[----:B------:R1:W-:Y:S01]  /*1e260*/  LDGSTS.E [R2+0x37f00], desc[UR22][R14.64], P4 ;  /* 0x37f000000e027fae */ /* 0x0003e2000a1a1016 */
[----:B------:R-:W-:Y:S02]  /*1e270*/  SEL R182, R182, RZ, P6 ;  /* 0x000000ffb6b67207 */ /* 0x000fe40003000000 */
[----:B------:R-:W-:Y:S01]  /*1e280*/  SGXT.U32 R103, R103, 0x1 ;  /* 0x000000016767781a */ /* 0x000fe20000000000 */
[----:B------:R-:W0:Y:S04]  /*1e290*/  LDGDEPBAR ;  /* 0x00000000000079af */ /* 0x000e280000000000 */
[----:B------:R-:W3:Y:S04]  /*1e2a0*/  LDL.LU.64 R14, [R1+0x1438] ;  /* 0x00143800010e7983 */ /* 0x000ee80000300a00 */
[----:B------:R1:W-:Y:S04]  /*1e2b0*/  STL.64 [R1+0x1228], R2 ;  /* 0x0012280201007387 */ /* 0x0003e80000100a00 */
[----:B------:R-:W3:Y:S01]  /*1e2c0*/  LDL.LU.64 R12, [R1+0x950] ;  /* 0x00095000010c7983 */ /* 0x000ee20000300a00 */
[----:B------:R-:W-:-:S02]  /*1e2d0*/  LOP3.LUT R103, R103, 0x4, RZ, 0xfc, !PT ;  /* 0x0000000467677812 */ /* 0x000fc400078efcff */
[----:B------:R-:W-:Y:S01]  /*1e2e0*/  ISETP.NE.U32.AND P4, PT, R182, RZ, PT ;  /* 0x000000ffb600720c */ /* 0x000fe20003f85070 */
[----:B------:R-:W3:Y:S01]  /*1e2f0*/  LDL.LU.64 R144, [R1+0x948] ;  /* 0x0009480001907983 */ /* 0x000ee20000300a00 */
[----:B------:R-:W-:Y:S02]  /*1e300*/  SEL R182, RZ, 0x4, P5 ;  /* 0x00000004ffb67807 */ /* 0x000fe40002800000 */
[----:B------:R-:W-:Y:S01]  /*1e310*/  ISETP.GE.AND P5, PT, R103, UR4, PT ;  /* 0x0000000467007c0c */ /* 0x000fe2000bfa6270 */
[----:B------:R-:W-:Y:S01]  /*1e320*/  IMAD.U32 R103, RZ, RZ, UR12 ;  /* 0x0000000cff677e24 */ /* 0x000fe2000f8e00ff */
[----:B-1----:R-:W-:Y:S02]  /*1e330*/  SEL R2, R182, RZ, P6 ;  /* 0x000000ffb6027207 */ /* 0x002fe40003000000 */
[----:B------:R-:W-:Y:S02]  /*1e340*/  SEL R182, RZ, 0x4, P5 ;  /* 0x00000004ffb67807 */ /* 0x000fe40002800000 */
[----:B------:R-:W-:Y:S01]  /*1e350*/  ISETP.NE.U32.AND P5, PT, R2, RZ, PT ;  /* 0x000000ff0200720c */ /* 0x000fe20003fa5070 */
[----:B----4-:R-:W-:-:S02]  /*1e360*/  IMAD.WIDE R2, R103, 0x4, R32 ;  /* 0x0000000467027825 */ /* 0x010fc400078e0220 */
[----:B------:R-:W1:Y:S02]  /*1e370*/  S2R R32, SR_TID.X ;  /* 0x0000000000207919 */ /* 0x000e640000002100 */
[----:B------:R-:W-:Y:S01]  /*1e380*/  IMAD.WIDE R96, R103, 0x4, R96 ;  /* 0x0000000467607825 */ /* 0x000fe200078e0260 */
[----:B------:R-:W-:Y:S06]  /*1e390*/  BAR.SYNC.DEFER_BLOCKING 0x0 ;  /* 0x0000000000007b1d */ /* 0x000fec0000010000 */
[----:B------:R4:W-:Y:S04]  /*1e3a0*/  STL.64 [R1+0x970], R96 ;  /* 0x0009706001007387 */ /* 0x0009e80000100a00 */
[----:B------:R1:W-:Y:S04]  /*1e3b0*/  STL.64 [R1+0x968], R2 ;  /* 0x0009680201007387 */ /* 0x0003e80000100a00 */
[----:B------:R-:W-:Y:S01]  /*1e3c0*/  @!PT LDS RZ, [RZ] ;  /* 0x00000000fffff984 */ /* 0x000fe20000000800 */
[----:B------:R-:W-:Y:S01]  /*1e3d0*/  @!PT LDS RZ, [RZ] ;  /* 0x00000000fffff984 */ /* 0x000fe20000000800 */
[----:B------:R-:W-:Y:S01]  /*1e3e0*/  @!PT LDS RZ, [RZ] ;  /* 0x00000000fffff984 */ /* 0x000fe20000000800 */
[----:B------:R4:W-:Y:S01]  /*1e3f0*/  LDGSTS.E [R5+-0x58000], desc[UR22][R96.64], P2 ;  /* 0xa800000060057fae */ /* 0x0009e200091a1016 */
[----:B-1----:R-:W-:-:S03]  /*1e400*/  SHF.R.U32.HI R102, RZ, 0x6, R32 ;  /* 0x00000006ff667819 */ /* 0x002fc60000011620 */
[----:B------:R1:W-:Y:S01]  /*1e410*/  LDGSTS.E [R5+-0x57ff8], desc[UR22][R2.64], P3 ;  /* 0xa800800002057fae */ /* 0x0003e200099a1016 */
[----:B------:R-:W-:-:S04]  /*1e420*/  SGXT.U32 R102, R102, 0x1 ;  /* 0x000000016666781a */ /* 0x000fc80000000000 */
[----:B------:R-:W-:Y:S01]  /*1e430*/  LOP3.LUT R102, R102, 0x6, RZ, 0xfc, !PT ;  /* 0x0000000666667812 */ /* 0x000fe200078efcff */
[----:B----4-:R-:W-:-:S03]  /*1e440*/  IMAD.WIDE R96, R103, 0x4, R56 ;  /* 0x0000000467607825 */ /* 0x010fc600078e0238 */
[----:B------:R-:W-:Y:S02]  /*1e450*/  ISETP.GE.AND P2, PT, R102, UR4, PT ;  /* 0x0000000466007c0c */ /* 0x000fe4000bf46270 */
[----:B------:R-:W-:Y:S01]  /*1e460*/  SHF.R.U32.HI R102, RZ, 0x6, R32 ;  /* 0x00000006ff667819 */ /* 0x000fe20000011620 */
[----:B------:R-:W-:Y:S04]  /*1e470*/  LDGSTS.E [R5+-0x56000], desc[UR22][R96.64], P4 ;  /* 0xaa00000060057fae */ /* 0x000fe8000a1a1016 */
[----:B------:R-:W4:Y:S04]  /*1e480*/  LDL.LU.64 R32, [R1+0x940] ;  /* 0x0009400001207983 */ /* 0x000f280000300a00 */
[----:B------:R-:W4:Y:S04]  /*1e490*/  LDL.LU.64 R56, [R1+0x938] ;  /* 0x0009380001387983 */ /* 0x000f280000300a00 */
[----:B------:R-:W-:Y:S01]  /*1e4a0*/  STL.64 [R1+0x960], R96 ;  /* 0x0009606001007387 */ /* 0x000fe20000100a00 */
[----:B------:R-:W-:-:S02]  /*1e4b0*/  SEL R182, R182, RZ, P6 ;  /* 0x000000ffb6b67207 */ /* 0x000fc40003000000 */
[----:B------:R-:W-:Y:S02]  /*1e4c0*/  SGXT.U32 R102, R102, 0x1 ;  /* 0x000000016666781a */ /* 0x000fe40000000000 */
[----:B------:R-:W-:Y:S02]  /*1e4d0*/  ISETP.NE.U32.AND P3, PT, R182, RZ, PT ;  /* 0x000000ffb600720c */ /* 0x000fe40003f65070 */
[----:B------:R-:W-:Y:S02]  /*1e4e0*/  LOP3.LUT R102, R102, 0x24, RZ, 0xfc, !PT ;  /* 0x0000002466667812 */ /* 0x000fe400078efcff */
[----:B------:R-:W-:Y:S02]  /*1e4f0*/  SEL R182, RZ, 0x4, P2 ;  /* 0x00000004ffb67807 */ /* 0x000fe40001000000 */
[----:B------:R-:W-:Y:S02]  /*1e500*/  ISETP.GE.AND P2, PT, R102, UR4, PT ;  /* 0x0000000466007c0c */ /* 0x000fe4000bf46270 */
[----:B-1----:R-:W-:-:S02]  /*1e510*/  SEL R2, R182, RZ, P6 ;  /* 0x000000ffb6027207 */ /* 0x002fc40003000000 */
[----:B------:R-:W-:Y:S02]  /*1e520*/  SEL R182, RZ, 0x4, P2 ;  /* 0x00000004ffb67807 */ /* 0x000fe40001000000 */
[----:B------:R-:W-:Y:S02]  /*1e530*/  ISETP.NE.U32.AND P2, PT, R2, RZ, PT ;  /* 0x000000ff0200720c */ /* 0x000fe40003f45070 */
[----:B------:R-:W1:Y:S01]  /*1e540*/  S2R R2, SR_TID.X ;  /* 0x0000000000027919 */ /* 0x000e620000002100 */
[----:B--2---:R-:W-:-:S05]  /*1e550*/  IMAD.WIDE R64, R103, 0x4, R64 ;  /* 0x0000000467407825 */ /* 0x004fca00078e0240 */
[----:B------:R-:W-:Y:S04]  /*1e560*/  STL.64 [R1+0x958], R64 ;  /* 0x0009584001007387 */ /* 0x000fe80000100a00 */
[----:B------:R3:W-:Y:S04]  /*1e570*/  LDGSTS.E [R5+-0x55ff8], desc[UR22][R64.64], P5 ;  /* 0xaa00800040057fae */ /* 0x0007e8000a9a1016 */
[----:B------:R3:W-:Y:S02]  /*1e580*/  STL.64 [R1+0x1230], R4 ;  /* 0x0012300401007387 */ /* 0x0007e40000100a00 */
[----:B---3--:R-:W-:-:S02]  /*1e590*/  IMAD.WIDE R4, R103, 0x4, R12 ;  /* 0x0000000467047825 */ /* 0x008fc400078e020c */
[----:B------:R-:W2:Y:S04]  /*1e5a0*/  LDL.LU.64 R12, [R1+0x930] ;  /* 0x00093000010c7983 */ /* 0x000ea80000300a00 */
[----:B------:R-:W3:Y:S01]  /*1e5b0*/  LDL.LU.64 R96, [R1+0x928] ;  /* 0x0009280001607983 */ /* 0x000ee20000300a00 */
[----:B------:R-:W1:Y:S02]  /*1e5c0*/  S2R R64, SR_TID.X ;  /* 0x0000000000407919 */ /* 0x000e640000002100 */
[----:B-1----:R-:W-:Y:S02]  /*1e5d0*/  SHF.R.U32.HI R102, RZ, 0x6, R2 ;  /* 0x00000006ff667819 */ /* 0x002fe40000011602 */
[----:B------:R-:W-:Y:S01]  /*1e5e0*/  SEL R182, R182, RZ, P6 ;  /* 0x000000ffb6b67207 */ /* 0x000fe20003000000 */
[----:B------:R1:W-:Y:S01]  /*1e5f0*/  LDGSTS.E [R15+-0x58000], desc[UR22][R4.64], P3 ;  /* 0xa8000000040f7fae */ /* 0x0003e200099a1016 */
[----:B------:R-:W-:-:S04]  /*1e600*/  SGXT.U32 R102, R102, 0x1 ;  /* 0x000000016666781a */ /* 0x000fc80000000000 */
[----:B------:R-:W-:-:S04]  /*1e610*/  LOP3.LUT R102, R102, 0x26, RZ, 0xfc, !PT ;  /* 0x0000002666667812 */ /* 0x000fc800078efcff */
[----:B------:R-:W-:Y:S02]  /*1e620*/  ISETP.GE.AND P4, PT, R102, UR4, PT ;  /* 0x0000000466007c0c */ /* 0x000fe4000bf86270 */
[----:B------:R-:W-:-:S04]  /*1e630*/  SHF.R.U32.HI R102, RZ, 0x6, R2 ;  /* 0x00000006ff667819 */ /* 0x000fc80000011602 */
[----:B------:R-:W-:Y:S02]  /*1e640*/  SGXT.U32 R102, R102, 0x1 ;  /* 0x000000016666781a */ /* 0x000fe40000000000 */
[----:B------:R-:W-:Y:S02]  /*1e650*/  ISETP.NE.U32.AND P5, PT, R182, RZ, PT ;  /* 0x000000ffb600720c */ /* 0x000fe40003fa5070 */
[----:B------:R-:W-:Y:S02]  /*1e660*/  LOP3.LUT R102, R102, 0x8, RZ, 0xfc, !PT ;  /* 0x0000000866667812 */ /* 0x000fe400078efcff */
[----:B------:R-:W-:Y:S02]  /*1e670*/  SEL R182, RZ, 0x4, P4 ;  /* 0x00000004ffb67807 */ /* 0x000fe40002000000 */
[----:B------:R-:W-:Y:S02]  /*1e680*/  ISETP.GE.AND P4, PT, R102, UR4, PT ;  /* 0x0000000466007c0c */ /* 0x000fe4000bf86270 */
[----:B------:R-:W-:-:S04]  /*1e690*/  SHF.R.U32.HI R102, RZ, 0x6, R64 ;  /* 0x00000006ff667819 */ /* 0x000fc80000011640 */
[----:B------:R-:W-:Y:S02]  /*1e6a0*/  SGXT.U32 R102, R102, 0x1 ;  /* 0x000000016666781a */ /* 0x000fe40000000000 */
[----:B------:R-:W-:Y:S02]  /*1e6b0*/  SEL R2, R182, RZ, P6 ;  /* 0x000000ffb6027207 */ /* 0x000fe40003000000 */
[----:B------:R-:W-:Y:S02]  /*1e6c0*/  LOP3.LUT R102, R102, 0xa, RZ, 0xfc, !PT ;  /* 0x0000000a66667812 */ /* 0x000fe400078efcff */
[----:B------:R-:W-:Y:S02]  /*1e6d0*/  SEL R182, RZ, 0x4, P4 ;  /* 0x00000004ffb67807 */ /* 0x000fe40002000000 */
[----:B------:R-:W-:Y:S02]  /*1e6e0*/  ISETP.GE.AND P3, PT, R102, UR4, PT ;  /* 0x0000000466007c0c */ /* 0x000fe4000bf66270 */
[----:B------:R-:W-:Y:S01]  /*1e6f0*/  ISETP.NE.U32.AND P4, PT, R2, RZ, PT ;  /* 0x000000ff0200720c */ /* 0x000fe20003f85070 */
[----:B------:R-:W-:Y:S01]  /*1e700*/  IMAD.WIDE R2, R103, 0x4, R144 ;  /* 0x0000000467027825 */ /* 0x000fe200078e0290 */
[----:B------:R-:W-:-:S02]  /*1e710*/  SHF.R.U32.HI R102, RZ, 0x6, R64 ;  /* 0x00000006ff667819 */ /* 0x000fc40000011640 */
[----:B------:R-:W-:Y:S02]  /*1e720*/  SEL R182, R182, RZ, P6 ;  /* 0x000000ffb6b67207 */ /* 0x000fe40003000000 */
[----:B------:R-:W-:Y:S01]  /*1e730*/  SGXT.U32 R102, R102, 0x1 ;  /* 0x000000016666781a */ /* 0x000fe20000000000 */
[----:B------:R1:W-:Y:S01]  /*1e740*/  LDGSTS.E [R15+-0x57ff8], desc[UR22][R2.64], P2 ;  /* 0xa8008000020f7fae */ /* 0x0003e200091a1016 */
[----:B------:R-:W-:Y:S02]  /*1e750*/  ISETP.NE.U32.AND P2, PT, R182, RZ, PT ;  /* 0x000000ffb600720c */ /* 0x000fe40003f45070 */
[----:B------:R-:W-:Y:S02]  /*1e760*/  LOP3.LUT R102, R102, 0x28, RZ, 0xfc, !PT ;  /* 0x0000002866667812 */ /* 0x000fe400078efcff */
[----:B------:R-:W-:Y:S01]  /*1e770*/  SEL R182, RZ, 0x4, P3 ;  /* 0x00000004ffb67807 */ /* 0x000fe20001800000 */
[----:B------:R1:W-:Y:S01]  /*1e780*/  STL.64 [R1+0x950], R4 ;  /* 0x0009500401007387 */ /* 0x0003e20000100a00 */
[----:B------:R-:W-:-:S03]  /*1e790*/  ISETP.GE.AND P3, PT, R102, UR4, PT ;  /* 0x0000000466007c0c */ /* 0x000fc6000bf66270 */
[----:B------:R1:W-:Y:S01]  /*1e7a0*/  STL.64 [R1+0x948], R2 ;  /* 0x0009480201007387 */ /* 0x0003e20000100a00 */
[----:B----4-:R-:W-:-:S03]  /*1e7b0*/  IMAD.WIDE R32, R103, 0x4, R32 ;  /* 0x0000000467207825 */ /* 0x010fc600078e0220 */
[----:B------:R-:W4:Y:S01]  /*1e7c0*/  LDL.LU.64 R144, [R1+0x920] ;  /* 0x0009200001907983 */ /* 0x000f220000300a00 */
[----:B-1----:R-:W-:-:S03]  /*1e7d0*/  IMAD.WIDE R4, R103, 0x4, R56 ;  /* 0x0000000467047825 */ /* 0x002fc600078e0238 */
[----:B------:R-:W4:Y:S01]  /*1e7e0*/  LDL.LU.64 R64, [R1+0x918] ;  /* 0x0009180001407983 */ /* 0x000f220000300a00 */
[----:B------:R-:W-:-:S03]  /*1e7f0*/  SEL R2, R182, RZ, P6 ;  /* 0x000000ffb6027207 */ /* 0x000fc60003000000 */
[----:B------:R-:W-:Y:S01]  /*1e800*/  LDGSTS.E [R15+-0x56000], desc[UR22][R32.64], P5 ;  /* 0xaa000000200f7fae */ /* 0x000fe2000a9a1016 */
[----:B------:R-:W-:Y:S02]  /*1e810*/  SEL R182, RZ, 0x4, P3 ;  /* 0x00000004ffb67807 */ /* 0x000fe40001800000 */
[----:B------:R-:W-:Y:S01]  /*1e820*/  ISETP.NE.U32.AND P3, PT, R2, RZ, PT ;  /* 0x000000ff0200720c */ /* 0x000fe20003f65070 */
[----:B------:R1:W-:Y:S01]  /*1e830*/  STL.64 [R1+0x940], R32 ;  /* 0x0009402001007387 */ /* 0x0003e20000100a00 */
[----:B------:R-:W1:Y:S03]  /*1e840*/  S2R R2, SR_TID.X ;  /* 0x0000000000027919 */ /* 0x000e660000002100 */
[----:B------:R1:W-:Y:S04]  /*1e850*/  STL.64 [R1+0x938], R4 ;  /* 0x0009380401007387 */ /* 0x0003e80000100a00 */
[----:B------:R-:W-:Y:S04]  /*1e860*/  STL.64 [R1+0xf50], R14 ;  /* 0x000f500e01007387 */ /* 0x000fe80000100a00 */
[----:B------:R-:W4:Y:S01]  /*1e870*/  LDL.LU.64 R56, [R1+0x910] ;  /* 0x0009100001387983 */ /* 0x000f220000300a00 */
[----:B------:R-:W-:-:S03]  /*1e880*/  SEL R182, R182, RZ, P6 ;  /* 0x000000ffb6b67207 */ /* 0x000fc60003000000 */
[----:B------:R1:W-:Y:S02]  /*1e890*/  LDGSTS.E [R15+-0x55ff8], desc[UR22][R4.64], P4 ;  /* 0xaa008000040f7fae */ /* 0x0003e4000a1a1016 */
[----:B-1----:R-:W-:Y:S02]  /*1e8a0*/  SHF.R.U32.HI R102, RZ, 0x6, R2 ;  /* 0x00000006ff667819 */ /* 0x002fe40000011602 */
[----:B------:R-:W4:Y:S02]  /*1e8b0*/  LDL.LU.64 R32, [R1+0x908] ;  /* 0x0009080001207983 */ /* 0x000f240000300a00 */
        /* <DEDUP_REMOVED lines=9> */
[----:B------:R-:W-:-:S02]  /*1e950*/  SEL R2, R182, RZ, P6 ;  /* 0x000000ffb6027207 */ /* 0x000fc40003000000 */
[----:B------:R-:W-:Y:S02]  /*1e960*/  SEL R182, RZ, 0x4, P5 ;  /* 0x00000004ffb67807 */ /* 0x000fe40002800000 */
[----:B------:R-:W-:Y:S01]  /*1e970*/  ISETP.NE.U32.AND P5, PT, R2, RZ, PT ;  /* 0x000000ff0200720c */ /* 0x000fe20003fa5070 */
[----:B--2---:R-:W-:-:S04]  /*1e980*/  IMAD.WIDE R12, R103, 0x4, R12 ;  /* 0x00000004670c7825 */ /* 0x004fc800078e020c */
[----:B---3--:R-:W-:Y:S01]  /*1e990*/  IMAD.WIDE R2, R103, 0x4, R96 ;  /* 0x0000000467027825 */ /* 0x008fe200078e0260 */
[----:B------:R1:W-:Y:S04]  /*1e9a0*/  STL.64 [R1+0x930], R12 ;  /* 0x0009300c01007387 */ /* 0x0003e80000100a00 */
[----:B------:R-:W-:Y:S04]  /*1e9b0*/  LDGSTS.E [R246+-0x58000], desc[UR22][R12.64], P2 ;  /* 0xa80000000cf67fae */ /* 0x000fe800091a1016 */
[----:B------:R2:W-:Y:S01]  /*1e9c0*/  STL.64 [R1+0x928], R2 ;  /* 0x0009280201007387 */ /* 0x0005e20000100a00 */
[----:B------:R-:W3:Y:S03]  /*1e9d0*/  S2R R4, SR_TID.X ;  /* 0x0000000000047919 */ /* 0x000ee60000002100 */
[----:B-1----:R-:W4:Y:S04]  /*1e9e0*/  LDL.LU.64 R12, [R1+0x900] ;  /* 0x00090000010c7983 */ /* 0x002f280000300a00 */
[----:B------:R-:W4:Y:S01]  /*1e9f0*/  LDL.LU.64 R96, [R1+0x8f8] ;  /* 0x0008f80001607983 */ /* 0x000f220000300a00 */
[----:B------:R-:W-:-:S03]  /*1ea00*/  SEL R182, R182, RZ, P6 ;  /* 0x000000ffb6b67207 */ /* 0x000fc60003000000 */
[----:B------:R2:W-:Y:S01]  /*1ea10*/  LDGSTS.E [R246+-0x57ff8], desc[UR22][R2.64], P3 ;  /* 0xa800800002f67fae */ /* 0x0005e200099a1016 */
[----:B---3--:R-:W-:-:S04]  /*1ea20*/  SHF.R.U32.HI R102, RZ, 0x6, R4 ;  /* 0x00000006ff667819 */ /* 0x008fc80000011604 */
        /* <DEDUP_REMOVED lines=9> */
[----:B--2---:R-:W-:Y:S01]  /*1eac0*/  SEL R2, R182, RZ, P6 ;  /* 0x000000ffb6027207 */ /* 0x004fe20003000000 */
[----:B----4-:R-:W-:Y:S01]  /*1ead0*/  IMAD.WIDE R14, R103, 0x4, R144 ;  /* 0x00000004670e7825 */ /* 0x010fe200078e0290 */
[----:B------:R-:W-:-:S02]  /*1eae0*/  SEL R182, RZ, 0x4, P2 ;  /* 0x00000004ffb67807 */ /* 0x000fc40001000000 */
[----:B------:R-:W-:Y:S01]  /*1eaf0*/  ISETP.NE.U32.AND P2, PT, R2, RZ, PT ;  /* 0x000000ff0200720c */ /* 0x000fe20003f45070 */
[----:B------:R-:W-:Y:S01]  /*1eb00*/  IMAD.WIDE R2, R103, 0x4, R64 ;  /* 0x0000000467027825 */ /* 0x000fe200078e0240 */
[----:B------:R1:W-:Y:S04]  /*1eb10*/  STL.64 [R1+0x920], R14 ;  /* 0x0009200e01007387 */ /* 0x0003e80000100a00 */
[----:B------:R1:W-:Y:S04]  /*1eb20*/  LDGSTS.E [R246+-0x56000], desc[UR22][R14.64], P4 ;  /* 0xaa0000000ef67fae */ /* 0x0003e8000a1a1016 */
[----:B------:R2:W-:Y:S04]  /*1eb30*/  STL.64 [R1+0x918], R2 ;  /* 0x0009180201007387 */ /* 0x0005e80000100a00 */
[----:B------:R-:W3:Y:S01]  /*1eb40*/  LDL.LU.64 R64, [R1+0x8f0] ;  /* 0x0008f00001407983 */ /* 0x000ee20000300a00 */
[----:B------:R-:W-:-:S02]  /*1eb50*/  SHF.R.U32.HI R102, RZ, 0x6, R4 ;  /* 0x00000006ff667819 */ /* 0x000fc40000011604 */
[----:B------:R-:W-:Y:S01]  /*1eb60*/  SEL R182, R182, RZ, P6 ;  /* 0x000000ffb6b67207 */ /* 0x000fe20003000000 */
[----:B------:R2:W-:Y:S01]  /*1eb70*/  LDGSTS.E [R246+-0x55ff8], desc[UR22][R2.64], P5 ;  /* 0xaa00800002f67fae */ /* 0x0005e2000a9a1016 */
[----:B-1----:R-:W-:-:S03]  /*1eb80*/  IMAD.WIDE R14, R103, 0x4, R56 ;  /* 0x00000004670e7825 */ /* 0x002fc600078e0238 */
[----:B------:R-:W4:Y:S01]  /*1eb90*/  LDL.LU.64 R56, [R1+0x8e8] ;  /* 0x0008e80001387983 */ /* 0x000f220000300a00 */
[----:B------:R-:W-:Y:S02]  /*1eba0*/  SGXT.U32 R102, R102, 0x1 ;  /* 0x000000016666781a */ /* 0x000fe40000000000 */
[----:B------:R-:W-:Y:S01]  /*1ebb0*/  ISETP.NE.U32.AND P5, PT, R182, RZ, PT ;  /* 0x000000ffb600720c */ /* 0x000fe20003fa5070 */
[----:B------:R-:W-:Y:S01]  /*1ebc0*/  LDGSTS.E [R247+-0x58000], desc[UR22][R14.64], P3 ;  /* 0xa80000000ef77fae */ /* 0x000fe200099a1016 */
[----:B------:R-:W-:-:S04]  /*1ebd0*/  LOP3.LUT R102, R102, 0x2e, RZ, 0xfc, !PT ;  /* 0x0000002e66667812 */ /* 0x000fc800078efcff */
[----:B------:R-:W-:Y:S02]  /*1ebe0*/  ISETP.GE.AND P4, PT, R102, UR4, PT ;  /* 0x0000000466007c0c */ /* 0x000fe4000bf86270 */
[----:B------:R-:W-:-:S04]  /*1ebf0*/  SHF.R.U32.HI R102, RZ, 0x6, R4 ;  /* 0x00000006ff667819 */ /* 0x000fc80000011604 */
[----:B------:R-:W-:-:S04]  /*1ec00*/  SGXT.U32 R102, R102, 0x1 ;  /* 0x000000016666781a */ /* 0x000fc80000000000 */
[----:B------:R-:W-:Y:S02]  /*1ec10*/  LOP3.LUT R102, R102, 0x10, RZ, 0xfc, !PT ;  /* 0x0000001066667812 */ /* 0x000fe400078efcff */
[----:B------:R-:W-:Y:S02]  /*1ec20*/  SEL R182, RZ, 0x4, P4 ;  /* 0x00000004ffb67807 */ /* 0x000fe40002000000 */
[----:B------:R-:W-:Y:S02]  /*1ec30*/  ISETP.GE.AND P4, PT, R102, UR4, PT ;  /* 0x0000000466007c0c */ /* 0x000fe4000bf86270 */
[----:B------:R-:W-:Y:S02]  /*1ec40*/  SHF.R.U32.HI R102, RZ, 0x6, R4 ;  /* 0x00000006ff667819 */ /* 0x000fe40000011604 */
[----:B--2---:R-:W-:Y:S02]  /*1ec50*/  SEL R2, R182, RZ, P6 ;  /* 0x000000ffb6027207 */ /* 0x004fe40003000000 */
[----:B------:R-:W-:-:S02]  /*1ec60*/  SGXT.U32 R102, R102, 0x1 ;  /* 0x000000016666781a */ /* 0x000fc40000000000 */
[----:B------:R-:W-:Y:S02]  /*1ec70*/  SEL R182, RZ, 0x4, P4 ;  /* 0x00000004ffb67807 */ /* 0x000fe40002000000 */
[----:B------:R-:W-:Y:S01]  /*1ec80*/  ISETP.NE.U32.AND P4, PT, R2, RZ, PT ;  /* 0x000000ff0200720c */ /* 0x000fe20003f85070 */
[----:B------:R-:W-:Y:S01]  /*1ec90*/  IMAD.WIDE R2, R103, 0x4, R32 ;  /* 0x0000000467027825 */ /* 0x000fe200078e0220 */
[----:B------:R-:W-:Y:S01]  /*1eca0*/  LOP3.LUT R102, R102, 0x12, RZ, 0xfc, !PT ;  /* 0x0000001266667812 */ /* 0x000fe200078efcff */
[----:B------:R-:W-:Y:S03]  /*1ecb0*/  STL.64 [R1+0x910], R14 ;  /* 0x0009100e01007387 */ /* 0x000fe60000100a00 */
[----:B------:R-:W-:Y:S01]  /*1ecc0*/  ISETP.GE.AND P3, PT, R102, UR4, PT ;  /* 0x0000000466007c0c */ /* 0x000fe2000bf66270 */
[----:B------:R-:W-:Y:S01]  /*1ecd0*/  STL.64 [R1+0x908], R2 ;  /* 0x0009080201007387 */ /* 0x000fe20000100a00 */
[----:B------:R-:W-:-:S03]  /*1ece0*/  SHF.R.U32.HI R102, RZ, 0x6, R4 ;  /* 0x00000006ff667819 */ /* 0x000fc60000011604 */
[----:B------:R-:W2:Y:S04]  /*1ecf0*/  LDL.LU.64 R144, [R1+0x8e0] ;  /* 0x0008e00001907983 */ /* 0x000ea80000300a00 */
[----:B------:R-:W2:Y:S04]  /*1ed00*/  LDL.LU.64 R32, [R1+0x8d8] ;  /* 0x0008d80001207983 */ /* 0x000ea80000300a00 */
[----:B------:R1:W-:Y:S01]  /*1ed10*/  LDGSTS.E [R247+-0x57ff8], desc[UR22][R2.64], P2 ;  /* 0xa800800002f77fae */ /* 0x0003e200091a1016 */
[----:B------:R-:W-:-:S04]  /*1ed20*/  IMAD.WIDE R12, R103, 0x4, R12 ;  /* 0x00000004670c7825 */ /* 0x000fc800078e020c */
[----:B------:R-:W-:Y:S01]  /*1ed30*/  IMAD.WIDE R4, R103, 0x4, R96 ;  /* 0x0000000467047825 */ /* 0x000fe200078e0260 */
[----:B------:R1:W-:Y:S04]  /*1ed40*/  STL.64 [R1+0x900], R12 ;  /* 0x0009000c01007387 */ /* 0x0003e80000100a00 */
[----:B------:R1:W-:Y:S04]  /*1ed50*/  STL.64 [R1+0x8f8], R4 ;  /* 0x0008f80401007387 */ /* 0x0003e80000100a00 */
[----:B------:R-:W-:Y:S04]  /*1ed60*/  LDGSTS.E [R247+-0x56000], desc[UR22][R12.64], P5 ;  /* 0xaa0000000cf77fae */ /* 0x000fe8000a9a1016 */
[----:B------:R-:W-:Y:S01]  /*1ed70*/  STL.64 [R1+0xf58], R246 ;  /* 0x000f58f601007387 */ /* 0x000fe20000100a00 */
[----:B------:R-:W-:-:S02]  /*1ed80*/  SEL R182, R182, RZ, P6 ;  /* 0x000000ffb6b67207 */ /* 0x000fc40003000000 */
[----:B------:R-:W-:Y:S01]  /*1ed90*/  SGXT.U32 R102, R102, 0x1 ;  /* 0x000000016666781a */ /* 0x000fe20000000000 */
[----:B------:R1:W-:Y:S04]  /*1eda0*/  LDGSTS.E [R247+-0x55ff8], desc[UR22][R4.64], P4 ;  /* 0xaa00800004f77fae */ /* 0x0003e8000a1a1016 */
[----:B-1----:R-:W2:Y:S01]  /*1edb0*/  LDL.LU.64 R12, [R1+0x8d0] ;  /* 0x0008d000010c7983 */ /* 0x002ea20000300a00 */
[----:B------:R-:W-:Y:S02]  /*1edc0*/  ISETP.NE.U32.AND P2, PT, R182, RZ, PT ;  /* 0x000000ffb600720c */ /* 0x000fe40003f45070 */
[----:B------:R-:W-:Y:S01]  /*1edd0*/  LOP3.LUT R102, R102, 0x30, RZ, 0xfc, !PT ;  /* 0x0000003066667812 */ /* 0x000fe200078efcff */
[----:B------:R-:W2:Y:S01]  /*1ede0*/  LDL.LU.64 R96, [R1+0x8c8] ;  /* 0x0008c80001607983 */ /* 0x000ea20000300a00 */
[----:B------:R-:W-:-:S02]  /*1edf0*/  SEL R182, RZ, 0x4, P3 ;  /* 0x00000004ffb67807 */ /* 0x000fc40001800000 */
[----:B------:R-:W-:Y:S02]  /*1ee00*/  ISETP.GE.AND P3, PT, R102, UR4, PT ;  /* 0x0000000466007c0c */ /* 0x000fe4000bf66270 */
[----:B------:R-:W-:Y:S02]  /*1ee10*/  SEL R2, R182, RZ, P6 ;  /* 0x000000ffb6027207 */ /* 0x000fe40003000000 */
[----:B------:R-:W-:Y:S02]  /*1ee20*/  SEL R182, RZ, 0x4, P3 ;  /* 0x00000004ffb67807 */ /* 0x000fe40001800000 */
[----:B------:R-:W-:Y:S02]  /*1ee30*/  ISETP.NE.U32.AND P3, PT, R2, RZ, PT ;  /* 0x000000ff0200720c */ /* 0x000fe40003f65070 */
[----:B------:R-:W1:Y:S01]  /*1ee40*/  S2R R2, SR_TID.X ;  /* 0x0000000000027919 */ /* 0x000e620000002100 */
[----:B------:R-:W-:-:S04]  /*1ee50*/  SEL R182, R182, RZ, P6 ;  /* 0x000000ffb6b67207 */ /* 0x000fc80003000000 */
[----:B------:R-:W-:Y:S01]  /*1ee60*/  ISETP.NE.U32.AND P4, PT, R182, RZ, PT ;  /* 0x000000ffb600720c */ /* 0x000fe20003f85070 */
[----:B------:R-:W3:Y:S01]  /*1ee70*/  S2R R4, SR_TID.X ;  /* 0x0000000000047919 */ /* 0x000ee20000002100 */
[----:B-1----:R-:W-:-:S04]  /*1ee80*/  SHF.R.U32.HI R102, RZ, 0x6, R2 ;  /* 0x00000006ff667819 */ /* 0x002fc80000011602 */
[----:B------:R-:W-:-:S04]  /*1ee90*/  SGXT.U32 R102, R102, 0x1 ;  /* 0x000000016666781a */ /* 0x000fc80000000000 */
[----:B------:R-:W-:-:S04]  /*1eea0*/  LOP3.LUT R102, R102, 0x32, RZ, 0xfc, !PT ;  /* 0x0000003266667812 */ /* 0x000fc800078efcff */
[----:B------:R-:W-:Y:S02]  /*1eeb0*/  ISETP.GE.AND P5, PT, R102, UR4, PT ;  /* 0x0000000466007c0c */ /* 0x000fe4000bfa6270 */
[----:B------:R-:W-:-:S04]  /*1eec0*/  SHF.R.U32.HI R102, RZ, 0x6, R2 ;  /* 0x00000006ff667819 */ /* 0x000fc80000011602 */
[----:B------:R-:W-:Y:S02]  /*1eed0*/  SGXT.U32 R102, R102, 0x1 ;  /* 0x000000016666781a */ /* 0x000fe40000000000 */
[----:B------:R-:W-:Y:S02]  /*1eee0*/  SEL R182, RZ, 0x4, P5 ;  /* 0x00000004ffb67807 */ /* 0x000fe40002800000 */
[----:B------:R-:W-:Y:S02]  /*1eef0*/  LOP3.LUT R102, R102, 0x14, RZ, 0xfc, !PT ;  /* 0x0000001466667812 */ /* 0x000fe400078efcff */
[----:B------:R-:W-:Y:S02]  /*1ef00*/  SEL R2, R182, RZ, P6 ;  /* 0x000000ffb6027207 */ /* 0x000fe40003000000 */
[----:B------:R-:W-:Y:S01]  /*1ef10*/  ISETP.GE.AND P5, PT, R102, UR4, PT ;  /* 0x0000000466007c0c */ /* 0x000fe2000bfa6270 */
[----:B---3--:R-:W-:-:S03]  /*1ef20*/  IMAD.WIDE R14, R103, 0x4, R64 ;  /* 0x00000004670e7825 */ /* 0x008fc600078e0240 */
[----:B------:R-:W-:Y:S02]  /*1ef30*/  SEL R182, RZ, 0x4, P5 ;  /* 0x00000004ffb67807 */ /* 0x000fe40002800000 */
[----:B------:R-:W-:Y:S01]  /*1ef40*/  ISETP.NE.U32.AND P5, PT, R2, RZ, PT ;  /* 0x000000ff0200720c */ /* 0x000fe20003fa5070 */
[----:B----4-:R-:W-:Y:S01]  /*1ef50*/  IMAD.WIDE R2, R103, 0x4, R56 ;  /* 0x0000000467027825 */ /* 0x010fe200078e0238 */
[----:B------:R-:W-:Y:S04]  /*1ef60*/  STL.64 [R1+0x8f0], R14 ;  /* 0x0008f00e01007387 */ /* 0x000fe80000100a00 */
[----:B------:R1:W-:Y:S04]  /*1ef70*/  STL.64 [R1+0x8e8], R2 ;  /* 0x0008e80201007387 */ /* 0x0003e80000100a00 */
[----:B------:R-:W3:Y:S01]  /*1ef80*/  LDL.LU.64 R64, [R1+0x8c0] ;  /* 0x0008c00001407983 */ /* 0x000ee20000300a00 */
[----:B------:R-:W-:-:S03]  /*1ef90*/  SHF.R.U32.HI R102, RZ, 0x6, R4 ;  /* 0x00000006ff667819 */ /* 0x000fc60000011604 */
[----:B------:R-:W-:Y:S01]  /*1efa0*/  LDGSTS.E [R248+-0x58000], desc[UR22][R14.64], P2 ;  /* 0xa80000000ef87fae */ /* 0x000fe200091a1016 */
[----:B------:R-:W-:Y:S02]  /*1efb0*/  SGXT.U32 R102, R102, 0x1 ;  /* 0x000000016666781a */ /* 0x000fe40000000000 */
[----:B------:R-:W-:Y:S01]  /*1efc0*/  SEL R182, R182, RZ, P6 ;  /* 0x000000ffb6b67207 */ /* 0x000fe20003000000 */
[----:B------:R1:W-:Y:S01]  /*1efd0*/  LDGSTS.E [R248+-0x57ff8], desc[UR22][R2.64], P3 ;  /* 0xa800800002f87fae */ /* 0x0003e200099a1016 */
[----:B------:R-:W-:-:S03]  /*1efe0*/  LOP3.LUT R102, R102, 0x16, RZ, 0xfc, !PT ;  /* 0x0000001666667812 */ /* 0x000fc600078efcff */
[----:B------:R-:W4:Y:S01]  /*1eff0*/  LDL.LU.64 R56, [R1+0x8b8] ;  /* 0x0008b80001387983 */ /* 0x000f220000300a00 */
[----:B------:R-:W-:Y:S02]  /*1f000*/  ISETP.GE.AND P2, PT, R102, UR4, PT ;  /* 0x0000000466007c0c */ /* 0x000fe4000bf46270 */
[----:B------:R-:W-:-:S04]  /*1f010*/  SHF.R.U32.HI R102, RZ, 0x6, R4 ;  /* 0x00000006ff667819 */ /* 0x000fc80000011604 */
[----:B------:R-:W-:Y:S02]  /*1f020*/  SGXT.U32 R102, R102, 0x1 ;  /* 0x000000016666781a */ /* 0x000fe40000000000 */
[----:B------:R-:W-:Y:S02]  /*1f030*/  ISETP.NE.U32.AND P3, PT, R182, RZ, PT ;  /* 0x000000ffb600720c */ /* 0x000fe40003f65070 */
[----:B------:R-:W-:Y:S02]  /*1f040*/  LOP3.LUT R102, R102, 0x34, RZ, 0xfc, !PT ;  /* 0x0000003466667812 */ /* 0x000fe400078efcff */
[----:B------:R-:W-:Y:S02]  /*1f050*/  SEL R182, RZ, 0x4, P2 ;  /* 0x00000004ffb67807 */ /* 0x000fe40001000000 */
[----:B------:R-:W-:Y:S02]  /*1f060*/  ISETP.GE.AND P2, PT, R102, UR4, PT ;  /* 0x0000000466007c0c */ /* 0x000fe4000bf46270 */
[----:B-1----:R-:W-:Y:S01]  /*1f070*/  SEL R2, R182, RZ, P6 ;  /* 0x000000ffb6027207 */ /* 0x002fe20003000000 */
[----:B--2---:R-:W-:Y:S01]  /*1f080*/  IMAD.WIDE R14, R103, 0x4, R144 ;  /* 0x00000004670e7825 */ /* 0x004fe200078e0290 */
[----:B------:R-:W-:-:S02]  /*1f090*/  SEL R182, RZ, 0x4, P2 ;  /* 0x00000004ffb67807 */ /* 0x000fc40001000000 */
[----:B------:R-:W-:Y:S01]  /*1f0a0*/  ISETP.NE.U32.AND P2, PT, R2, RZ, PT ;  /* 0x000000ff0200720c */ /* 0x000fe20003f45070 */
[----:B------:R-:W-:Y:S01]  /*1f0b0*/  IMAD.WIDE R2, R103, 0x4, R32 ;  /* 0x0000000467027825 */ /* 0x000fe200078e0220 */
[----:B------:R1:W-:Y:S04]  /*1f0c0*/  STL.64 [R1+0x8e0], R14 ;  /* 0x0008e00e01007387 */ /* 0x0003e80000100a00 */
[----:B------:R1:W-:Y:S04]  /*1f0d0*/  LDGSTS.E [R248+-0x56000], desc[UR22][R14.64], P4 ;  /* 0xaa0000000ef87fae */ /* 0x0003e8000a1a1016 */
[----:B------:R2:W-:Y:S04]  /*1f0e0*/  STL.64 [R1+0x8d8], R2 ;  /* 0x0008d80201007387 */ /* 0x0005e80000100a00 */
[----:B------:R-:W4:Y:S01]  /*1f0f0*/  LDL.LU.64 R32, [R1+0x8b0] ;  /* 0x0008b00001207983 */ /* 0x000f220000300a00 */
[----:B------:R-:W-:-:S02]  /*1f100*/  SHF.R.U32.HI R102, RZ, 0x6, R4 ;  /* 0x00000006ff667819 */ /* 0x000fc40000011604 */
[----:B------:R-:W-:Y:S01]  /*1f110*/  SEL R182, R182, RZ, P6 ;  /* 0x000000ffb6b67207 */ /* 0x000fe20003000000 */
[----:B------:R2:W-:Y:S01]  /*1f120*/  LDGSTS.E [R248+-0x55ff8], desc[UR22][R2.64], P5 ;  /* 0xaa00800002f87fae */ /* 0x0005e2000a9a1016 */
[----:B-1----:R-:W-:-:S03]  /*1f130*/  IMAD.WIDE R14, R103, 0x4, R12 ;  /* 0x00000004670e7825 */ /* 0x002fc600078e020c */
[----:B------:R-:W4:Y:S01]  /*1f140*/  LDL.LU.64 R12, [R1+0x8a8] ;  /* 0x0008a800010c7983 */ /* 0x000f220000300a00 */
[----:B------:R-:W-:Y:S02]  /*1f150*/  SGXT.U32 R102, R102, 0x1 ;  /* 0x000000016666781a */ /* 0x000fe40000000000 */
[----:B------:R-:W-:Y:S01]  /*1f160*/  ISETP.NE.U32.AND P5, PT, R182, RZ, PT ;  /* 0x000000ffb600720c */ /* 0x000fe20003fa5070 */
[----:B------:R1:W-:Y:S01]  /*1f170*/  LDGSTS.E [R249+-0x58000], desc[UR22][R14.64], P3 ;  /* 0xa80000000ef97fae */ /* 0x0003e200099a1016 */
[----:B------:R-:W-:-:S04]  /*1f180*/  LOP3.LUT R102, R102, 0x36, RZ, 0xfc, !PT ;  /* 0x0000003666667812 */ /* 0x000fc800078efcff */
[----:B------:R-:W-:Y:S02]  /*1f190*/  ISETP.GE.AND P4, PT, R102, UR4, PT ;  /* 0x0000000466007c0c */ /* 0x000fe4000bf86270 */
[----:B------:R-:W-:-:S04]  /*1f1a0*/  SHF.R.U32.HI R102, RZ, 0x6, R4 ;  /* 0x00000006ff667819 */ /* 0x000fc80000011604 */
[----:B------:R-:W-:-:S04]  /*1f1b0*/  SGXT.U32 R102, R102, 0x1 ;  /* 0x000000016666781a */ /* 0x000fc80000000000 */
[----:B------:R-:W-:Y:S02]  /*1f1c0*/  LOP3.LUT R102, R102, 0x18, RZ, 0xfc, !PT ;  /* 0x0000001866667812 */ /* 0x000fe400078efcff */
[----:B------:R-:W-:Y:S02]  /*1f1d0*/  SEL R182, RZ, 0x4, P4 ;  /* 0x00000004ffb67807 */ /* 0x000fe40002000000 */
[----:B------:R-:W-:Y:S02]  /*1f1e0*/  ISETP.GE.AND P4, PT, R102, UR4, PT ;  /* 0x0000000466007c0c */ /* 0x000fe4000bf86270 */
[----:B------:R-:W-:-:S04]  /*1f1f0*/  SHF.R.U32.HI R102, RZ, 0x6, R4 ;  /* 0x00000006ff667819 */ /* 0x000fc80000011604 */
[----:B------:R-:W-:Y:S02]  /*1f200*/  SGXT.U32 R102, R102, 0x1 ;  /* 0x000000016666781a */ /* 0x000fe40000000000 */
[----:B--2---:R-:W-:Y:S02]  /*1f210*/  SEL R2, R182, RZ, P6 ;  /* 0x000000ffb6027207 */ /* 0x004fe40003000000 */
[----:B------:R-:W-:Y:S02]  /*1f220*/  LOP3.LUT R102, R102, 0x1a, RZ, 0xfc, !PT ;  /* 0x0000001a66667812 */ /* 0x000fe400078efcff */
[----:B------:R-:W-:Y:S02]  /*1f230*/  SEL R182, RZ, 0x4, P4 ;  /* 0x00000004ffb67807 */ /* 0x000fe40002000000 */
[----:B------:R-:W-:Y:S02]  /*1f240*/  ISETP.GE.AND P3, PT, R102, UR4, PT ;  /* 0x0000000466007c0c */ /* 0x000fe4000bf66270 */
[----:B------:R-:W-:-:S02]  /*1f250*/  SHF.R.U32.HI R102, RZ, 0x6, R4 ;  /* 0x00000006ff667819 */ /* 0x000fc40000011604 */
[----:B------:R-:W-:Y:S01]  /*1f260*/  ISETP.NE.U32.AND P4, PT, R2, RZ, PT ;  /* 0x000000ff0200720c */ /* 0x000fe20003f85070 */
[----:B------:R-:W-:Y:S01]  /*1f270*/  IMAD.WIDE R2, R103, 0x4, R96 ;  /* 0x0000000467027825 */ /* 0x000fe200078e0260 */
[----:B------:R-:W-:Y:S02]  /*1f280*/  SEL R182, R182, RZ, P6 ;  /* 0x000000ffb6b67207 */ /* 0x000fe40003000000 */
[----:B------:R-:W-:Y:S02]  /*1f290*/  SGXT.U32 R102, R102, 0x1 ;  /* 0x000000016666781a */ /* 0x000fe40000000000 */
[----:B------:R2:W-:Y:S01]  /*1f2a0*/  LDGSTS.E [R249+-0x57ff8], desc[UR22][R2.64], P2 ;  /* 0xa800800002f97fae */ /* 0x0005e200091a1016 */
[----:B------:R-:W-:Y:S02]  /*1f2b0*/  ISETP.NE.U32.AND P2, PT, R182, RZ, PT ;  /* 0x000000ffb600720c */ /* 0x000fe40003f45070 */
[----:B------:R-:W-:Y:S01]  /*1f2c0*/  LOP3.LUT R102, R102, 0x38, RZ, 0xfc, !PT ;  /* 0x0000003866667812 */ /* 0x000fe200078efcff */
[----:B------:R1:W-:Y:S01]  /*1f2d0*/  STL.64 [R1+0x8d0], R14 ;  /* 0x0008d00e01007387 */ /* 0x0003e20000100a00 */
[----:B------:R-:W-:-:S02]  /*1f2e0*/  SEL R182, RZ, 0x4, P3 ;  /* 0x00000004ffb67807 */ /* 0x000fc40001800000 */
[----:B------:R-:W-:Y:S01]  /*1f2f0*/  ISETP.GE.AND P3, PT, R102, UR4, PT ;  /* 0x0000000466007c0c */ /* 0x000fe2000bf66270 */
[----:B------:R2:W-:Y:S01]  /*1f300*/  STL.64 [R1+0x8c8], R2 ;  /* 0x0008c80201007387 */ /* 0x0005e20000100a00 */
[----:B-1----:R-:W1:Y:S01]  /*1f310*/  S2R R14, SR_TID.X ;  /* 0x00000000000e7919 */ /* 0x002e620000002100 */
[----:B--2---:R-:W-:Y:S02]  /*1f320*/  SEL R2, R182, RZ, P6 ;  /* 0x000000ffb6027207 */ /* 0x004fe40003000000 */
[----:B------:R-:W-:Y:S02]  /*1f330*/  SEL R182, RZ, 0x4, P3 ;  /* 0x00000004ffb67807 */ /* 0x000fe40001800000 */
[----:B------:R-:W-:Y:S01]  /*1f340*/  ISETP.NE.U32.AND P3, PT, R2, RZ, PT ;  /* 0x000000ff0200720c */ /* 0x000fe20003f65070 */
[----:B---3--:R-:W-:-:S05]  /*1f350*/  IMAD.WIDE R2, R103, 0x4, R64 ;  /* 0x0000000467027825 */ /* 0x008fca00078e0240 */
[----:B------:R2:W-:Y:S04]  /*1f360*/  STL.64 [R1+0x8c0], R2 ;  /* 0x0008c00201007387 */ /* 0x0005e80000100a00 */
[----:B------:R2:W-:Y:S02]  /*1f370*/  LDGSTS.E [R249+-0x56000], desc[UR22][R2.64], P5 ;  /* 0xaa00000002f97fae */ /* 0x0005e4000a9a1016 */
[----:B--2---:R-:W2:Y:S01]  /*1f380*/  S2R R2, SR_TID.X ;  /* 0x0000000000027919 */ /* 0x004ea20000002100 */
[----:B-1----:R-:W-:-:S04]  /*1f390*/  SHF.R.U32.HI R102, RZ, 0x6, R14 ;  /* 0x00000006ff667819 */ /* 0x002fc8000001160e */
[----:B------:R-:W-:-:S04]  /*1f3a0*/  SGXT.U32 R102, R102, 0x1 ;  /* 0x000000016666781a */ /* 0x000fc80000000000 */
[----:B------:R-:W-:Y:S01]  /*1f3b0*/  LOP3.LUT R102, R102, 0x3a, RZ, 0xfc, !PT ;  /* 0x0000003a66667812 */ /* 0x000fe200078efcff */
[----:B----4-:R-:W-:-:S03]  /*1f3c0*/  IMAD.WIDE R4, R103, 0x4, R56 ;  /* 0x0000000467047825 */ /* 0x010fc600078e0238 */
[----:B------:R-:W-:Y:S02]  /*1f3d0*/  ISETP.GE.AND P5, PT, R102, UR4, PT ;  /* 0x0000000466007c0c */ /* 0x000fe4000bfa6270 */
[----:B------:R-:W-:Y:S01]  /*1f3e0*/  SEL R182, R182, RZ, P6 ;  /* 0x000000ffb6b67207 */ /* 0x000fe20003000000 */
[----:B------:R1:W-:Y:S03]  /*1f3f0*/  LDGSTS.E [R249+-0x55ff8], desc[UR22][R4.64], P4 ;  /* 0xaa00800004f97fae */ /* 0x0003e6000a1a1016 */
[----:B------:R-:W-:Y:S01]  /*1f400*/  ISETP.NE.U32.AND P4, PT, R182, RZ, PT ;  /* 0x000000ffb600720c */ /* 0x000fe20003f85070 */
[----:B------:R1:W-:Y:S01]  /*1f410*/  STL.64 [R1+0x8b8], R4 ;  /* 0x0008b80401007387 */ /* 0x0003e20000100a00 */
[----:B------:R-:W-:-:S03]  /*1f420*/  SEL R182, RZ, 0x4, P5 ;  /* 0x00000004ffb67807 */ /* 0x000fc60002800000 */
[----:B------:R-:W3:Y:S01]  /*1f430*/  LDL.LU.64 R160, [R1+0x8a0] ;  /* 0x0008a00001a07983 */ /* 0x000ee20000300a00 */
[----:B--2---:R-:W-:-:S04]  /*1f440*/  SHF.R.U32.HI R102, RZ, 0x6, R2 ;  /* 0x00000006ff667819 */ /* 0x004fc80000011602 */
[----:B------:R-:W-:-:S04]  /*1f450*/  SGXT.U32 R102, R102, 0x1 ;  /* 0x000000016666781a */ /* 0x000fc80000000000 */
[----:B------:R-:W-:Y:S02]  /*1f460*/  LOP3.LUT R102, R102, 0x1c, RZ, 0xfc, !PT ;  /* 0x0000001c66667812 */ /* 0x000fe400078efcff */
[----:B------:R-:W-:Y:S02]  /*1f470*/  SEL R3, R182, RZ, P6 ;  /* 0x000000ffb6037207 */ /* 0x000fe40003000000 */
[----:B------:R-:W-:Y:S01]  /*1f480*/  ISETP.GE.AND P5, PT, R102, UR4, PT ;  /* 0x0000000466007c0c */ /* 0x000fe2000bfa6270 */
[----:B-1----:R-:W-:Y:S01]  /*1f490*/  IMAD.WIDE R4, R103, 0x4, R32 ;  /* 0x0000000467047825 */ /* 0x002fe200078e0220 */
[----:B------:R-:W-:Y:S02]  /*1f4a0*/  SHF.R.U32.HI R102, RZ, 0x6, R2 ;  /* 0x00000006ff667819 */ /* 0x000fe40000011602 */
[----:B------:R-:W-:Y:S02]  /*1f4b0*/  SEL R182, RZ, 0x4, P5 ;  /* 0x00000004ffb67807 */ /* 0x000fe40002800000 */
[----:B------:R-:W-:Y:S01]  /*1f4c0*/  ISETP.NE.U32.AND P5, PT, R3, RZ, PT ;  /* 0x000000ff0300720c */ /* 0x000fe20003fa5070 */
[----:B------:R-:W-:Y:S04]  /*1f4d0*/  STL.64 [R1+0xf60], R248 ;  /* 0x000f60f801007387 */ /* 0x000fe80000100a00 */
[----:B------:R1:W-:Y:S04]  /*1f4e0*/  STL.64 [R1+0x8b0], R4 ;  /* 0x0008b00401007387 */ /* 0x0003e80000100a00 */
[----:B------:R-:W-:Y:S01]  /*1f4f0*/  LDGSTS.E [R250+-0x58000], desc[UR22][R4.64], P2 ;  /* 0xa800000004fa7fae */ /* 0x000fe200091a1016 */
[----:B------:R-:W-:-:S05]  /*1f500*/  IMAD.WIDE R2, R103, 0x4, R12 ;  /* 0x0000000467027825 */ /* 0x000fca00078e020c */
[----:B------:R2:W-:Y:S04]  /*1f510*/  STL.64 [R1+0x8a8], R2 ;  /* 0x0008a80201007387 */ /* 0x0005e80000100a00 */
[----:B------:R-:W4:Y:S04]  /*1f520*/  LDL.LU.64 R144, [R1+0x898] ;  /* 0x0008980001907983 */ /* 0x000f280000300a00 */
[----:B------:R-:W4:Y:S04]  /*1f530*/  LDL.LU.64 R96, [R1+0x890] ;  /* 0x0008900001607983 */ /* 0x000f280000300a00 */
[----:B------:R-:W4:Y:S04]  /*1f540*/  LDL.LU.64 R14, [R1+0x888] ;  /* 0x00088800010e7983 */ /* 0x000f280000300a00 */
[----:B-1----:R-:W4:Y:S04]  /*1f550*/  LDL.LU.64 R4, [R1+0x880] ;  /* 0x0008800001047983 */ /* 0x002f280000300a00 */
[----:B------:R-:W4:Y:S04]  /*1f560*/  LDL.LU.64 R12, [R1+0x878] ;  /* 0x00087800010c7983 */ /* 0x000f280000300a00 */
[----:B------:R2:W-:Y:S01]  /*1f570*/  LDGSTS.E [R250+-0x57ff8], desc[UR22][R2.64], P3 ;  /* 0xa800800002fa7fae */ /* 0x0005e200099a1016 */
[----:B------:R-:W-:-:S02]  /*1f580*/  SGXT.U32 R102, R102, 0x1 ;  /* 0x000000016666781a */ /* 0x000fc40000000000 */
[----:B------:R-:W-:Y:S01]  /*1f590*/  SEL R182, R182, RZ, P6 ;  /* 0x000000ffb6b67207 */ /* 0x000fe20003000000 */
[----:B------:R-:W4:Y:S01]  /*1f5a0*/  LDL.LU.64 R202, [R1+0x870] ;  /* 0x0008700001ca7983 */ /* 0x000f220000300a00 */
[----:B--2---:R-:W1:Y:S01]  /*1f5b0*/  S2R R2, SR_TID.X ;  /* 0x0000000000027919 */ /* 0x004e620000002100 */
[----:B------:R-:W-:Y:S02]  /*1f5c0*/  LOP3.LUT R102, R102, 0x1e, RZ, 0xfc, !PT ;  /* 0x0000001e66667812 */ /* 0x000fe400078efcff */
[----:B------:R-:W-:Y:S01]  /*1f5d0*/  ISETP.NE.U32.AND P3, PT, R182, RZ, PT ;  /* 0x000000ffb600720c */ /* 0x000fe20003f65070 */
[----:B------:R-:W2:Y:S01]  /*1f5e0*/  LDL.LU.64 R64, [R1+0x858] ;  /* 0x0008580001407983 */ /* 0x000ea20000300a00 */
[----:B------:R-:W-:-:S03]  /*1f5f0*/  ISETP.GE.AND P2, PT, R102, UR4, PT ;  /* 0x0000000466007c0c */ /* 0x000fc6000bf46270 */
[----:B------:R-:W2:Y:S01]  /*1f600*/  LDL.LU.64 R56, [R1+0x850] ;  /* 0x0008500001387983 */ /* 0x000ea20000300a00 */
[----:B------:R-:W-:-:S03]  /*1f610*/  SEL R182, RZ, 0x4, P2 ;  /* 0x00000004ffb67807 */ /* 0x000fc60001000000 */
[----:B------:R-:W2:Y:S01]  /*1f620*/  LDL.LU.64 R248, [R1+0x838] ;  /* 0x0008380001f87983 */ /* 0x000ea20000300a00 */
[----:B-1----:R-:W-:-:S04]  /*1f630*/  SHF.R.U32.HI R102, RZ, 0x6, R2 ;  /* 0x00000006ff667819 */ /* 0x002fc80000011602 */
[----:B------:R-:W-:-:S04]  /*1f640*/  SGXT.U32 R102, R102, 0x1 ;  /* 0x000000016666781a */ /* 0x000fc80000000000 */
[----:B------:R-:W-:-:S04]  /*1f650*/  LOP3.LUT R102, R102, 0x3c, RZ, 0xfc, !PT ;  /* 0x0000003c66667812 */ /* 0x000fc800078efcff */
[----:B------:R-:W-:Y:S02]  /*1f660*/  ISETP.GE.AND P2, PT, R102, UR4, PT ;  /* 0x0000000466007c0c */ /* 0x000fe4000bf46270 */
[----:B------:R-:W-:-:S04]  /*1f670*/  SHF.R.U32.HI R102, RZ, 0x6, R2 ;  /* 0x00000006ff667819 */ /* 0x000fc80000011602 */
[----:B------:R-:W-:-:S04]  /*1f680*/  SGXT.U32 R102, R102, 0x1 ;  /* 0x000000016666781a */ /* 0x000fc80000000000 */
[----:B------:R-:W-:Y:S02]  /*1f690*/  LOP3.LUT R102, R102, 0x3e, RZ, 0xfc, !PT ;  /* 0x0000003e66667812 */ /* 0x000fe400078efcff */
[----:B------:R-:W-:Y:S02]  /*1f6a0*/  SEL R33, RZ, 0x4, P2 ;  /* 0x00000004ff217807 */ /* 0x000fe40001000000 */
[----:B------:R-:W-:Y:S02]  /*1f6b0*/  ISETP.GE.AND P2, PT, R102, UR4, PT ;  /* 0x0000000466007c0c */ /* 0x000fe4000bf46270 */
[----:B------:R-:W-:Y:S02]  /*1f6c0*/  SEL R182, R182, RZ, P6 ;  /* 0x000000ffb6b67207 */ /* 0x000fe40003000000 */
[----:B------:R-:W-:Y:S02]  /*1f6d0*/  SEL R32, RZ, 0x4, P2 ;  /* 0x00000004ff207807 */ /* 0x000fe40001000000 */
[----:B------:R-:W-:-:S02]  /*1f6e0*/  ISETP.NE.U32.AND P2, PT, R182, RZ, PT ;  /* 0x000000ffb600720c */ /* 0x000fc40003f45070 */
[----:B------:R-:W-:Y:S01]  /*1f6f0*/  SEL R182, R32, RZ, P6 ;  /* 0x000000ff20b67207 */ /* 0x000fe20003000000 */
[----:B---3--:R-:W-:Y:S02]  /*1f700*/  IMAD.WIDE R2, R103, 0x4, R160 ;  /* 0x0000000467027825 */ /* 0x008fe400078e02a0 */
[----:B------:R-:W3:Y:S01]  /*1f710*/  LDL.LU.64 R102, [R1+0x830] ;  /* 0x0008300001667983 */ /* 0x000ee20000300a00 */
[----:B------:R-:W-:-:S03]  /*1f720*/  SEL R160, R33, RZ, P6 ;  /* 0x000000ff21a07207 */ /* 0x000fc60003000000 */
[----:B------:R1:W-:Y:S04]  /*1f730*/  STL.64 [R1+0x8a0], R2 ;  /* 0x0008a00201007387 */ /* 0x0003e80000100a00 */
[----:B------:R1:W-:Y:S01]  /*1f740*/  LDGSTS.E [R250+-0x56000], desc[UR22][R2.64], P4 ;  /* 0xaa00000002fa7fae */ /* 0x0003e2000a1a1016 */
[----:B------:R-:W-:-:S03]  /*1f750*/  ISETP.NE.U32.AND P4, PT, R160, RZ, PT ;  /* 0x000000ffa000720c */ /* 0x000fc60003f85070 */
[----:B-1----:R-:W3:Y:S04]  /*1f760*/  LDL.LU.64 R2, [R1+0x820] ;  /* 0x0008200001027983 */ /* 0x002ee80000300a00 */
[----:B------:R-:W3:Y:S04]  /*1f770*/  LDL.LU.64 R32, [R1+0x818] ;  /* 0x0008180001207983 */ /* 0x000ee80000300a00 */
[----:B------:R-:W3:Y:S04]  /*1f780*/  LDL.LU.64 R160, [R1+0x810] ;  /* 0x0008100001a07983 */ /* 0x000ee80000300a00 */
[----:B------:R-:W3:Y:S01]  /*1f790*/  LDL.LU.64 R246, [R1+0x808] ;  /* 0x0008080001f67983 */ /* 0x000ee20000300a00 */
[----:B----4-:R-:W-:-:S04]  /*1f7a0*/  IMAD.WIDE R144, R183, 0x4, R144 ;  /* 0x00000004b7907825 */ /* 0x010fc800078e0290 */
[C---:B------:R-:W-:Y:S01]  /*1f7b0*/  IMAD.WIDE R96, R183.reuse, 0x4, R96 ;  /* 0x00000004b7607825 */ /* 0x040fe200078e0260 */
[----:B------:R1:W-:Y:S03]  /*1f7c0*/  STL.64 [R1+0x898], R144 ;  /* 0x0008989001007387 */ /* 0x0003e60000100a00 */
[----:B------:R-:W-:-:S04]  /*1f7d0*/  IMAD.WIDE R14, R183, 0x4, R14 ;  /* 0x00000004b70e7825 */ /* 0x000fc800078e020e */
[C---:B------:R-:W-:Y:S01]  /*1f7e0*/  IMAD.WIDE R4, R183.reuse, 0x4, R4 ;  /* 0x00000004b7047825 */ /* 0x040fe200078e0204 */
[----:B-1----:R-:W4:Y:S04]  /*1f7f0*/  LDL.LU.64 R144, [R1+0x7f8] ;  /* 0x0007f80001907983 */ /* 0x002f280000300a00 */
[----:B------:R1:W-:Y:S01]  /*1f800*/  STL.64 [R1+0x890], R96 ;  /* 0x0008906001007387 */ /* 0x0003e20000100a00 */
[----:B------:R-:W-:-:S03]  /*1f810*/  IMAD.WIDE R12, R183, 0x4, R12 ;  /* 0x00000004b70c7825 */ /* 0x000fc600078e020c */
[----:B-1----:R-:W4:Y:S04]  /*1f820*/  LDL.LU.64 R96, [R1+0x7f0] ;  /* 0x0007f00001607983 */ /* 0x002f280000300a00 */
[----:B------:R1:W-:Y:S04]  /*1f830*/  STL.64 [R1+0x1d0], R14 ;  /* 0x0001d00e01007387 */ /* 0x0003e80000100a00 */
[----:B-1----:R-:W4:Y:S04]  /*1f840*/  LDL.LU.64 R14, [R1+0x7e8] ;  /* 0x0007e800010e7983 */ /* 0x002f280000300a00 */
[----:B------:R1:W-:Y:S04]  /*1f850*/  STL.64 [R1+0x880], R4 ;  /* 0x0008800401007387 */ /* 0x0003e80000100a00 */
[----:B-1----:R-:W4:Y:S04]  /*1f860*/  LDL.LU.64 R4, [R1+0x7d8] ;  /* 0x0007d80001047983 */ /* 0x002f280000300a00 */
[----:B------:R1:W-:Y:S04]  /*1f870*/  STL.64 [R1+0x878], R12 ;  /* 0x0008780c01007387 */ /* 0x0003e80000100a00 */
[----:B-1----:R-:W4:Y:S01]  /*1f880*/  LDL.LU.64 R12, [R1+0x7d0] ;  /* 0x0007d000010c7983 */ /* 0x002f220000300a00 */
[----:B------:R-:W-:-:S04]  /*1f890*/  IMAD.WIDE R202, R183, 0x4, R202 ;  /* 0x00000004b7ca7825 */ /* 0x000fc800078e02ca */
[C---:B------:R-:W-:Y:S01]  /*1f8a0*/  IMAD.WIDE R194, R183.reuse, 0x4, R194 ;  /* 0x00000004b7c27825 */ /* 0x040fe200078e02c2 */
[----:B------:R1:W-:Y:S03]  /*1f8b0*/  STL.64 [R1+0x870], R202 ;  /* 0x000870ca01007387 */ /* 0x0003e60000100a00 */
[----:B------:R-:W-:-:S04]  /*1f8c0*/  IMAD.WIDE R186, R183, 0x4, R186 ;  /* 0x00000004b7ba7825 */ /* 0x000fc800078e02ba */
[C---:B--2---:R-:W-:Y:S01]  /*1f8d0*/  IMAD.WIDE R64, R183.reuse, 0x4, R64 ;  /* 0x00000004b7407825 */ /* 0x044fe200078e0240 */
[----:B-1----:R-:W2:Y:S03]  /*1f8e0*/  LDL.LU.64 R202, [R1+0x1430] ;  /* 0x0014300001ca7983 */ /* 0x002ea60000300a00 */
[C---:B------:R-:W-:Y:S01]  /*1f8f0*/  IMAD.WIDE R56, R183.reuse, 0x4, R56 ;  /* 0x00000004b7387825 */ /* 0x040fe200078e0238 */
[----:B------:R1:W-:Y:S03]  /*1f900*/  STL.64 [R1+0x1f0], R194 ;  /* 0x0001f0c201007387 */ /* 0x0003e60000100a00 */
[----:B------:R-:W-:-:S04]  /*1f910*/  IMAD.WIDE R176, R183, 0x4, R176 ;  /* 0x00000004b7b07825 */ /* 0x000fc800078e02b0 */
[C---:B------:R-:W-:Y:S01]  /*1f920*/  IMAD.WIDE R168, R183.reuse, 0x4, R168 ;  /* 0x00000004b7a87825 */ /* 0x040fe200078e02a8 */
[----:B-1----:R-:W2:Y:S04]  /*1f930*/  LDL.LU.64 R194, [R1+0x1428] ;  /* 0x0014280001c27983 */ /* 0x002ea80000300a00 */
[----:B------:R1:W-:Y:S01]  /*1f940*/  STL.64 [R1+0x860], R186 ;  /* 0x000860ba01007387 */ /* 0x0003e20000100a00 */
[----:B------:R-:W-:-:S03]  /*1f950*/  IMAD.WIDE R248, R183, 0x4, R248 ;  /* 0x00000004b7f87825 */ /* 0x000fc600078e02f8 */
[----:B-1----:R-:W2:Y:S04]  /*1f960*/  LDL.LU.64 R186, [R1+0x1420] ;  /* 0x0014200001ba7983 */ /* 0x002ea80000300a00 */
[----:B------:R1:W-:Y:S04]  /*1f970*/  STL.64 [R1+0x858], R64 ;  /* 0x0008584001007387 */ /* 0x0003e80000100a00 */
[----:B-1----:R-:W2:Y:S04]  /*1f980*/  LDL.LU.64 R64, [R1+0x7b8] ;  /* 0x0007b80001407983 */ /* 0x002ea80000300a00 */
[----:B------:R1:W-:Y:S04]  /*1f990*/  STL.64 [R1+0x850], R56 ;  /* 0x0008503801007387 */ /* 0x0003e80000100a00 */
[----:B-1----:R-:W2:Y:S04]  /*1f9a0*/  LDL.LU.64 R56, [R1+0x7b0] ;  /* 0x0007b00001387983 */ /* 0x002ea80000300a00 */
[----:B------:R1:W-:Y:S04]  /*1f9b0*/  STL.64 [R1+0x218], R176 ;  /* 0x000218b001007387 */ /* 0x0003e80000100a00 */
[----:B-1----:R-:W2:Y:S04]  /*1f9c0*/  LDL.LU.64 R176, [R1+0x1418] ;  /* 0x0014180001b07983 */ /* 0x002ea80000300a00 */
[----:B------:R1:W-:Y:S01]  /*1f9d0*/  STL.64 [R1+0x840], R168 ;  /* 0x000840a801007387 */ /* 0x0003e20000100a00 */
[----:B---3--:R-:W-:-:S03]  /*1f9e0*/  IMAD.WIDE R2, R183, 0x4, R2 ;  /* 0x00000004b7027825 */ /* 0x008fc600078e0202 */
[----:B-1----:R-:W3:Y:S04]  /*1f9f0*/  LDL.LU.64 R168, [R1+0x1410] ;  /* 0x0014100001a87983 */ /* 0x002ee80000300a00 */
[----:B------:R1:W-:Y:S01]  /*1fa00*/  STL.64 [R1+0x838], R248 ;  /* 0x000838f801007387 */ /* 0x0003e20000100a00 */
[----:B------:R-:W-:-:S04]  /*1fa10*/  IMAD.WIDE R32, R183, 0x4, R32 ;  /* 0x00000004b7207825 */ /* 0x000fc800078e0220 */
[C---:B-1----:R-:W-:Y:S02]  /*1fa20*/  IMAD.WIDE R248, R183.reuse, 0x4, R102 ;  /* 0x00000004b7f87825 */ /* 0x042fe400078e0266 */
[----:B------:R-:W3:Y:S04]  /*1fa30*/  LDL.LU.64 R102, [R1+0x798] ;  /* 0x0007980001667983 */ /* 0x000ee80000300a00 */
[----:B------:R1:W-:Y:S01]  /*1fa40*/  STL.64 [R1+0x830], R248 ;  /* 0x000830f801007387 */ /* 0x0003e20000100a00 */
[----:B------:R-:W-:-:S04]  /*1fa50*/  IMAD.WIDE R160, R183, 0x4, R160 ;  /* 0x00000004b7a07825 */ /* 0x000fc800078e02a0 */
[C---:B-1----:R-:W-:Y:S02]  /*1fa60*/  IMAD.WIDE R248, R183.reuse, 0x4, R40 ;  /* 0x00000004b7f87825 */ /* 0x042fe400078e0228 */
[----:B------:R-:W3:Y:S04]  /*1fa70*/  LDL.LU.64 R40, [R1+0x790] ;  /* 0x0007900001287983 */ /* 0x000ee80000300a00 */
[----:B------:R1:W-:Y:S01]  /*1fa80*/  STL.64 [R1+0x238], R248 ;  /* 0x000238f801007387 */ /* 0x0003e20000100a00 */
[----:B------:R-:W-:-:S04]  /*1fa90*/  IMAD.WIDE R246, R183, 0x4, R246 ;  /* 0x00000004b7f67825 */ /* 0x000fc800078e02f6 */
[C---:B------:R-:W-:Y:S01]  /*1faa0*/  IMAD.WIDE R152, R183.reuse, 0x4, R152 ;  /* 0x00000004b7987825 */ /* 0x040fe200078e0298 */
[----:B-1----:R-:W3:Y:S04]  /*1fab0*/  LDL.LU.64 R248, [R1+0x780] ;  /* 0x0007800001f87983 */ /* 0x002ee80000300a00 */
[----:B------:R1:W-:Y:S04]  /*1fac0*/  STL.64 [R1+0x820], R2 ;  /* 0x0008200201007387 */ /* 0x0003e80000100a00 */
[----:B-1----:R-:W3:Y:S04]  /*1fad0*/  LDL.LU.64 R2, [R1+0x778] ;  /* 0x0007780001027983 */ /* 0x002ee80000300a00 */
[----:B------:R1:W-:Y:S01]  /*1fae0*/  STL.64 [R1+0x818], R32 ;  /* 0x0008182001007387 */ /* 0x0003e20000100a00 */
[----:B------:R-:W-:-:S03]  /*1faf0*/  IMAD.WIDE R136, R183, 0x4, R136 ;  /* 0x00000004b7887825 */ /* 0x000fc600078e0288 */
[----:B-1----:R-:W3:Y:S04]  /*1fb00*/  LDL.LU.64 R32, [R1+0x770] ;  /* 0x0007700001207983 */ /* 0x002ee80000300a00 */
[----:B------:R1:W-:Y:S04]  /*1fb10*/  STL.64 [R1+0x810], R160 ;  /* 0x000810a001007387 */ /* 0x0003e80000100a00 */
[----:B-1----:R-:W3:Y:S04]  /*1fb20*/  LDL.LU.64 R160, [R1+0x1408] ;  /* 0x0014080001a07983 */ /* 0x002ee80000300a00 */
[----:B------:R1:W-:Y:S01]  /*1fb30*/  STL.64 [R1+0x240], R246 ;  /* 0x000240f601007387 */ /* 0x0003e20000100a00 */
[----:B------:R-:W-:-:S03]  /*1fb40*/  IMAD.WIDE R128, R183, 0x4, R128 ;  /* 0x00000004b7807825 */ /* 0x000fc600078e0280 */
[----:B-1----:R-:W3:Y:S01]  /*1fb50*/  LDL.LU.64 R246, [R1+0x768] ;  /* 0x0007680001f67983 */ /* 0x002ee20000300a00 */
[----:B----4-:R-:W-:-:S03]  /*1fb60*/  IMAD.WIDE R144, R183, 0x4, R144 ;  /* 0x00000004b7907825 */ /* 0x010fc600078e0290 */
[----:B------:R1:W-:Y:S04]  /*1fb70*/  STL.64 [R1+0x800], R152 ;  /* 0x0008009801007387 */ /* 0x0003e80000100a00 */
[----:B-1----:R-:W4:Y:S01]  /*1fb80*/  LDL.LU.64 R152, [R1+0x1400] ;  /* 0x0014000001987983 */ /* 0x002f220000300a00 */
[----:B------:R-:W-:-:S03]  /*1fb90*/  IMAD.WIDE R96, R183, 0x4, R96 ;  /* 0x00000004b7607825 */ /* 0x000fc600078e0260 */
[----:B------:R1:W-:Y:S01]  /*1fba0*/  STL.64 [R1+0x7f8], R144 ;  /* 0x0007f89001007387 */ /* 0x0003e20000100a00 */
[----:B------:R-:W-:-:S03]  /*1fbb0*/  IMAD.WIDE R80, R183, 0x4, R80 ;  /* 0x00000004b7507825 */ /* 0x000fc600078e0250 */
[----:B-1----:R-:W4:Y:S01]  /*1fbc0*/  LDL.LU.64 R144, [R1+0x13f8] ;  /* 0x0013f80001907983 */ /* 0x002f220000300a00 */
[----:B------:R-:W-:-:S03]  /*1fbd0*/  IMAD.WIDE R14, R183, 0x4, R14 ;  /* 0x00000004b70e7825 */ /* 0x000fc600078e020e */
[----:B------:R1:W-:Y:S04]  /*1fbe0*/  STL.64 [R1+0x7f0], R96 ;  /* 0x0007f06001007387 */ /* 0x0003e80000100a00 */
[----:B-1----:R-:W4:Y:S04]  /*1fbf0*/  LDL.LU.64 R96, [R1+0x758] ;  /* 0x0007580001607983 */ /* 0x002f280000300a00 */
[----:B------:R1:W-:Y:S04]  /*1fc00*/  STL.64 [R1+0x260], R14 ;  /* 0x0002600e01007387 */ /* 0x0003e80000100a00 */
[----:B-1----:R-:W4:Y:S01]  /*1fc10*/  LDL.LU.64 R14, [R1+0x750] ;  /* 0x00075000010e7983 */ /* 0x002f220000300a00 */
[----:B------:R-:W-:-:S03]  /*1fc20*/  IMAD.WIDE R12, R183, 0x4, R12 ;  /* 0x00000004b70c7825 */ /* 0x000fc600078e020c */
[----:B------:R1:W-:Y:S04]  /*1fc30*/  STL.64 [R1+0x7e0], R136 ;  /* 0x0007e08801007387 */ /* 0x0003e80000100a00 */
        /* <DEDUP_REMOVED lines=8> */
[C---:B--2---:R-:W-:Y:S01]  /*1fcc0*/  IMAD.WIDE R64, R183.reuse, 0x4, R64 ;  /* 0x00000004b7407825 */ /* 0x044fe200078e0240 */
[----:B------:R-:W-:Y:S03]  /*1fcd0*/  STL.64 [R1+0x7d8], R4 ;  /* 0x0007d80401007387 */ /* 0x000fe60000100a00 */
        /* <DEDUP_REMOVED lines=11> */
[----:B-1----:R-:W2:Y:S01]  /*1fd90*/  LDL.LU.64 R112, [R1+0x13d8] ;  /* 0x0013d80001707983 */ /* 0x002ea20000300a00 */
[----:B---3--:R-:W-:-:S05]  /*1fda0*/  IMAD.WIDE R102, R183, 0x4, R102 ;  /* 0x00000004b7667825 */ /* 0x008fca00078e0266 */
[----:B------:R1:W-:Y:S04]  /*1fdb0*/  STL.64 [R1+0x798], R102 ;  /* 0x0007986601007387 */ /* 0x0003e80000100a00 */
[----:B-1----:R-:W3:Y:S01]  /*1fdc0*/  LDL.LU.64 R102, [R1+0x6f8] ;  /* 0x0006f80001667983 */ /* 0x002ee20000300a00 */
[----:B------:R-:W-:-:S05]  /*1fdd0*/  IMAD.WIDE R40, R183, 0x4, R40 ;  /* 0x00000004b7287825 */ /* 0x000fca00078e0228 */
[----:B------:R1:W-:Y:S01]  /*1fde0*/  STL.64 [R1+0x790], R40 ;  /* 0x0007902801007387 */ /* 0x0003e20000100a00 */
[----:B------:R-:W-:-:S03]  /*1fdf0*/  IMAD.WIDE R248, R183, 0x4, R248 ;  /* 0x00000004b7f87825 */ /* 0x000fc600078e02f8 */
[----:B-1----:R-:W3:Y:S04]  /*1fe00*/  LDL.LU.64 R40, [R1+0x6f0] ;  /* 0x0006f00001287983 */ /* 0x002ee80000300a00 */
[----:B------:R1:W-:Y:S01]  /*1fe10*/  STL.64 [R1+0x2c8], R104 ;  /* 0x0002c86801007387 */ /* 0x0003e20000100a00 */
[----:B------:R-:W-:-:S03]  /*1fe20*/  IMAD.WIDE R10, R183, 0x4, R10 ;  /* 0x00000004b70a7825 */ /* 0x000fc600078e020a */
[----:B-1----:R-:W3:Y:S04]  /*1fe30*/  LDL.LU.64 R104, [R1+0x13d0] ;  /* 0x0013d00001687983 */ /* 0x002ee80000300a00 */
[----:B------:R1:W-:Y:S02]  /*1fe40*/  STL.64 [R1+0x780], R248 ;  /* 0x000780f801007387 */ /* 0x0003e40000100a00 */
[----:B-1----:R-:W-:-:S04]  /*1fe50*/  IMAD.WIDE R248, R183, 0x4, R2 ;  /* 0x00000004b7f87825 */ /* 0x002fc800078e0202 */
[C---:B------:R-:W-:Y:S02]  /*1fe60*/  IMAD.WIDE R2, R183.reuse, 0x4, R32 ;  /* 0x00000004b7027825 */ /* 0x040fe400078e0220 */
[----:B------:R-:W3:Y:S04]  /*1fe70*/  LDL.LU.64 R32, [R1+0x6d8] ;  /* 0x0006d80001207983 */ /* 0x000ee80000300a00 */
[----:B------:R1:W-:Y:S01]  /*1fe80*/  STL.64 [R1+0x778], R248 ;  /* 0x000778f801007387 */ /* 0x0003e20000100a00 */
[----:B------:R-:W-:-:S03]  /*1fe90*/  IMAD.WIDE R88, R183, 0x4, R88 ;  /* 0x00000004b7587825 */ /* 0x000fc600078e0258 */
[----:B-1----:R-:W3:Y:S01]  /*1fea0*/  LDL.LU.64 R248, [R1+0x6d0] ;  /* 0x0006d00001f87983 */ /* 0x002ee20000300a00 */
[----:B------:R-:W-:-:S05]  /*1feb0*/  IMAD.WIDE R246, R183, 0x4, R246 ;  /* 0x00000004b7f67825 */ /* 0x000fca00078e02f6 */
[----:B------:R1:W-:Y:S01]  /*1fec0*/  STL.64 [R1+0x2e0], R246 ;  /* 0x0002e0f601007387 */ /* 0x0003e20000100a00 */
[----:B------:R-:W-:-:S03]  /*1fed0*/  IMAD.WIDE R228, R183, 0x4, R228 ;  /* 0x00000004b7e47825 */ /* 0x000fc600078e02e4 */
[----:B-1----:R-:W3:Y:S04]  /*1fee0*/  LDL.LU.64 R246, [R1+0x6c0] ;  /* 0x0006c00001f67983 */ /* 0x002ee80000300a00 */
[----:B------:R1:W-:Y:S01]  /*1fef0*/  STL.64 [R1+0x760], R10 ;  /* 0x0007600a01007387 */ /* 0x0003e20000100a00 */
[----:B------:R-:W-:-:S03]  /*1ff00*/  IMAD.WIDE R72, R183, 0x4, R72 ;  /* 0x00000004b7487825 */ /* 0x000fc600078e0248 */
[----:B-1----:R-:W3:Y:S01]  /*1ff10*/  LDL.LU.64 R10, [R1+0x6b8] ;  /* 0x0006b800010a7983 */ /* 0x002ee20000300a00 */
[----:B------:R-:W-:-:S04]  /*1ff20*/  IMAD.WIDE R174, R183, 0x4, R174 ;  /* 0x00000004b7ae7825 */ /* 0x000fc800078e02ae */
[----:B----4-:R-:W-:-:S05]  /*1ff30*/  IMAD.WIDE R96, R183, 0x4, R96 ;  /* 0x00000004b7607825 */ /* 0x010fca00078e0260 */
[----:B------:R1:W-:Y:S01]  /*1ff40*/  STL.64 [R1+0x758], R96 ;  /* 0x0007586001007387 */ /* 0x0003e20000100a00 */
[----:B------:R-:W-:-:S03]  /*1ff50*/  IMAD.WIDE R14, R183, 0x4, R14 ;  /* 0x00000004b70e7825 */ /* 0x000fc600078e020e */
[----:B-1----:R-:W4:Y:S04]  /*1ff60*/  LDL.LU.64 R96, [R1+0x13c8] ;  /* 0x0013c80001607983 */ /* 0x002f280000300a00 */
[----:B------:R-:W-:Y:S04]  /*1ff70*/  STL.64 [R1+0x770], R2 ;  /* 0x0007700201007387 */ /* 0x000fe80000100a00 */
[----:B------:R1:W-:Y:S04]  /*1ff80*/  STL.64 [R1+0x750], R14 ;  /* 0x0007500e01007387 */ /* 0x0003e80000100a00 */
[----:B-1----:R-:W4:Y:S04]  /*1ff90*/  LDL.LU.64 R14, [R1+0x6b0] ;  /* 0x0006b000010e7983 */ /* 0x002f280000300a00 */
[----:B------:R1:W-:Y:S01]  /*1ffa0*/  STL.64 [R1+0x300], R88 ;  /* 0x0003005801007387 */ /* 0x0003e20000100a00 */
[----:B------:R-:W-:-:S03]  /*1ffb0*/  IMAD.WIDE R12, R183, 0x4, R12 ;  /* 0x00000004b70c7825 */ /* 0x000fc600078e020c */
[----:B-1----:R-:W4:Y:S04]  /*1ffc0*/  LDL.LU.64 R88, [R1+0x13c0] ;  /* 0x0013c00001587983 */ /* 0x002f280000300a00 */
[----:B------:R1:W-:Y:S04]  /*1ffd0*/  STL.64 [R1+0x740], R228 ;  /* 0x000740e401007387 */ /* 0x0003e80000100a00 */
        /* <DEDUP_REMOVED lines=10> */
[----:B--2---:R-:W-:-:S04]  /*20080*/  IMAD.WIDE R64, R183, 0x4, R64 ;  /* 0x00000004b7407825 */ /* 0x004fc800078e0240 */
[C---:B------:R-:W-:Y:S01]  /*20090*/  IMAD.WIDE R56, R183.reuse, 0x4, R56 ;  /* 0x00000004b7387825 */ /* 0x040fe200078e0238 */
[----:B------:R1:W-:Y:S03]  /*200a0*/  STL.64 [R1+0x718], R64 ;  /* 0x0007184001007387 */ /* 0x0003e60000100a00 */
[----:B------:R-:W-:-:S04]  /*200b0*/  IMAD.WIDE R48, R183, 0x4, R48 ;  /* 0x00000004b7307825 */ /* 0x000fc800078e0230 */
[C---:B------:R-:W-:Y:S01]  /*200c0*/  IMAD.WIDE R142, R183.reuse, 0x4, R142 ;  /* 0x00000004b78e7825 */ /* 0x040fe200078e028e */
[----:B-1----:R-:W2:Y:S04]  /*200d0*/  LDL.LU.64 R64, [R1+0x13a8] ;  /* 0x0013a80001407983 */ /* 0x002ea80000300a00 */
[----:B------:R1:W-:Y:S01]  /*200e0*/  STL.64 [R1+0x710], R56 ;  /* 0x0007103801007387 */ /* 0x0003e20000100a00 */
[----:B------:R-:W-:-:S04]  /*200f0*/  IMAD.WIDE R166, R183, 0x4, R166 ;  /* 0x00000004b7a67825 */ /* 0x000fc800078e02a6 */
[C---:B------:R-:W-:Y:S01]  /*20100*/  IMAD.WIDE R200, R183.reuse, 0x4, R200 ;  /* 0x00000004b7c87825 */ /* 0x040fe200078e02c8 */
[----:B-1----:R-:W2:Y:S03]  /*20110*/  LDL.LU.64 R56, [R1+0x13a0] ;  /* 0x0013a00001387983 */ /* 0x002ea60000300a00 */
[C---:B---3--:R-:W-:Y:S01]  /*20120*/  IMAD.WIDE R102, R183.reuse, 0x4, R102 ;  /* 0x00000004b7667825 */ /* 0x048fe200078e0266 */
[----:B------:R1:W-:Y:S04]  /*20130*/  STL.64 [R1+0x338], R48 ;  /* 0x0003383001007387 */ /* 0x0003e80000100a00 */
[----:B-1----:R-:W3:Y:S01]  /*20140*/  LDL.LU.64 R48, [R1+0x1398] ;  /* 0x0013980001307983 */ /* 0x002ee20000300a00 */
[----:B------:R-:W-:-:S03]  /*20150*/  IMAD.WIDE R40, R183, 0x4, R40 ;  /* 0x00000004b7287825 */ /* 0x000fc600078e0228 */
[----:B------:R1:W-:Y:S04]  /*20160*/  STL.64 [R1+0x700], R142 ;  /* 0x0007008e01007387 */ /* 0x0003e80000100a00 */
[----:B-1----:R-:W2:Y:S04]  /*20170*/  LDL.LU.64 R142, [R1+0x658] ;  /* 0x00065800018e7983 */ /* 0x002ea80000300a00 */
[----:B------:R1:W-:Y:S04]  /*20180*/  STL.64 [R1+0x5f8], R102 ;  /* 0x0005f86601007387 */ /* 0x0003e80000100a00 */
[----:B-1----:R-:W3:Y:S04]  /*20190*/  LDL.LU.64 R102, [R1+0x650] ;  /* 0x0006500001667983 */ /* 0x002ee80000300a00 */
[----:B------:R1:W-:Y:S01]  /*201a0*/  STL.64 [R1+0x5f0], R40 ;  /* 0x0005f02801007387 */ /* 0x0003e20000100a00 */
[----:B------:R-:W-:-:S03]  /*201b0*/  IMAD.WIDE R32, R183, 0x4, R32 ;  /* 0x00000004b7207825 */ /* 0x000fc600078e0220 */
        /* <DEDUP_REMOVED lines=8> */
[----:B-1----:R-:W3:Y:S04]  /*20240*/  LDL.LU.64 R32, [R1+0x1388] ;  /* 0x0013880001207983 */ /* 0x002ee80000300a00 */
        /* <DEDUP_REMOVED lines=8> */
[----:B------:R1:W-:Y:S01]  /*202d0*/  STL.64 [R1+0x5c8], R246 ;  /* 0x0005c8f601007387 */ /* 0x0003e20000100a00 */
[----:B------:R-:W-:-:S03]  /*202e0*/  IMAD.WIDE R208, R183, 0x4, R208 ;  /* 0x00000004b7d07825 */ /* 0x000fc600078e02d0 */
[----:B-1----:R-:W3:Y:S04]  /*202f0*/  LDL.LU.64 R246, [R1+0x600] ;  /* 0x0006000001f67983 */ /* 0x002ee80000300a00 */
[----:B------:R1:W-:Y:S01]  /*20300*/  STL.64 [R1+0x5b8], R10 ;  /* 0x0005b80a01007387 */ /* 0x0003e20000100a00 */
[----:B----4-:R-:W-:-:S03]  /*20310*/  IMAD.WIDE R14, R183, 0x4, R14 ;  /* 0x00000004b70e7825 */ /* 0x010fc600078e020e */
[----:B-1----:R-:W4:Y:S04]  /*20320*/  LDL.LU.64 R10, [R1+0x5d8] ;  /* 0x0005d800010a7983 */ /* 0x002f280000300a00 */
[----:B------:R1:W-:Y:S01]  /*20330*/  STL.64 [R1+0x5b0], R14 ;  /* 0x0005b00e01007387 */ /* 0x0003e20000100a00 */
[----:B------:R-:W-:-:S03]  /*20340*/  IMAD.WIDE R230, R183, 0x4, R230 ;  /* 0x00000004b7e67825 */ /* 0x000fc600078e02e6 */
[----:B-1----:R-:W4:Y:S04]  /*20350*/  LDL.LU.64 R14, [R1+0x5c0] ;  /* 0x0005c000010e7983 */ /* 0x002f280000300a00 */
[----:B------:R1:W-:Y:S01]  /*20360*/  STL.64 [R1+0x3a0], R24 ;  /* 0x0003a01801007387 */ /* 0x0003e20000100a00 */
[----:B------:R-:W-:-:S03]  /*20370*/  IMAD.WIDE R228, R183, 0x4, R228 ;  /* 0x00000004b7e47825 */ /* 0x000fc600078e02e4 */
        /* <DEDUP_REMOVED lines=14> */
[----:B-1----:R-:W4:Y:S01]  /*20460*/  LDL.LU.64 R174, [R1+0x1358] ;  /* 0x0013580001ae7983 */ /* 0x002f220000300a00 */
[----:B------:R-:W-:-:S04]  /*20470*/  IMAD.WIDE R38, R183, 0x4, R38 ;  /* 0x00000004b7267825 */ /* 0x000fc800078e0226 */
[----:B------:R-:W-:-:S04]  /*20480*/  IMAD.WIDE R70, R183, 0x4, R70 ;  /* 0x00000004b7467825 */ /* 0x000fc800078e0246 */
[----:B------:R-:W-:-:S04]  /*20490*/  IMAD.WIDE R134, R183, 0x4, R134 ;  /* 0x00000004b7867825 */ /* 0x000fc800078e0286 */
[----:B------:R-:W-:-:S04]  /*204a0*/  IMAD.WIDE R110, R183, 0x4, R110 ;  /* 0x00000004b76e7825 */ /* 0x000fc800078e026e */
[----:B--2---:R-:W-:-:S04]  /*204b0*/  IMAD.WIDE R142, R183, 0x4, R142 ;  /* 0x00000004b78e7825 */ /* 0x004fc800078e028e */
[----:B------:R-:W-:-:S04]  /*204c0*/  IMAD.WIDE R78, R183, 0x4, R78 ;  /* 0x00000004b74e7825 */ /* 0x000fc800078e024e */
[----:B---3--:R-:W-:-:S04]  /*204d0*/  IMAD.WIDE R102, R183, 0x4, R102 ;  /* 0x00000004b7667825 */ /* 0x008fc800078e0266 */
[----:B------:R-:W-:-:S04]  /*204e0*/  IMAD.WIDE R46, R183, 0x4, R46 ;  /* 0x00000004b72e7825 */ /* 0x000fc800078e022e */
[----:B------:R-:W-:-:S04]  /*204f0*/  IMAD.WIDE R166, R183, 0x4, R166 ;  /* 0x00000004b7a67825 */ /* 0x000fc800078e02a6 */
[----:B------:R-:W-:-:S04]  /*20500*/  IMAD.WIDE R200, R183, 0x4, R200 ;  /* 0x00000004b7c87825 */ /* 0x000fc800078e02c8 */
[----:B----4-:R-:W-:-:S05]  /*20510*/  IMAD.WIDE R174, R183, 0x4, R174 ;  /* 0x00000004b7ae7825 */ /* 0x010fca00078e02ae */
[----:B------:R1:W-:Y:S04]  /*20520*/  STL.64 [R1+0x1b0], R174 ;  /* 0x0001b0ae01007387 */ /* 0x0003e80000100a00 */
[----:B-1----:R-:W2:Y:S04]  /*20530*/  LDL.LU.64 R174, [R1+0x4f8] ;  /* 0x0004f80001ae7983 */ /* 0x002ea80000300a00 */
[----:B------:R1:W-:Y:S04]  /*20540*/  STL.64 [R1+0x3c8], R38 ;  /* 0x0003c82601007387 */ /* 0x0003e80000100a00 */
[----:B-1----:R-:W3:Y:S04]  /*20550*/  LDL.LU.64 R38, [R1+0x1350] ;  /* 0x0013500001267983 */ /* 0x002ee80000300a00 */
[----:B------:R1:W-:Y:S04]  /*20560*/  STL.64 [R1+0x560], R70 ;  /* 0x0005604601007387 */ /* 0x0003e80000100a00 */
[----:B-1----:R-:W4:Y:S04]  /*20570*/  LDL.LU.64 R70, [R1+0x1348] ;  /* 0x0013480001467983 */ /* 0x002f280000300a00 */
[----:B------:R1:W-:Y:S04]  /*20580*/  STL.64 [R1+0x558], R142 ;  /* 0x0005588e01007387 */ /* 0x0003e80000100a00 */
[----:B-1----:R-:W2:Y:S04]  /*20590*/  LDL.LU.64 R142, [R1+0x488] ;  /* 0x00048800018e7983 */ /* 0x002ea80000300a00 */
        /* <DEDUP_REMOVED lines=13> */
[----:B-1----:R-:W2:Y:S01]  /*20670*/  LDL.LU.64 R46, [R1+0x1320] ;  /* 0x00132000012e7983 */ /* 0x002ea20000300a00 */
[----:B------:R-:W-:-:S05]  /*20680*/  IMAD.WIDE R240, R183, 0x4, R240 ;  /* 0x00000004b7f07825 */ /* 0x000fca00078e02f0 */
[----:B------:R1:W-:Y:S01]  /*20690*/  STL.64 [R1+0x528], R240 ;  /* 0x000528f001007387 */ /* 0x0003e20000100a00 */
[----:B------:R-:W-:-:S03]  /*206a0*/  IMAD.WIDE R248, R183, 0x4, R248 ;  /* 0x00000004b7f87825 */ /* 0x000fc600078e02f8 */
[----:B-1----:R-:W3:Y:S01]  /*206b0*/  LDL.LU.64 R240, [R1+0x1318] ;  /* 0x0013180001f07983 */ /* 0x002ee20000300a00 */
[----:B------:R-:W-:-:S04]  /*206c0*/  IMAD.WIDE R14, R183, 0x4, R14 ;  /* 0x00000004b70e7825 */ /* 0x000fc800078e020e */
[----:B------:R-:W-:-:S04]  /*206d0*/  IMAD.WIDE R224, R183, 0x4, R224 ;  /* 0x00000004b7e07825 */ /* 0x000fc800078e02e0 */
[----:B------:R-:W-:-:S04]  /*206e0*/  IMAD.WIDE R216, R183, 0x4, R216 ;  /* 0x00000004b7d87825 */ /* 0x000fc800078e02d8 */
[----:B------:R-:W-:-:S04]  /*206f0*/  IMAD.WIDE R208, R183, 0x4, R208 ;  /* 0x00000004b7d07825 */ /* 0x000fc800078e02d0 */
[----:B--2---:R-:W-:-:S05]  /*20700*/  IMAD.WIDE R46, R183, 0x4, R46 ;  /* 0x00000004b72e7825 */ /* 0x004fca00078e022e */
[----:B------:R1:W-:Y:S04]  /*20710*/  STL.64 [R1+0x1a8], R46 ;  /* 0x0001a82e01007387 */ /* 0x0003e80000100a00 */
[----:B-1----:R-:W2:Y:S04]  /*20720*/  LDL.LU.64 R46, [R1+0xf0] ;  /* 0x0000f000012e7983 */ /* 0x002ea80000300a00 */
[----:B------:R1:W-:Y:S02]  /*20730*/  STL.64 [R1+0x4f0], R248 ;  /* 0x0004f0f801007387 */ /* 0x0003e40000100a00 */
[----:B-1----:R-:W-:-:S04]  /*20740*/  IMAD.WIDE R248, R183, 0x4, R246 ;  /* 0x00000004b7f87825 */ /* 0x002fc800078e02f6 */
[C---:B------:R-:W-:Y:S02]  /*20750*/  IMAD.WIDE R246, R183.reuse, 0x4, R10 ;  /* 0x00000004b7f67825 */ /* 0x040fe400078e020a */
[----:B------:R-:W3:Y:S04]  /*20760*/  LDL.LU.64 R10, [R1+0xd0] ;  /* 0x0000d000010a7983 */ /* 0x000ee80000300a00 */
[----:B------:R1:W-:Y:S04]  /*20770*/  STL.64 [R1+0x518], R248 ;  /* 0x000518f801007387 */ /* 0x0003e80000100a00 */
[----:B------:R4:W-:Y:S01]  /*20780*/  STL.64 [R1+0x510], R246 ;  /* 0x000510f601007387 */ /* 0x0009e20000100a00 */
[----:B------:R-:W-:-:S03]  /*20790*/  IMAD.WIDE R200, R183, 0x4, R200 ;  /* 0x00000004b7c87825 */ /* 0x000fc600078e02c8 */
[----:B-1----:R-:W3:Y:S04]  /*207a0*/  LDL.LU.64 R248, [R1+0xc0] ;  /* 0x0000c00001f87983 */ /* 0x002ee80000300a00 */
[----:B----4-:R-:W4:Y:S04]  /*207b0*/  LDL.LU.64 R246, [R1+0xb8] ;  /* 0x0000b80001f67983 */ /* 0x010f280000300a00 */
[----:B------:R1:W-:Y:S01]  /*207c0*/  STL.64 [R1+0x1a0], R14 ;  /* 0x0001a00e01007387 */ /* 0x0003e20000100a00 */
[----:B------:R-:W-:-:S04]  /*207d0*/  IMAD.WIDE R192, R183, 0x4, R192 ;  /* 0x00000004b7c07825 */ /* 0x000fc800078e02c0 */
[C---:B------:R-:W-:Y:S01]  /*207e0*/  IMAD.WIDE R184, R183.reuse, 0x4, R184 ;  /* 0x00000004b7b87825 */ /* 0x040fe200078e02b8 */
        /* <DEDUP_REMOVED lines=50> */
[----:B--2---:R-:W-:-:S03]  /*20b10*/  IMAD.WIDE R46, R183, 0x4, R46 ;  /* 0x00000004b72e7825 */ /* 0x004fc600078e022e */
[----:B-1----:R-:W2:Y:S04]  /*20b20*/  LDL.LU.64 R94, [R1+0x1290] ;  /* 0x00129000015e7983 */ /* 0x002ea80000300a00 */
[----:B------:R1:W-:Y:S01]  /*20b30*/  STL.64 [R1+0x470], R86 ;  /* 0x0004705601007387 */ /* 0x0003e20000100a00 */
[----:B---3--:R-:W-:-:S03]  /*20b40*/  IMAD.WIDE R38, R183, 0x4, R38 ;  /* 0x00000004b7267825 */ /* 0x008fc600078e0226 */
[----:B-1----:R-:W3:Y:S04]  /*20b50*/  LDL.LU.64 R86, [R1+0x1288] ;  /* 0x0012880001567983 */ /* 0x002ee80000300a00 */
[----:B------:R1:W-:Y:S01]  /*20b60*/  STL.64 [R1+0x468], R78 ;  /* 0x0004684e01007387 */ /* 0x0003e20000100a00 */
[----:B------:R-:W-:-:S03]  /*20b70*/  IMAD.WIDE R30, R183, 0x4, R30 ;  /* 0x00000004b71e7825 */ /* 0x000fc600078e021e */
[----:B-1----:R-:W2:Y:S04]  /*20b80*/  LDL.LU.64 R78, [R1+0x1280] ;  /* 0x00128000014e7983 */ /* 0x002ea80000300a00 */
        /* <DEDUP_REMOVED lines=20> */
[----:B-1----:R-:W3:Y:S01]  /*20cd0*/  LDL.LU.64 R230, [R1+0x1238] ;  /* 0x0012380001e67983 */ /* 0x002ee20000300a00 */
[----:B------:R-:W-:-:S04]  /*20ce0*/  IMAD.WIDE R248, R183, 0x4, R248 ;  /* 0x00000004b7f87825 */ /* 0x000fc800078e02f8 */
[C---:B----4-:R-:W-:Y:S01]  /*20cf0*/  IMAD.WIDE R246, R183.reuse, 0x4, R246 ;  /* 0x00000004b7f67825 */ /* 0x050fe200078e02f6 */
[----:B------:R1:W-:Y:S04]  /*20d00*/  STL.64 [R1+0x430], R248 ;  /* 0x000430f801007387 */ /* 0x0003e80000100a00 */
[----:B------:R4:W-:Y:S01]  /*20d10*/  STL.64 [R1+0x428], R246 ;  /* 0x000428f601007387 */ /* 0x0009e20000100a00 */
[----:B-1----:R-:W-:-:S04]  /*20d20*/  IMAD.WIDE R248, R183, 0x4, R14 ;  /* 0x00000004b7f87825 */ /* 0x002fc800078e020e */
[C---:B----4-:R-:W-:Y:S01]  /*20d30*/  IMAD.WIDE R246, R183.reuse, 0x4, R12 ;  /* 0x00000004b7f67825 */ /* 0x050fe200078e020c */
[----:B------:R-:W-:Y:S03]  /*20d40*/  STL.64 [R1+0x418], R248 ;  /* 0x000418f801007387 */ /* 0x000fe60000100a00 */
[C---:B------:R-:W-:Y:S01]  /*20d50*/  IMAD.WIDE R14, R183.reuse, 0x4, R234 ;  /* 0x00000004b70e7825 */ /* 0x040fe200078e02ea */
[----:B------:R-:W-:Y:S03]  /*20d60*/  STL.64 [R1+0x160], R246 ;  /* 0x000160f601007387 */ /* 0x000fe60000100a00 */
[C---:B------:R-:W-:Y:S01]  /*20d70*/  IMAD.WIDE R12, R183.reuse, 0x4, R232 ;  /* 0x00000004b70c7825 */ /* 0x040fe200078e02e8 */
[----:B------:R1:W-:Y:S04]  /*20d80*/  STL.64 [R1+0x410], R14 ;  /* 0x0004100e01007387 */ /* 0x0003e80000100a00 */
[----:B------:R4:W-:Y:S01]  /*20d90*/  STL.64 [R1+0x408], R12 ;  /* 0x0004080c01007387 */ /* 0x0009e20000100a00 */
[----:B------:R-:W-:-:S04]  /*20da0*/  IMAD.WIDE R8, R183, 0x4, R8 ;  /* 0x00000004b7087825 */ /* 0x000fc800078e0208 */
[----:B-1----:R-:W-:-:S04]  /*20db0*/  IMAD.WIDE R14, R183, 0x4, R228 ;  /* 0x00000004b70e7825 */ /* 0x002fc800078e02e4 */
[----:B----4-:R-:W-:-:S04]  /*20dc0*/  IMAD.WIDE R12, R183, 0x4, R6 ;  /* 0x00000004b70c7825 */ /* 0x010fc800078e0206 */
[----:B--2---:R-:W-:-:S04]  /*20dd0*/  IMAD.WIDE R6, R183, 0x4, R10 ;  /* 0x00000004b7067825 */ /* 0x004fc800078e020a */
[----:B------:R-:W-:-:S04]  /*20de0*/  IMAD.WIDE R10, R183, 0x4, R16 ;  /* 0x00000004b70a7825 */ /* 0x000fc800078e0210 */
[----:B---3--:R-:W-:-:S05]  /*20df0*/  IMAD.WIDE R230, R183, 0x4, R230 ;  /* 0x00000004b7e67825 */ /* 0x008fca00078e02e6 */
[----:B------:R-:W-:Y:S04]  /*20e00*/  STL.64 [R1+0x400], R230 ;  /* 0x000400e601007387 */ /* 0x000fe80000100a00 */
[----:B------:R-:W-:Y:S04]  /*20e10*/  STL.64 [R1+0x158], R14 ;  /* 0x0001580e01007387 */ /* 0x000fe80000100a00 */
[----:B------:R-:W-:Y:S04]  /*20e20*/  STL.64 [R1+0x3f8], R12 ;  /* 0x0003f80c01007387 */ /* 0x000fe80000100a00 */
[----:B------:R1:W-:Y:S04]  /*20e30*/  STL.64 [R1+0x3f0], R8 ;  /* 0x0003f00801007387 */ /* 0x0003e80000100a00 */
        /* <DEDUP_REMOVED lines=127> */
[----:B------:R-:W-:Y:S04]  /*21630*/  STL.64 [R1+0x1e0], R10 ;  /* 0x0001e00a01007387 */ /* 0x000fe80000100a00 */
[----:B------:R-:W3:Y:S01]  /*21640*/  LDL.LU.64 R54, [R1] ;  /* 0x0000000001367983 */ /* 0x000ee20000300a00 */
[----:B-1----:R-:W-:-:S04]  /*21650*/  IMAD.WIDE R8, R183, 0x4, R144 ;  /* 0x00000004b7087825 */ /* 0x002fc800078e0290 */
[C---:B--2---:R-:W-:Y:S01]  /*21660*/  IMAD.WIDE R6, R183.reuse, 0x4, R146 ;  /* 0x00000004b7067825 */ /* 0x044fe200078e0292 */
[----:B------:R1:W-:Y:S04]  /*21670*/  STL.64 [R1+0xd0], R8 ;  /* 0x0000d00801007387 */ /* 0x0003e80000100a00 */
[----:B------:R-:W2:Y:S04]  /*21680*/  LDL.LU.64 R80, [R1+0x8] ;  /* 0x0000080001507983 */ /* 0x000ea80000300a00 */
[----:B------:R-:W-:Y:S04]  /*21690*/  STL.64 [R1+0x1d8], R6 ;  /* 0x0001d80601007387 */ /* 0x000fe80000100a00 */
[----:B------:R-:W4:Y:S04]  /*216a0*/  LDL.LU.64 R108, [R1+0x10] ;  /* 0x00001000016c7983 */ /* 0x000f280000300a00 */
[----:B------:R-:W4:Y:S04]  /*216b0*/  LDL.LU.64 R86, [R1+0x18] ;  /* 0x0000180001567983 */ /* 0x000f280000300a00 */
[----:B------:R-:W4:Y:S04]  /*216c0*/  LDL.LU.64 R42, [R1+0x20] ;  /* 0x00002000012a7983 */ /* 0x000f280000300a00 */
[----:B------:R-:W4:Y:S04]  /*216d0*/  LDL.LU.64 R110, [R1+0x28] ;  /* 0x00002800016e7983 */ /* 0x000f280000300a00 */
[----:B------:R-:W4:Y:S04]  /*216e0*/  LDL.LU.64 R92, [R1+0x30] ;  /* 0x00003000015c7983 */ /* 0x000f280000300a00 */
[----:B------:R-:W4:Y:S04]  /*216f0*/  LDL.LU.64 R32, [R1+0x38] ;  /* 0x0000380001207983 */ /* 0x000f280000300a00 */
[----:B-1----:R-:W4:Y:S01]  /*21700*/  LDL.LU.64 R8, [R1+0x40] ;  /* 0x0000400001087983 */ /* 0x002f220000300a00 */
        /* <DEDUP_REMOVED lines=17> */
[----:B------:R-:W-:Y:S01]  /*21820*/  STL.64 [R1+0xf68], R248 ;  /* 0x000f68f801007387 */ /* 0x000fe20000100a00 */
[----:B------:R-:W-:-:S03]  /*21830*/  IMAD.WIDE R60, R183, 0x4, R222 ;  /* 0x00000004b73c7825 */ /* 0x000fc600078e02de */
[----:B------:R-:W-:Y:S01]  /*21840*/  STL.64 [R1+0xf70], R234 ;  /* 0x000f70ea01007387 */ /* 0x000fe20000100a00 */
[----:B------:R-:W-:-:S03]  /*21850*/  IMAD.WIDE R64, R183, 0x4, R238 ;  /* 0x00000004b7407825 */ /* 0x000fc600078e02ee */
[----:B------:R-:W-:Y:S04]  /*21860*/  STL.64 [R1+0xf78], R78 ;  /* 0x000f784e01007387 */ /* 0x000fe80000100a00 */
[----:B------:R-:W-:Y:S04]  /*21870*/  STL.64 [R1+0xf80], R70 ;  /* 0x000f804601007387 */ /* 0x000fe80000100a00 */
[----:B------:R-:W-:Y:S04]  /*21880*/  STL.64 [R1+0xf88], R20 ;  /* 0x000f881401007387 */ /* 0x000fe80000100a00 */
[----:B------:R1:W-:Y:S04]  /*21890*/  STL.64 [R1+0xf90], R30 ;  /* 0x000f901e01007387 */ /* 0x0003e80000100a00 */
[----:B------:R-:W-:Y:S04]  /*218a0*/  STL.64 [R1+0xf98], R40 ;  /* 0x000f982801007387 */ /* 0x000fe80000100a00 */
[----:B------:R-:W-:Y:S04]  /*218b0*/  STL.64 [R1+0xfa0], R48 ;  /* 0x000fa03001007387 */ /* 0x000fe80000100a00 */
[----:B------:R-:W-:Y:S04]  /*218c0*/  STL.64 [R1+0xfa8], R214 ;  /* 0x000fa8d601007387 */ /* 0x000fe80000100a00 */
[----:B------:R-:W-:Y:S04]  /*218d0*/  STL.64 [R1+0xfb0], R60 ;  /* 0x000fb03c01007387 */ /* 0x000fe80000100a00 */
[----:B------:R-:W-:Y:S04]  /*218e0*/  STL.64 [R1+0xfb8], R64 ;  /* 0x000fb84001007387 */ /* 0x000fe80000100a00 */
[----:B------:R-:W4:Y:S04]  /*218f0*/  LDL.LU.64 R120, [R1+0x88] ;  /* 0x0000880001787983 */ /* 0x000f280000300a00 */
[----:B------:R-:W4:Y:S04]  /*21900*/  LDL.LU.64 R118, [R1+0x90] ;  /* 0x0000900001767983 */ /* 0x000f280000300a00 */
[----:B------:R-:W4:Y:S04]  /*21910*/  LDL.LU.64 R104, [R1+0x98] ;  /* 0x0000980001687983 */ /* 0x000f280000300a00 */
[----:B------:R-:W4:Y:S01]  /*21920*/  LDL.LU.64 R90, [R1+0xa0] ;  /* 0x0000a000015a7983 */ /* 0x000f220000300a00 */
[----:B------:R-:W-:-:S04]  /*21930*/  IMAD.WIDE R88, R183, 0x4, R218 ;  /* 0x00000004b7587825 */ /* 0x000fc800078e02da */
[----:B------:R-:W-:-:S04]  /*21940*/  IMAD.WIDE R58, R183, 0x4, R220 ;  /* 0x00000004b73a7825 */ /* 0x000fc800078e02dc */
[----:B---3--:R-:W-:-:S05]  /*21950*/  IMAD.WIDE R54, R183, 0x4, R54 ;  /* 0x00000004b7367825 */ /* 0x008fca00078e0236 */
[----:B------:R-:W-:Y:S04]  /*21960*/  STL.64 [R1+0xfc0], R54 ;  /* 0x000fc03601007387 */ /* 0x000fe80000100a00 */
[----:B------:R-:W3:Y:S01]  /*21970*/  LDL.LU.64 R116, [R1+0x998] ;  /* 0x0009980001747983 */ /* 0x000ee20000300a00 */
[----:B--2---:R-:W-:-:S03]  /*21980*/  IMAD.WIDE R218, R183, 0x4, R80 ;  /* 0x00000004b7da7825 */ /* 0x004fc600078e0250 */
[----:B------:R-:W1:Y:S04]  /*21990*/  LDL.LU.64 R96, [R1+0x990] ;  /* 0x0009900001607983 */ /* 0x000e680000300a00 */
[----:B------:R-:W2:Y:S04]  /*219a0*/  LDL.LU.64 R94, [R1+0x988] ;  /* 0x00098800015e7983 */ /* 0x000ea80000300a00 */
[----:B------:R-:W2:Y:S04]  /*219b0*/  LDL.LU.64 R82, [R1+0x980] ;  /* 0x0009800001527983 */ /* 0x000ea80000300a00 */
[----:B------:R-:W2:Y:S01]  /*219c0*/  LDL.LU.64 R80, [R1+0x978] ;  /* 0x0009780001507983 */ /* 0x000ea20000300a00 */
[----:B----4-:R-:W-:-:S04]  /*219d0*/  IMAD.WIDE R42, R183, 0x4, R42 ;  /* 0x00000004b72a7825 */ /* 0x010fc800078e022a */
[C---:B------:R-:W-:Y:S01]  /*219e0*/  IMAD.WIDE R220, R183.reuse, 0x4, R110 ;  /* 0x00000004b7dc7825 */ /* 0x040fe200078e026e */
[----:B------:R-:W-:Y:S03]  /*219f0*/  STL.64 [R1+0xfc8], R42 ;  /* 0x000fc82a01007387 */ /* 0x000fe60000100a00 */
[----:B------:R-:W-:-:S04]  /*21a00*/  IMAD.WIDE R110, R183, 0x4, R92 ;  /* 0x00000004b76e7825 */ /* 0x000fc800078e025c */
[----:B------:R-:W-:-:S04]  /*21a10*/  IMAD.WIDE R92, R183, 0x4, R32 ;  /* 0x00000004b75c7825 */ /* 0x000fc800078e0220 */
[C---:B------:R-:W-:Y:S02]  /*21a20*/  IMAD.WIDE R32, R183.reuse, 0x4, R8 ;  /* 0x00000004b7207825 */ /* 0x040fe400078e0208 */
[----:B------:R-:W4:Y:S01]  /*21a30*/  LDL.LU.64 R8, [R1+0x898] ;  /* 0x0008980001087983 */ /* 0x000f220000300a00 */
[----:B------:R-:W-:Y:S01]  /*21a40*/  ISETP.NE.U32.AND P6, PT, R182, RZ, PT ;  /* 0x000000ffb600720c */ /* 0x000fe20003fc5070 */
[----:B------:R-:W-:Y:S02]  /*21a50*/  IMAD.U32 R182, RZ, RZ, UR12 ;  /* 0x0000000cffb67e24 */ /* 0x000fe4000f8e00ff */
[C---:B------:R-:W-:Y:S01]  /*21a60*/  IMAD.WIDE R62, R183.reuse, 0x4, R236 ;  /* 0x00000004b73e7825 */ /* 0x040fe200078e02ec */
[----:B------:R-:W-:Y:S03]  /*21a70*/  STL.64 [R1+0xfd0], R32 ;  /* 0x000fd02001007387 */ /* 0x000fe60000100a00 */
[----:B------:R-:W-:-:S05]  /*21a80*/  IMAD.WIDE R22, R183, 0x4, R22 ;  /* 0x00000004b7167825 */ /* 0x000fca00078e0216 */
[----:B------:R2:W-:Y:S01]  /*21a90*/  STL.64 [R1+0xfd8], R22 ;  /* 0x000fd81601007387 */ /* 0x0005e20000100a00 */
[----:B------:R-:W-:-:S05]  /*21aa0*/  IMAD.WIDE R16, R183, 0x4, R16 ;  /* 0x00000004b7107825 */ /* 0x000fca00078e0210 */
[----:B------:R1:W-:Y:S01]  /*21ab0*/  STL.64 [R1+0xfe0], R16 ;  /* 0x000fe01001007387 */ /* 0x0003e20000100a00 */
[----:B------:R-:W-:-:S05]  /*21ac0*/  IMAD.WIDE R90, R183, 0x4, R90 ;  /* 0x00000004b75a7825 */ /* 0x000fca00078e025a */
[----:B------:R-:W-:Y:S01]  /*21ad0*/  STL.64 [R1+0xfe8], R90 ;  /* 0x000fe85a01007387 */ /* 0x000fe20000100a00 */
[----:B---3--:R-:W-:-:S04]  /*21ae0*/  IMAD.WIDE R236, R182, 0x4, R116 ;  /* 0x00000004b6ec7825 */ /* 0x008fc800078e0274 */
[C---:B-1----:R-:W-:Y:S01]  /*21af0*/  IMAD.WIDE R30, R182.reuse, 0x4, R96 ;  /* 0x00000004b61e7825 */ /* 0x042fe200078e0260 */
[----:B------:R-:W-:Y:S03]  /*21b00*/  LDGSTS.E [R250+-0x55ff8], desc[UR22][R236.64], P5 ;  /* 0xaa008000ecfa7fae */ /* 0x000fe6000a9a1016 */
[C---:B--2---:R-:W-:Y:S01]  /*21b10*/  IMAD.WIDE R22, R182.reuse, 0x4, R94 ;  /* 0x00000004b6167825 */ /* 0x044fe200078e025e */
[----:B------:R-:W-:Y:S03]  /*21b20*/  STL.64 [R1+0x590], R30 ;  /* 0x0005901e01007387 */ /* 0x000fe60000100a00 */
[C---:B------:R-:W-:Y:S01]  /*21b30*/  IMAD.WIDE R20, R182.reuse, 0x4, R82 ;  /* 0x00000004b6147825 */ /* 0x040fe200078e0252 */
[----:B------:R-:W-:Y:S03]  /*21b40*/  LDGSTS.E [R251+-0x58000], desc[UR22][R30.64], P3 ;  /* 0xa80000001efb7fae */ /* 0x000fe600099a1016 */
[----:B------:R-:W-:Y:S01]  /*21b50*/  IMAD.WIDE R16, R182, 0x4, R80 ;  /* 0x00000004b6107825 */ /* 0x000fe200078e0250 */
[----:B------:R-:W-:Y:S04]  /*21b60*/  STL.64 [R1+0x5d8], R22 ;  /* 0x0005d81601007387 */ /* 0x000fe80000100a00 */
[----:B------:R-:W-:Y:S04]  /*21b70*/  LDGSTS.E [R251+-0x57ff8], desc[UR22][R22.64], P2 ;  /* 0xa800800016fb7fae */ /* 0x000fe800091a1016 */
[----:B------:R-:W-:Y:S04]  /*21b80*/  STL.64 [R1+0xff0], R236 ;  /* 0x000ff0ec01007387 */ /* 0x000fe80000100a00 */
[----:B------:R-:W-:Y:S04]  /*21b90*/  LDGSTS.E [R251+-0x56000], desc[UR22][R20.64], P4 ;  /* 0xaa00000014fb7fae */ /* 0x000fe8000a1a1016 */
[----:B------:R-:W-:Y:S01]  /*21ba0*/  STL.64 [R1+0x610], R20 ;  /* 0x0006101401007387 */ /* 0x000fe20000100a00 */
[----:B----4-:R-:W-:-:S03]  /*21bb0*/  IMAD.WIDE R80, R183, 0x4, R8 ;  /* 0x00000004b7507825 */ /* 0x010fc600078e0208 */
[----:B------:R-:W-:Y:S04]  /*21bc0*/  LDGSTS.E [R251+-0x55ff8], desc[UR22][R16.64], P6 ;  /* 0xaa00800010fb7fae */ /* 0x000fe8000b1a1016 */
[----:B------:R-:W-:Y:S04]  /*21bd0*/  STL.64 [R1+0x618], R16 ;  /* 0x0006181001007387 */ /* 0x000fe80000100a00 */
[----:B------:R-:W0:Y:S04]  /*21be0*/  LDGDEPBAR ;  /* 0x00000000000079af */ /* 0x000e280000000000 */
[----:B------:R-:W-:Y:S04]  /*21bf0*/  STL.64 [R1+0xff8], R250 ;  /* 0x000ff8fa01007387 */ /* 0x000fe80000100a00 */
[----:B------:R-:W-:Y:S04]  /*21c00*/  LDGSTS.E [R252+0x40000], desc[UR22][R8.64], P1 ;  /* 0x4000000008fc7fae */ /* 0x000fe800089a1016 */
[----:B------:R-:W2:Y:S04]  /*21c10*/  LDL.LU.64 R8, [R1+0x878] ;  /* 0x0008780001087983 */ /* 0x000ea80000300a00 */
[----:B------:R-:W3:Y:S04]  /*21c20*/  LDL.LU.64 R82, [R1+0x858] ;  /* 0x0008580001527983 */ /* 0x000ee80000300a00 */
[----:B------:R-:W4:Y:S04]  /*21c30*/  LDL.LU.64 R94, [R1+0x838] ;  /* 0x00083800015e7983 */ /* 0x000f280000300a00 */
[----:B------:R-:W4:Y:S04]  /*21c40*/  LDL.LU.64 R96, [R1+0x818] ;  /* 0x0008180001607983 */ /* 0x000f280000300a00 */
        /* <DEDUP_REMOVED lines=14> */
[----:B------:R-:W4:Y:S02]  /*21d30*/  LDL.LU.64 R122, [R1+0x718] ;  /* 0x00071800017a7983 */ /* 0x000f240000300a00 */
[C---:B------:R-:W-:Y:S02]  /*21d40*/  IMAD.WIDE R222, R183.reuse, 0x4, R124 ;  /* 0x00000004b7de7825 */ /* 0x040fe400078e027c */
        /* <DEDUP_REMOVED lines=29> */
[----:B------:R-:W4:Y:S04]  /*21f20*/  LDL.LU.64 R164, [R1+0x3b0] ;  /* 0x0003b00001a47983 */ /* 0x000f280000300a00 */
[----:B------:R-:W4:Y:S04]  /*21f30*/  LDL.LU.64 R166, [R1+0x388] ;  /* 0x0003880001a67983 */ /* 0x000f280000300a00 */
[----:B------:R-:W4:Y:S01]  /*21f40*/  LDL.LU.64 R168, [R1+0x368] ;  /* 0x0003680001a87983 */ /* 0x000f220000300a00 */
[----:B------:R-:W-:-:S03]  /*21f50*/  IMAD.WIDE R10, R183, 0x4, R176 ;  /* 0x00000004b70a7825 */ /* 0x000fc600078e02b0 */
[----:B------:R-:W4:Y:S01]  /*21f60*/  LDL.LU.64 R170, [R1+0x348] ;  /* 0x0003480001aa7983 */ /* 0x000f220000300a00 */
[----:B------:R-:W-:-:S03]  /*21f70*/  IMAD.WIDE R18, R183, 0x4, R178 ;  /* 0x00000004b7127825 */ /* 0x000fc600078e02b2 */
[----:B------:R-:W-:Y:S04]  /*21f80*/  STL.64 [R1+0x1000], R80 ;  /* 0x0010005001007387 */ /* 0x000fe80000100a00 */
        /* <DEDUP_REMOVED lines=17> */
[----:B---3--:R-:W-:Y:S04]  /*220a0*/  LDGSTS.E [R252+0x40800], desc[UR22][R82.64], P1 ;  /* 0x4080000052fc7fae */ /* 0x008fe800089a1016 */
[----:B----4-:R-:W-:Y:S04]  /*220b0*/  LDGSTS.E [R252+0x40c00], desc[UR22][R94.64], P1 ;  /* 0x40c000005efc7fae */ /* 0x010fe800089a1016 */
[----:B------:R-:W-:Y:S04]  /*220c0*/  STL.64 [R1+0x1218], R94 ;  /* 0x0012185e01007387 */ /* 0x000fe80000100a00 */
[----:B------:R-:W-:Y:S04]  /*220d0*/  LDGSTS.E [R252+0x41000], desc[UR22][R96.64], P1 ;  /* 0x4100000060fc7fae */ /* 0x000fe800089a1016 */
[----:B------:R-:W-:Y:S04]  /*220e0*/  STL.64 [R1+0x1220], R96 ;  /* 0x0012206001007387 */ /* 0x000fe80000100a00 */
[----:B------:R-:W-:Y:S04]  /*220f0*/  LDGSTS.E [R252+0x41400], desc[UR22][R116.64], P1 ;  /* 0x4140000074fc7fae */ /* 0x000fe800089a1016 */
[----:B------:R-:W-:Y:S04]  /*22100*/  STL.64 [R1+0x1208], R116 ;  /* 0x0012087401007387 */ /* 0x000fe80000100a00 */
[----:B------:R-:W-:Y:S04]  /*22110*/  LDGSTS.E [R252+0x41800], desc[UR22][R4.64], P1 ;  /* 0x4180000004fc7fae */ /* 0x000fe800089a1016 */
[----:B------:R-:W-:Y:S04]  /*22120*/  LDGSTS.E [R252+0x41c00], desc[UR22][R244.64], P1 ;  /* 0x41c00000f4fc7fae */ /* 0x000fe800089a1016 */
[----:B------:R-:W-:Y:S04]  /*22130*/  LDGSTS.E [R252+0x42000], desc[UR22][R242.64], P1 ;  /* 0x42000000f2fc7fae */ /* 0x000fe800089a1016 */
[----:B------:R-:W2:Y:S04]  /*22140*/  LDL.LU.64 R4, [R1+0x1230] ;  /* 0x0012300001047983 */ /* 0x000ea80000300a00 */
[----:B------:R-:W3:Y:S04]  /*22150*/  LDL.LU.64 R248, [R1+0x890] ;  /* 0x0008900001f87983 */ /* 0x000ee80000300a00 */
        /* <DEDUP_REMOVED lines=68> */
[----:B------:R-:W-:Y:S01]  /*225a0*/  STL.64 [R1+0x1058], R184 ;  /* 0x001058b801007387 */ /* 0x000fe20000100a00 */
[----:B------:R-:W-:-:S03]  /*225b0*/  IMAD.WIDE R6, R183, 0x4, R174 ;  /* 0x00000004b7067825 */ /* 0x000fc600078e02ae */
        /* <DEDUP_REMOVED lines=8> */
[----:B------:R-:W-:Y:S01]  /*22640*/  STL.64 [R1+0x1098], R192 ;  /* 0x001098c001007387 */ /* 0x000fe20000100a00 */
[----:B------:R-:W-:-:S03]  /*22650*/  IMAD.WIDE R50, R183, 0x4, R208 ;  /* 0x00000004b7327825 */ /* 0x000fc600078e02d0 */
        /* <DEDUP_REMOVED lines=11> */
[----:B------:R3:W-:Y:S04]  /*22710*/  LDGSTS.E [R252+0x54c00], desc[UR22][R6.64], P1 ;  /* 0x54c0000006fc7fae */ /* 0x0007e800089a1016 */
        /* <DEDUP_REMOVED lines=9> */
[----:B---3--:R-:W-:-:S03]  /*227b0*/  IMAD.WIDE R6, R183, 0x4, R248 ;  /* 0x00000004b7067825 */ /* 0x008fc600078e02f8 */
        /* <DEDUP_REMOVED lines=17> */
[----:B------:R-:W4:Y:S04]  /*228d0*/  LDL.64 R196, [R1+0x810] ;  /* 0x0008100001c47983 */ /* 0x000f280000100a00 */
[----:B--2---:R-:W-:Y:S04]  /*228e0*/  LDGSTS.E [R4+0x40100], desc[UR22][R248.64], P1 ;  /* 0x40100000f8047fae */ /* 0x004fe800089a1016 */
[----:B------:R2:W-:Y:S04]  /*228f0*/  STL.64 [R1+0x8], R6 ;  /* 0x0000080601007387 */ /* 0x0005e80000100a00 */
[----:B------:R-:W3:Y:S04]  /*22900*/  LDL.64 R20, [R1+0x7f0] ;  /* 0x0007f00001147983 */ /* 0x000ee80000100a00 */
[----:B------:R-:W3:Y:S04]  /*22910*/  LDL.64 R174, [R1+0x7d0] ;  /* 0x0007d00001ae7983 */ /* 0x000ee80000100a00 */
[----:B------:R-:W3:Y:S04]  /*22920*/  LDL.64 R234, [R1+0x7b0] ;  /* 0x0007b00001ea7983 */ /* 0x000ee80000100a00 */
[----:B------:R-:W3:Y:S04]  /*22930*/  LDL.64 R248, [R1+0x790] ;  /* 0x0007900001f87983 */ /* 0x000ee80000100a00 */
[----:B------:R-:W3:Y:S04]  /*22940*/  LDL.LU.64 R96, [R1+0x870] ;  /* 0x0008700001607983 */ /* 0x000ee80000300a00 */
[----:B------:R-:W4:Y:S04]  /*22950*/  LDL.LU.64 R94, [R1+0x850] ;  /* 0x00085000015e7983 */ /* 0x000f280000300a00 */
[----:B-1----:R-:W4:Y:S04]  /*22960*/  LDL.LU.64 R226, [R1+0x750] ;  /* 0x0007500001e27983 */ /* 0x002f280000300a00 */
        /* <DEDUP_REMOVED lines=11> */
[----:B--2---:R-:W2:Y:S04]  /*22a20*/  LDL.LU.64 R6, [R1+0x198] ;  /* 0x0001980001067983 */ /* 0x004ea80000300a00 */
        /* <DEDUP_REMOVED lines=18> */
[----:B------:R-:W-:-:S03]  /*22b50*/  IMAD.WIDE R52, R183, 0x4, R210 ;  /* 0x00000004b7347825 */ /* 0x000fc600078e02d2 */
[----:B------:R-:W2:Y:S01]  /*22b60*/  LDL.LU.64 R54, [R1+0x100] ;  /* 0x0001000001367983 */ /* 0x000ea20000300a00 */
[----:B------:R-:W-:-:S03]  /*22b70*/  IMAD.WIDE R46, R183, 0x4, R204 ;  /* 0x00000004b72e7825 */ /* 0x000fc600078e02cc */
[----:B------:R-:W2:Y:S04]  /*22b80*/  LDL.LU.64 R214, [R1+0xf8] ;  /* 0x0000f80001d67983 */ /* 0x000ea80000300a00 */
[----:B------:R-:W2:Y:S04]  /*22b90*/  LDL.LU.64 R30, [R1+0xf0] ;  /* 0x0000f000011e7983 */ /* 0x000ea80000300a00 */
[----:B------:R-:W2:Y:S04]  /*22ba0*/  LDL.LU.64 R78, [R1+0xe8] ;  /* 0x0000e800014e7983 */ /* 0x000ea80000300a00 */
[----:B------:R-:W2:Y:S04]  /*22bb0*/  LDL.LU.64 R210, [R1+0xe0] ;  /* 0x0000e00001d27983 */ /* 0x000ea80000300a00 */
[----:B------:R-:W2:Y:S04]  /*22bc0*/  LDL.LU.64 R204, [R1+0xd8] ;  /* 0x0000d80001cc7983 */ /* 0x000ea80000300a00 */
[----:B------:R-:W2:Y:S04]  /*22bd0*/  LDL.LU.64 R198, [R1+0xd0] ;  /* 0x0000d00001c67983 */ /* 0x000ea80000300a00 */
[----:B---3--:R-:W-:Y:S04]  /*22be0*/  LDGSTS.E [R4+0x40500], desc[UR22][R96.64], P1 ;  /* 0x4050000060047fae */ /* 0x008fe800089a1016 */
[----:B----4-:R-:W-:Y:S04]  /*22bf0*/  LDGSTS.E [R4+0x40900], desc[UR22][R94.64], P1 ;  /* 0x409000005e047fae */ /* 0x010fe800089a1016 */
[----:B------:R-:W-:Y:S04]  /*22c00*/  LDGSTS.E [R4+0x40d00], desc[UR22][R200.64], P1 ;  /* 0x40d00000c8047fae */ /* 0x000fe800089a1016 */
[----:B------:R-:W-:Y:S04]  /*22c10*/  LDGSTS.E [R4+0x41100], desc[UR22][R196.64], P1 ;  /* 0x41100000c4047fae */ /* 0x000fe800089a1016 */
[----:B------:R1:W-:Y:S04]  /*22c20*/  LDGSTS.E [R4+0x41500], desc[UR22][R20.64], P1 ;  /* 0x4150000014047fae */ /* 0x0003e800089a1016 */
[----:B------:R-:W-:Y:S04]  /*22c30*/  LDGSTS.E [R4+0x41900], desc[UR22][R174.64], P1 ;  /* 0x41900000ae047fae */ /* 0x000fe800089a1016 */
[----:B------:R-:W-:Y:S04]  /*22c40*/  LDGSTS.E [R4+0x41d00], desc[UR22][R234.64], P1 ;  /* 0x41d00000ea047fae */ /* 0x000fe800089a1016 */
[----:B------:R-:W-:Y:S04]  /*22c50*/  LDGSTS.E [R4+0x42100], desc[UR22][R248.64], P1 ;  /* 0x42100000f8047fae */ /* 0x000fe800089a1016 */
[----:B------:R-:W-:Y:S04]  /*22c60*/  LDGSTS.E [R4+0x42500], desc[UR22][R2.64], P1 ;  /* 0x4250000002047fae */ /* 0x000fe800089a1016 */
[----:B------:R-:W-:Y:S04]  /*22c70*/  LDGSTS.E [R4+0x42900], desc[UR22][R226.64], P1 ;  /* 0x42900000e2047fae */ /* 0x000fe800089a1016 */
[----:B------:R-:W-:Y:S04]  /*22c80*/  LDGSTS.E [R4+0x42d00], desc[UR22][R224.64], P1 ;  /* 0x42d00000e0047fae */ /* 0x000fe800089a1016 */
[----:B------:R-:W3:Y:S04]  /*22c90*/  LDL.LU.64 R2, [R1+0x1228] ;  /* 0x0012280001027983 */ /* 0x000ee80000300a00 */
[----:B------:R-:W1:Y:S04]  /*22ca0*/  LDL.LU.64 R248, [R1+0x1d0] ;  /* 0x0001d00001f87983 */ /* 0x000e680000300a00 */
[----:B------:R-:W-:Y:S04]  /*22cb0*/  LDGSTS.E [R4+0x43100], desc[UR22][R222.64], P1 ;  /* 0x43100000de047fae */ /* 0x000fe800089a1016 */
[----:B------:R-:W-:Y:S04]  /*22cc0*/  LDGSTS.E [R4+0x43500], desc[UR22][R220.64], P1 ;  /* 0x43500000dc047fae */ /* 0x000fe800089a1016 */
[----:B------:R-:W-:Y:S04]  /*22cd0*/  LDGSTS.E [R4+0x43900], desc[UR22][R218.64], P1 ;  /* 0x43900000da047fae */ /* 0x000fe800089a1016 */
[----:B------:R4:W-:Y:S04]  /*22ce0*/  LDGSTS.E [R4+0x43d00], desc[UR22][R66.64], P1 ;  /* 0x43d0000042047fae */ /* 0x0009e800089a1016 */
        /* <DEDUP_REMOVED lines=11> */
[----:B------:R-:W-:Y:S04]  /*22da0*/  STL.64 [R1+0x11f8], R66 ;  /* 0x0011f84201007387 */ /* 0x000fe80000100a00 */
[----:B--2---:R-:W-:Y:S04]  /*22db0*/  LDGSTS.E [R4+0x45900], desc[UR22][R6.64], P1 ;  /* 0x4590000006047fae */ /* 0x004fe800089a1016 */
[----:B------:R-:W-:Y:S04]  /*22dc0*/  STL.64 [R1+0x1200], R68 ;  /* 0x0012004401007387 */ /* 0x000fe80000100a00 */
[----:B------:R-:W-:Y:S04]  /*22dd0*/  LDGSTS.E [R4+0x45d00], desc[UR22][R76.64], P1 ;  /* 0x45d000004c047fae */ /* 0x000fe800089a1016 */
[----:B------:R2:W-:Y:S04]  /*22de0*/  STL.64 [R1+0x1210], R216 ;  /* 0x001210d801007387 */ /* 0x0005e80000100a00 */
[----:B------:R-:W-:Y:S04]  /*22df0*/  LDGSTS.E [R4+0x46100], desc[UR22][R232.64], P1 ;  /* 0x46100000e8047fae */ /* 0x000fe800089a1016 */
[----:B------:R-:W-:Y:S04]  /*22e00*/  LDGSTS.E [R4+0x46500], desc[UR22][R246.64], P1 ;  /* 0x46500000f6047fae */ /* 0x000fe800089a1016 */
[----:B------:R-:W4:Y:S04]  /*22e10*/  LDL.LU.64 R218, [R1+0x880] ;  /* 0x0008800001da7983 */ /* 0x000f280000300a00 */
        /* <DEDUP_REMOVED lines=22> */
[----:B------:R-:W-:Y:S04]  /*22f80*/  LDGSTS.E [R4+0x53900], desc[UR22][R204.64], P1 ;  /* 0x53900000cc047fae */ /* 0x000fe800089a1016 */
[----:B------:R-:W-:Y:S04]  /*22f90*/  LDGSTS.E [R4+0x53d00], desc[UR22][R198.64], P1 ;  /* 0x53d00000c6047fae */ /* 0x000fe800089a1016 */
[----:B------:R-:W-:Y:S04]  /*22fa0*/  LDGSTS.E [R4+0x54100], desc[UR22][R14.64], P1 ;  /* 0x541000000e047fae */ /* 0x000fe800089a1016 */
[----:B------:R-:W-:Y:S04]  /*22fb0*/  LDGSTS.E [R4+0x54500], desc[UR22][R230.64], P1 ;  /* 0x54500000e6047fae */ /* 0x000fe800089a1016 */
[----:B------:R-:W-:Y:S01]  /*22fc0*/  LDGSTS.E [R4+0x54900], desc[UR22][R74.64], P1 ;  /* 0x549000004a047fae */ /* 0x000fe200089a1016 */
[----:B------:R-:W-:-:S03]  /*22fd0*/  IMAD.WIDE R108, R183, 0x4, R108 ;  /* 0x00000004b76c7825 */ /* 0x000fc600078e026c */
        /* <DEDUP_REMOVED lines=15> */
[----:B-1----:R-:W-:-:S03]  /*230d0*/  IMAD.WIDE R20, R183, 0x4, R248 ;  /* 0x00000004b7147825 */ /* 0x002fc600078e02f8 */
[----:B---3--:R-:W-:Y:S04]  /*230e0*/  LDGSTS.E [R3+0x40200], desc[UR22][R248.64], P1 ;  /* 0x40200000f8037fae */ /* 0x008fe800089a1016 */
[----:B------:R1:W-:Y:S04]  /*230f0*/  STL.64 [R1+0x1d0], R20 ;  /* 0x0001d01401007387 */ /* 0x0003e80000100a00 */
[----:B------:R-:W3:Y:S04]  /*23100*/  LDL.LU.64 R244, [R1+0x860] ;  /* 0x0008600001f47983 */ /* 0x000ee80000300a00 */
[----:B------:R-:W3:Y:S04]  /*23110*/  LDL.LU.64 R222, [R1+0x218] ;  /* 0x0002180001de7983 */ /* 0x000ee80000300a00 */
[----:B------:R-:W3:Y:S04]  /*23120*/  LDL.LU.64 R242, [R1+0x840] ;  /* 0x0008400001f27983 */ /* 0x000ee80000300a00 */
[----:B------:R-:W3:Y:S04]  /*23130*/  LDL.LU.64 R224, [R1+0x830] ;  /* 0x0008300001e07983 */ /* 0x000ee80000300a00 */
[----:B------:R-:W3:Y:S04]  /*23140*/  LDL.LU.64 R240, [R1+0x238] ;  /* 0x0002380001f07983 */ /* 0x000ee80000300a00 */
[----:B------:R-:W3:Y:S04]  /*23150*/  LDL.LU.64 R226, [R1+0x820] ;  /* 0x0008200001e27983 */ /* 0x000ee80000300a00 */
        /* <DEDUP_REMOVED lines=41> */
[----:B-1----:R-:W2:Y:S04]  /*233f0*/  LDL.LU.64 R20, [R1+0x258] ;  /* 0x0002580001147983 */ /* 0x002ea80000300a00 */
[----:B------:R-:W2:Y:S04]  /*23400*/  LDL.LU.64 R234, [R1+0x230] ;  /* 0x0002300001ea7983 */ /* 0x000ea80000300a00 */
[----:B------:R-:W2:Y:S04]  /*23410*/  LDL.LU.64 R208, [R1+0x210] ;  /* 0x0002100001d07983 */ /* 0x000ea80000300a00 */
[----:B------:R-:W2:Y:S04]  /*23420*/  LDL.LU.64 R202, [R1+0x1f8] ;  /* 0x0001f80001ca7983 */ /* 0x000ea80000300a00 */
[----:B------:R-:W2:Y:S04]  /*23430*/  LDL.LU.64 R196, [R1+0x1d8] ;  /* 0x0001d80001c47983 */ /* 0x000ea80000300a00 */
[----:B----4-:R1:W-:Y:S01]  /*23440*/  LDGSTS.E [R3+0x40600], desc[UR22][R220.64], P1 ;  /* 0x40600000dc037fae */ /* 0x0103e200089a1016 */
[----:B------:R-:W-:-:S03]  /*23450*/  IMAD.WIDE R212, R183, 0x4, R212 ;  /* 0x00000004b7d47825 */ /* 0x000fc600078e02d4 */
[----:B------:R-:W4:Y:S01]  /*23460*/  LDL.LU.64 R68, [R1+0x7f0] ;  /* 0x0007f00001447983 */ /* 0x000f220000300a00 */
[----:B------:R-:W-:-:S04]  /*23470*/  IMAD.WIDE R86, R183, 0x4, R86 ;  /* 0x00000004b7567825 */ /* 0x000fc800078e0256 */
[----:B------:R-:W-:-:S04]  /*23480*/  IMAD.WIDE R98, R183, 0x4, R98 ;  /* 0x00000004b7627825 */ /* 0x000fc800078e0262 */
[----:B------:R-:W-:-:S04]  /*23490*/  IMAD.WIDE R102, R183, 0x4, R102 ;  /* 0x00000004b7667825 */ /* 0x000fc800078e0266 */
[----:B------:R-:W-:-:S04]  /*234a0*/  IMAD.WIDE R104, R183, 0x4, R104 ;  /* 0x00000004b7687825 */ /* 0x000fc800078e0268 */
[----:B------:R-:W-:-:S04]  /*234b0*/  IMAD.WIDE R66, R183, 0x4, R218 ;  /* 0x00000004b7427825 */ /* 0x000fc800078e02da */
[C---:B-1----:R-:W-:Y:S01]  /*234c0*/  IMAD.WIDE R220, R183.reuse, 0x4, R220 ;  /* 0x00000004b7dc7825 */ /* 0x042fe200078e02dc */
[----:B------:R1:W-:Y:S04]  /*234d0*/  STL.64 [R1+0x848], R66 ;  /* 0x0008484201007387 */ /* 0x0003e80000100a00 */
[----:B---3--:R3:W-:Y:S04]  /*234e0*/  LDGSTS.E [R3+0x40a00], desc[UR22][R222.64], P1 ;  /* 0x40a00000de037fae */ /* 0x0087e800089a1016 */
[----:B------:R-:W-:Y:S04]  /*234f0*/  LDGSTS.E [R3+0x40e00], desc[UR22][R240.64], P1 ;  /* 0x40e00000f0037fae */ /* 0x000fe800089a1016 */
[----:B--2---:R-:W-:Y:S04]  /*23500*/  LDGSTS.E [R3+0x41200], desc[UR22][R238.64], P1 ;  /* 0x41200000ee037fae */ /* 0x004fe800089a1016 */
        /* <DEDUP_REMOVED lines=59> */
[----:B------:R2:W-:Y:S01]  /*238c0*/  LDGSTS.E [R2+0x40300], desc[UR22][R218.64], P1 ;  /* 0x40300000da027fae */ /* 0x0005e200089a1016 */
[----:B------:R-:W-:-:S03]  /*238d0*/  IMAD.WIDE R94, R183, 0x4, R94 ;  /* 0x00000004b75e7825 */ /* 0x000fc600078e025e */
[----:B------:R1:W-:Y:S01]  /*238e0*/  LDGSTS.E [R2+0x40700], desc[UR22][R244.64], P1 ;  /* 0x40700000f4027fae */ /* 0x0003e200089a1016 */
[----:B---3--:R-:W-:-:S03]  /*238f0*/  IMAD.WIDE R222, R183, 0x4, R222 ;  /* 0x00000004b7de7825 */ /* 0x008fc600078e02de */
[----:B------:R3:W-:Y:S01]  /*23900*/  LDGSTS.E [R2+0x40b00], desc[UR22][R242.64], P1 ;  /* 0x40b00000f2027fae */ /* 0x0007e200089a1016 */
[----:B--2---:R-:W-:-:S03]  /*23910*/  IMAD.WIDE R218, R183, 0x4, R96 ;  /* 0x00000004b7da7825 */ /* 0x004fc600078e0260 */
[----:B------:R2:W-:Y:S04]  /*23920*/  LDGSTS.E [R2+0x40f00], desc[UR22][R226.64], P1 ;  /* 0x40f00000e2027fae */ /* 0x0005e800089a1016 */
[----:B------:R-:W4:Y:S01]  /*23930*/  LDL.LU.64 R96, [R1+0x1220] ;  /* 0x0012200001607983 */ /* 0x000f220000300a00 */
[----:B-1----:R-:W-:-:S03]  /*23940*/  IMAD.WIDE R244, R183, 0x4, R244 ;  /* 0x00000004b7f47825 */ /* 0x002fc600078e02f4 */
[----:B------:R-:W4:Y:S04]  /*23950*/  LDL.LU.64 R66, [R1+0x7e0] ;  /* 0x0007e00001427983 */ /* 0x000f280000300a00 */
[----:B------:R1:W-:Y:S01]  /*23960*/  STL.64 [R1+0x10], R218 ;  /* 0x000010da01007387 */ /* 0x0003e20000100a00 */
[----:B---3--:R-:W-:-:S03]  /*23970*/  IMAD.WIDE R242, R183, 0x4, R242 ;  /* 0x00000004b7f27825 */ /* 0x008fc600078e02f2 */
[----:B------:R3:W-:Y:S04]  /*23980*/  LDGSTS.E [R2+0x41300], desc[UR22][R116.64], P1 ;  /* 0x4130000074027fae */ /* 0x0007e800089a1016 */
        /* <DEDUP_REMOVED lines=20> */
[----:B------:R-:W-:-:S04]  /*23ad0*/  IMAD.WIDE R216, R183, 0x4, R216 ;  /* 0x00000004b7d87825 */ /* 0x000fc800078e02d8 */
[C---:B------:R-:W-:Y:S01]  /*23ae0*/  IMAD.WIDE R238, R183.reuse, 0x4, R238 ;  /* 0x00000004b7ee7825 */ /* 0x040fe200078e02ee */
[----:B------:R1:W-:Y:S03]  /*23af0*/  STL.64 [R1+0x38], R216 ;  /* 0x000038d801007387 */ /* 0x0003e60000100a00 */
[----:B---3--:R-:W-:-:S04]  /*23b00*/  IMAD.WIDE R116, R183, 0x4, R116 ;  /* 0x00000004b7747825 */ /* 0x008fc800078e0274 */
[C---:B----4-:R-:W-:Y:S01]  /*23b10*/  IMAD.WIDE R68, R183.reuse, 0x4, R68 ;  /* 0x00000004b7447825 */ /* 0x050fe200078e0244 */
[----:B-1----:R-:W3:Y:S03]  /*23b20*/  LDL.LU.64 R216, [R1+0x1210] ;  /* 0x0012100001d87983 */ /* 0x002ee60000300a00 */
[C---:B------:R-:W-:Y:S01]  /*23b30*/  IMAD.WIDE R118, R183.reuse, 0x4, R118 ;  /* 0x00000004b7767825 */ /* 0x040fe200078e0276 */
[----:B------:R1:W-:Y:S03]  /*23b40*/  STL.64 [R1+0x240], R238 ;  /* 0x000240ee01007387 */ /* 0x0003e60000100a00 */
[C---:B------:R-:W-:Y:S01]  /*23b50*/  IMAD.WIDE R122, R183.reuse, 0x4, R122 ;  /* 0x00000004b77a7825 */ /* 0x040fe200078e027a */
[----:B-1----:R-:W4:Y:S04]  /*23b60*/  LDL.LU.64 R238, [R1+0x760] ;  /* 0x0007600001ee7983 */ /* 0x002f280000300a00 */
[----:B------:R1:W-:Y:S04]  /*23b70*/  STL.64 [R1+0x7c8], R116 ;  /* 0x0007c87401007387 */ /* 0x0003e80000100a00 */
[----:B-1----:R-:W3:Y:S04]  /*23b80*/  LDL.LU.64 R116, [R1+0x1208] ;  /* 0x0012080001747983 */ /* 0x002ee80000300a00 */
[----:B------:R1:W-:Y:S01]  /*23b90*/  STL.64 [R1+0x40], R68 ;  /* 0x0000404401007387 */ /* 0x0003e20000100a00 */
[----:B------:R-:W-:-:S03]  /*23ba0*/  IMAD.WIDE R124, R183, 0x4, R124 ;  /* 0x00000004b77c7825 */ /* 0x000fc600078e027c */
[----:B-1----:R-:W3:Y:S04]  /*23bb0*/  LDL.LU.64 R68, [R1+0x1200] ;  /* 0x0012000001447983 */ /* 0x002ee80000300a00 */
[----:B------:R1:W-:Y:S04]  /*23bc0*/  STL.64 [R1+0x260], R118 ;  /* 0x0002607601007387 */ /* 0x0003e80000100a00 */
[----:B-1----:R-:W3:Y:S01]  /*23bd0*/  LDL.LU.64 R118, [R1+0x740] ;  /* 0x0007400001767983 */ /* 0x002ee20000300a00 */
[----:B------:R-:W-:-:S03]  /*23be0*/  IMAD.WIDE R126, R183, 0x4, R126 ;  /* 0x00000004b77e7825 */ /* 0x000fc600078e027e */
[----:B------:R1:W-:Y:S02]  /*23bf0*/  LDGSTS.E [R2+0x41700], desc[UR22][R66.64], P1 ;  /* 0x4170000042027fae */ /* 0x0003e400089a1016 */
[----:B-1----:R-:W-:-:S04]  /*23c00*/  IMAD.WIDE R66, R183, 0x4, R66 ;  /* 0x00000004b7427825 */ /* 0x002fc800078e0242 */
[C---:B------:R-:W-:Y:S01]  /*23c10*/  IMAD.WIDE R218, R183.reuse, 0x4, R218 ;  /* 0x00000004b7da7825 */ /* 0x040fe200078e02da */
[----:B------:R1:W-:Y:S04]  /*23c20*/  STL.64 [R1+0x7a8], R66 ;  /* 0x0007a84201007387 */ /* 0x0003e80000100a00 */
[----:B-1----:R-:W3:Y:S01]  /*23c30*/  LDL.LU.64 R66, [R1+0x11f8] ;  /* 0x0011f80001427983 */ /* 0x002ee20000300a00 */
[----:B------:R-:W-:-:S03]  /*23c40*/  IMAD.WIDE R220, R183, 0x4, R220 ;  /* 0x00000004b7dc7825 */ /* 0x000fc600078e02dc */
[----:B------:R1:W-:Y:S04]  /*23c50*/  STL.64 [R1], R218 ;  /* 0x000000da01007387 */ /* 0x0003e80000100a00 */
[----:B-1----:R-:W3:Y:S04]  /*23c60*/  LDL.LU.64 R218, [R1+0x11f0] ;  /* 0x0011f00001da7983 */ /* 0x002ee80000300a00 */
[----:B------:R1:W-:Y:S04]  /*23c70*/  LDGSTS.E [R2+0x41b00], desc[UR22][R244.64], P1 ;  /* 0x41b00000f4027fae */ /* 0x0003e800089a1016 */
[----:B------:R1:W-:Y:S02]  /*23c80*/  STL.64 [R1+0x48], R220 ;  /* 0x000048dc01007387 */ /* 0x0003e40000100a00 */
[----:B-1----:R-:W-:-:S02]  /*23c90*/  IMAD.WIDE R244, R183, 0x4, R244 ;  /* 0x00000004b7f47825 */ /* 0x002fc400078e02f4 */
[----:B------:R-:W3:Y:S04]  /*23ca0*/  LDL.LU.64 R220, [R1+0x11e8] ;  /* 0x0011e80001dc7983 */ /* 0x000ee80000300a00 */
[----:B------:R1:W-:Y:S01]  /*23cb0*/  STL.64 [R1+0x278], R122 ;  /* 0x0002787a01007387 */ /* 0x0003e20000100a00 */
[----:B--2---:R-:W-:-:S03]  /*23cc0*/  IMAD.WIDE R222, R183, 0x4, R222 ;  /* 0x00000004b7de7825 */ /* 0x004fc600078e02de */
[----:B-1----:R-:W2:Y:S04]  /*23cd0*/  LDL.LU.64 R122, [R1+0x720] ;  /* 0x00072000017a7983 */ /* 0x002ea80000300a00 */
[----:B------:R1:W-:Y:S04]  /*23ce0*/  STL.64 [R1+0x788], R244 ;  /* 0x000788f401007387 */ /* 0x0003e80000100a00 */
[----:B------:R1:W-:Y:S04]  /*23cf0*/  LDGSTS.E [R2+0x41f00], desc[UR22][R242.64], P1 ;  /* 0x41f00000f2027fae */ /* 0x0003e800089a1016 */
[----:B-1----:R-:W2:Y:S04]  /*23d00*/  LDL.LU.64 R244, [R1+0x11e0] ;  /* 0x0011e00001f47983 */ /* 0x002ea80000300a00 */
[----:B------:R1:W-:Y:S01]  /*23d10*/  STL.64 [R1+0x50], R222 ;  /* 0x000050de01007387 */ /* 0x0003e20000100a00 */
[----:B------:R-:W-:-:S04]  /*23d20*/  IMAD.WIDE R242, R183, 0x4, R242 ;  /* 0x00000004b7f27825 */ /* 0x000fc800078e02f2 */
[C---:B------:R-:W-:Y:S01]  /*23d30*/  IMAD.WIDE R224, R183.reuse, 0x4, R224 ;  /* 0x00000004b7e07825 */ /* 0x040fe200078e02e0 */
        /* <DEDUP_REMOVED lines=9> */
[----:B-1----:R-:W2:Y:S04]  /*23dd0*/  LDL.LU.64 R224, [R1+0x11c8] ;  /* 0x0011c80001e07983 */ /* 0x002ea80000300a00 */
[----:B------:R1:W-:Y:S01]  /*23de0*/  STL.64 [R1+0x2c8], R126 ;  /* 0x0002c87e01007387 */ /* 0x0003e20000100a00 */
[----:B------:R-:W-:-:S04]  /*23df0*/  IMAD.WIDE R128, R183, 0x4, R128 ;  /* 0x00000004b7807825 */ /* 0x000fc800078e0280 */
[C---:B------:R-:W-:Y:S01]  /*23e00*/  IMAD.WIDE R130, R183.reuse, 0x4, R130 ;  /* 0x00000004b7827825 */ /* 0x040fe200078e0282 */
[----:B----4-:R4:W-:Y:S04]  /*23e10*/  LDGSTS.E [R2+0x42700], desc[UR22][R238.64], P1 ;  /* 0x42700000ee027fae */ /* 0x0109e800089a1016 */
[----:B-1----:R-:W2:Y:S04]  /*23e20*/  LDL.LU.64 R126, [R1+0x5e8] ;  /* 0x0005e800017e7983 */ /* 0x002ea80000300a00 */
[----:B------:R1:W-:Y:S04]  /*23e30*/  STL.64 [R1+0x748], R240 ;  /* 0x000748f001007387 */ /* 0x0003e80000100a00 */
[----:B-1----:R-:W2:Y:S04]  /*23e40*/  LDL.LU.64 R240, [R1+0x11c0] ;  /* 0x0011c00001f07983 */ /* 0x002ea80000300a00 */
[----:B------:R1:W-:Y:S04]  /*23e50*/  STL.64 [R1+0x60], R226 ;  /* 0x000060e201007387 */ /* 0x0003e80000100a00 */
[----:B-1----:R-:W2:Y:S01]  /*23e60*/  LDL.LU.64 R226, [R1+0x11b8] ;  /* 0x0011b80001e27983 */ /* 0x002ea20000300a00 */
[----:B----4-:R-:W-:-:S03]  /*23e70*/  IMAD.WIDE R238, R183, 0x4, R238 ;  /* 0x00000004b7ee7825 */ /* 0x010fc600078e02ee */
[----:B------:R1:W-:Y:S01]  /*23e80*/  STL.64 [R1+0x2e0], R128 ;  /* 0x0002e08001007387 */ /* 0x0003e20000100a00 */
[----:B------:R-:W-:-:S03]  /*23e90*/  IMAD.WIDE R132, R183, 0x4, R132 ;  /* 0x00000004b7847825 */ /* 0x000fc600078e0284 */
[----:B---3--:R3:W-:Y:S04]  /*23ea0*/  LDGSTS.E [R2+0x42b00], desc[UR22][R118.64], P1 ;  /* 0x42b0000076027fae */ /* 0x0087e800089a1016 */
[----:B-1----:R-:W4:Y:S04]  /*23eb0*/  LDL.LU.64 R128, [R1+0x5c8] ;  /* 0x0005c80001807983 */ /* 0x002f280000300a00 */
[----:B------:R1:W-:Y:S01]  /*23ec0*/  STL.64 [R1+0x728], R238 ;  /* 0x000728ee01007387 */ /* 0x0003e20000100a00 */
[----:B---3--:R-:W-:-:S03]  /*23ed0*/  IMAD.WIDE R118, R183, 0x4, R118 ;  /* 0x00000004b7767825 */ /* 0x008fc600078e0276 */
[----:B-1----:R-:W3:Y:S01]  /*23ee0*/  LDL.LU.64 R238, [R1+0x11b0] ;  /* 0x0011b00001ee7983 */ /* 0x002ee20000300a00 */
[----:B------:R-:W-:-:S04]  /*23ef0*/  IMAD.WIDE R134, R183, 0x4, R134 ;  /* 0x00000004b7867825 */ /* 0x000fc800078e0286 */
        /* <DEDUP_REMOVED lines=9> */
[C---:B------:R-:W-:Y:S01]  /*23f90*/  IMAD.WIDE R220, R183.reuse, 0x4, R220 ;  /* 0x00000004b7dc7825 */ /* 0x040fe200078e02dc */
[----:B--2---:R1:W-:Y:S03]  /*23fa0*/  LDGSTS.E [R2+0x42f00], desc[UR22][R122.64], P1 ;  /* 0x42f000007a027fae */ /* 0x0043e600089a1016 */
[C---:B------:R-:W-:Y:S01]  /*23fb0*/  IMAD.WIDE R224, R183.reuse, 0x4, R224 ;  /* 0x00000004b7e07825 */ /* 0x040fe200078e02e0 */
[----:B------:R2:W-:Y:S03]  /*23fc0*/  LDGSTS.E [R2+0x43300], desc[UR22][R124.64], P1 ;  /* 0x433000007c027fae */ /* 0x0005e600089a1016 */
[C---:B------:R-:W-:Y:S01]  /*23fd0*/  IMAD.WIDE R226, R183.reuse, 0x4, R226 ;  /* 0x00000004b7e27825 */ /* 0x040fe200078e02e2 */
[----:B------:R2:W-:Y:S04]  /*23fe0*/  LDGSTS.E [R2+0x43700], desc[UR22][R126.64], P1 ;  /* 0x437000007e027fae */ /* 0x0005e800089a1016 */
[----:B------:R4:W-:Y:S01]  /*23ff0*/  STL.64 [R1+0x78], R226 ;  /* 0x000078e201007387 */ /* 0x0009e20000100a00 */
[----:B-1----:R-:W-:-:S04]  /*24000*/  IMAD.WIDE R122, R183, 0x4, R122 ;  /* 0x00000004b77a7825 */ /* 0x002fc800078e027a */
[----:B------:R-:W-:-:S04]  /*24010*/  IMAD.WIDE R222, R183, 0x4, R222 ;  /* 0x00000004b7de7825 */ /* 0x000fc800078e02de */
[C---:B--2---:R-:W-:Y:S01]  /*24020*/  IMAD.WIDE R124, R183.reuse, 0x4, R124 ;  /* 0x00000004b77c7825 */ /* 0x044fe200078e027c */
[----:B----4-:R1:W-:Y:S04]  /*24030*/  LDGSTS.E [R2+0x43b00], desc[UR22][R128.64], P1 ;  /* 0x43b0000080027fae */ /* 0x0103e800089a1016 */
[----:B------:R-:W2:Y:S04]  /*24040*/  LDL.LU.64 R226, [R1+0x11a8] ;  /* 0x0011a80001e27983 */ /* 0x000ea80000300a00 */
[----:B------:R4:W-:Y:S04]  /*24050*/  STL.64 [R1+0x300], R130 ;  /* 0x0003008201007387 */ /* 0x0009e80000100a00 */
[----:B----4-:R-:W4:Y:S04]  /*24060*/  LDL.LU.64 R130, [R1+0x5a0] ;  /* 0x0005a00001827983 */ /* 0x010f280000300a00 */
[----:B------:R1:W-:Y:S04]  /*24070*/  STL.64 [R1+0x6f8], R118 ;  /* 0x0006f87601007387 */ /* 0x0003e80000100a00 */
[----:B-1----:R-:W2:Y:S04]  /*24080*/  LDL.LU.64 R118, [R1+0x11a0] ;  /* 0x0011a00001767983 */ /* 0x002ea80000300a00 */
[----:B------:R1:W-:Y:S04]  /*24090*/  STL.64 [R1+0x80], R224 ;  /* 0x000080e001007387 */ /* 0x0003e80000100a00 */
[----:B-1----:R-:W2:Y:S04]  /*240a0*/  LDL.LU.64 R224, [R1+0x1198] ;  /* 0x0011980001e07983 */ /* 0x002ea80000300a00 */
[----:B------:R1:W-:Y:S04]  /*240b0*/  STL.64 [R1+0x318], R132 ;  /* 0x0003188401007387 */ /* 0x0003e80000100a00 */
[----:B-1----:R-:W2:Y:S04]  /*240c0*/  LDL.LU.64 R132, [R1+0x578] ;  /* 0x0005780001847983 */ /* 0x002ea80000300a00 */
        /* <DEDUP_REMOVED lines=26> */
[----:B----4-:R1:W-:Y:S02]  /*24270*/  LDGSTS.E [R2+0x43f00], desc[UR22][R130.64], P1 ;  /* 0x43f0000082027fae */ /* 0x0103e400089a1016 */
[----:B-1----:R-:W-:-:S05]  /*24280*/  IMAD.WIDE R130, R183, 0x4, R130 ;  /* 0x00000004b7827825 */ /* 0x002fca00078e0282 */
[----:B------:R1:W-:Y:S04]  /*24290*/  STL.64 [R1+0x698], R130 ;  /* 0x0006988201007387 */ /* 0x0003e80000100a00 */
[----:B-1----:R-:W4:Y:S04]  /*242a0*/  LDL.LU.64 R130, [R1+0x1150] ;  /* 0x0011500001827983 */ /* 0x002f280000300a00 */
[----:B------:R1:W-:Y:S04]  /*242b0*/  STL.64 [R1+0xb0], R68 ;  /* 0x0000b04401007387 */ /* 0x0003e80000100a00 */
[----:B-1----:R-:W4:Y:S04]  /*242c0*/  LDL.LU.64 R68, [R1+0x1148] ;  /* 0x0011480001447983 */ /* 0x002f280000300a00 */
[----:B--2---:R1:W-:Y:S04]  /*242d0*/  LDGSTS.E [R2+0x44300], desc[UR22][R132.64], P1 ;  /* 0x4430000084027fae */ /* 0x0043e800089a1016 */
[----:B------:R2:W-:Y:S01]  /*242e0*/  STL.64 [R1+0x3a8], R142 ;  /* 0x0003a88e01007387 */ /* 0x0005e20000100a00 */
[----:B-1----:R-:W-:-:S03]  /*242f0*/  IMAD.WIDE R132, R183, 0x4, R132 ;  /* 0x00000004b7847825 */ /* 0x002fc600078e0284 */
[----:B--2---:R-:W2:Y:S04]  /*24300*/  LDL.LU.64 R142, [R1+0x500] ;  /* 0x00050000018e7983 */ /* 0x004ea80000300a00 */
[----:B------:R1:W-:Y:S04]  /*24310*/  STL.64 [R1+0x680], R132 ;  /* 0x0006808401007387 */ /* 0x0003e80000100a00 */
[----:B-1----:R-:W4:Y:S04]  /*24320*/  LDL.LU.64 R132, [R1+0x1140] ;  /* 0x0011400001847983 */ /* 0x002f280000300a00 */
[----:B------:R1:W-:Y:S01]  /*24330*/  STL.64 [R1+0x1b0], R216 ;  /* 0x0001b0d801007387 */ /* 0x0003e20000100a00 */
[----:B------:R-:W-:-:S04]  /*24340*/  IMAD.WIDE R50, R183, 0x4, R50 ;  /* 0x00000004b7327825 */ /* 0x000fc800078e0232 */
[C---:B------:R-:W-:Y:S01]  /*24350*/  IMAD.WIDE R146, R183.reuse, 0x4, R146 ;  /* 0x00000004b7927825 */ /* 0x040fe200078e0292 */
[----:B---3--:R3:W-:Y:S04]  /*24360*/  LDGSTS.E [R2+0x44700], desc[UR22][R134.64], P1 ;  /* 0x4470000086027fae */ /* 0x0087e800089a1016 */
[----:B-1----:R-:W4:Y:S04]  /*24370*/  LDL.LU.64 R216, [R1+0x1138] ;  /* 0x0011380001d87983 */ /* 0x002f280000300a00 */
[----:B------:R1:W-:Y:S04]  /*24380*/  STL.64 [R1+0x3c8], R144 ;  /* 0x0003c89001007387 */ /* 0x0003e80000100a00 */
[----:B-1----:R-:W4:Y:S01]  /*24390*/  LDL.LU.64 R144, [R1+0x4d0] ;  /* 0x0004d00001907983 */ /* 0x002f220000300a00 */
[----:B---3--:R-:W-:-:S05]  /*243a0*/  IMAD.WIDE R134, R183, 0x4, R134 ;  /* 0x00000004b7867825 */ /* 0x008fca00078e0286 */
[----:B------:R1:W-:Y:S01]  /*243b0*/  STL.64 [R1+0x678], R134 ;  /* 0x0006788601007387 */ /* 0x0003e20000100a00 */
[----:B------:R-:W-:-:S04]  /*243c0*/  IMAD.WIDE R44, R183, 0x4, R44 ;  /* 0x00000004b72c7825 */ /* 0x000fc800078e022c */
[C---:B------:R-:W-:Y:S01]  /*243d0*/  IMAD.WIDE R148, R183.reuse, 0x4, R148 ;  /* 0x00000004b7947825 */ /* 0x040fe200078e0294 */
[----:B-1----:R-:W3:Y:S04]  /*243e0*/  LDL.LU.64 R134, [R1+0x1130] ;  /* 0x0011300001867983 */ /* 0x002ee80000300a00 */
[----:B------:R1:W-:Y:S04]  /*243f0*/  STL.64 [R1+0x1c8], R50 ;  /* 0x0001c83201007387 */ /* 0x0003e80000100a00 */
[----:B------:R1:W-:Y:S04]  /*24400*/  LDGSTS.E [R2+0x44b00], desc[UR22][R136.64], P1 ;  /* 0x44b0000088027fae */ /* 0x0003e800089a1016 */
[----:B-1----:R-:W3:Y:S01]  /*24410*/  LDL.LU.64 R50, [R1+0x1128] ;  /* 0x0011280001327983 */ /* 0x002ee20000300a00 */
[----:B------:R-:W-:-:S03]  /*24420*/  IMAD.WIDE R136, R183, 0x4, R136 ;  /* 0x00000004b7887825 */ /* 0x000fc600078e0288 */
[----:B------:R1:W-:Y:S01]  /*24430*/  STL.64 [R1+0x420], R146 ;  /* 0x0004209201007387 */ /* 0x0003e20000100a00 */
[----:B------:R-:W-:-:S03]  /*24440*/  IMAD.WIDE R34, R183, 0x4, R34 ;  /* 0x00000004b7227825 */ /* 0x000fc600078e0222 */
[----:B-1----:R-:W3:Y:S04]  /*24450*/  LDL.LU.64 R146, [R1+0x4a8] ;  /* 0x0004a80001927983 */ /* 0x002ee80000300a00 */
[----:B------:R1:W-:Y:S01]  /*24460*/  STL.64 [R1+0x660], R136 ;  /* 0x0006608801007387 */ /* 0x0003e20000100a00 */
[----:B------:R-:W-:-:S03]  /*24470*/  IMAD.WIDE R150, R183, 0x4, R150 ;  /* 0x00000004b7967825 */ /* 0x000fc600078e0296 */
[----:B-1----:R-:W3:Y:S04]  /*24480*/  LDL.LU.64 R136, [R1+0x1120] ;  /* 0x0011200001887983 */ /* 0x002ee80000300a00 */
[----:B------:R1:W-:Y:S04]  /*24490*/  STL.64 [R1+0x1c0], R44 ;  /* 0x0001c02c01007387 */ /* 0x0003e80000100a00 */
[----:B------:R1:W-:Y:S01]  /*244a0*/  LDGSTS.E [R2+0x44f00], desc[UR22][R138.64], P1 ;  /* 0x44f000008a027fae */ /* 0x0003e200089a1016 */
[----:B------:R-:W-:-:S03]  /*244b0*/  IMAD.WIDE R24, R183, 0x4, R24 ;  /* 0x00000004b7187825 */ /* 0x000fc600078e0218 */
        /* <DEDUP_REMOVED lines=23> */
[----:B--2---:R1:W-:Y:S02]  /*24630*/  LDGSTS.E [R2+0x45700], desc[UR22][R142.64], P1 ;  /* 0x457000008e027fae */ /* 0x0043e400089a1016 */
[----:B-1----:R-:W-:-:S05]  /*24640*/  IMAD.WIDE R142, R183, 0x4, R142 ;  /* 0x00000004b78e7825 */ /* 0x002fca00078e028e */
[----:B------:R1:W-:Y:S04]  /*24650*/  STL.64 [R1+0x628], R142 ;  /* 0x0006288e01007387 */ /* 0x0003e80000100a00 */
[----:B-1----:R-:W2:Y:S04]  /*24660*/  LDL.LU.64 R142, [R1+0x10f0] ;  /* 0x0010f000018e7983 */ /* 0x002ea80000300a00 */
[----:B------:R1:W-:Y:S04]  /*24670*/  STL.64 [R1+0x198], R6 ;  /* 0x0001980601007387 */ /* 0x0003e80000100a00 */
[----:B-1----:R-:W2:Y:S04]  /*24680*/  LDL.LU.64 R6, [R1+0x10e8] ;  /* 0x0010e80001067983 */ /* 0x002ea80000300a00 */
[----:B----4-:R1:W-:Y:S04]  /*24690*/  LDGSTS.E [R2+0x45b00], desc[UR22][R144.64], P1 ;  /* 0x45b0000090027fae */ /* 0x0103e800089a1016 */
[----:B------:R4:W-:Y:S01]  /*246a0*/  STL.64 [R1+0x518], R154 ;  /* 0x0005189a01007387 */ /* 0x0009e20000100a00 */
[----:B-1----:R-:W-:-:S03]  /*246b0*/  IMAD.WIDE R144, R183, 0x4, R144 ;  /* 0x00000004b7907825 */ /* 0x002fc600078e0290 */
[----:B----4-:R-:W4:Y:S04]  /*246c0*/  LDL.LU.64 R154, [R1+0x440] ;  /* 0x00044000019a7983 */ /* 0x010f280000300a00 */
[----:B------:R1:W-:Y:S04]  /*246d0*/  STL.64 [R1+0x620], R144 ;  /* 0x0006209001007387 */ /* 0x0003e80000100a00 */
[----:B-1----:R-:W2:Y:S04]  /*246e0*/  LDL.LU.64 R144, [R1+0x10e0] ;  /* 0x0010e00001907983 */ /* 0x002ea80000300a00 */
[----:B------:R1:W-:Y:S04]  /*246f0*/  STL.64 [R1+0x190], R76 ;  /* 0x0001904c01007387 */ /* 0x0003e80000100a00 */
[----:B-1----:R-:W2:Y:S04]  /*24700*/  LDL.LU.64 R76, [R1+0x10d8] ;  /* 0x0010d800014c7983 */ /* 0x002ea80000300a00 */
[----:B------:R1:W-:Y:S01]  /*24710*/  STL.64 [R1+0x4f8], R156 ;  /* 0x0004f89c01007387 */ /* 0x0003e20000100a00 */
[----:B------:R-:W-:-:S03]  /*24720*/  IMAD.WIDE R232, R183, 0x4, R232 ;  /* 0x00000004b7e87825 */ /* 0x000fc600078e02e8 */
[----:B---3--:R3:W-:Y:S04]  /*24730*/  LDGSTS.E [R2+0x45f00], desc[UR22][R146.64], P1 ;  /* 0x45f0000092027fae */ /* 0x0087e800089a1016 */
[----:B-1----:R-:W2:Y:S01]  /*24740*/  LDL.LU.64 R156, [R1+0x428] ;  /* 0x00042800019c7983 */ /* 0x002ea20000300a00 */
[----:B---3--:R-:W-:-:S04]  /*24750*/  IMAD.WIDE R146, R183, 0x4, R146 ;  /* 0x00000004b7927825 */ /* 0x008fc800078e0292 */
[C---:B------:R-:W-:Y:S01]  /*24760*/  IMAD.WIDE R158, R183.reuse, 0x4, R158 ;  /* 0x00000004b79e7825 */ /* 0x040fe200078e029e */
[----:B------:R1:W-:Y:S03]  /*24770*/  STL.64 [R1+0x608], R146 ;  /* 0x0006089201007387 */ /* 0x0003e60000100a00 */
[----:B------:R-:W-:-:S04]  /*24780*/  IMAD.WIDE R246, R183, 0x4, R246 ;  /* 0x00000004b7f67825 */ /* 0x000fc800078e02f6 */
[C---:B------:R-:W-:Y:S01]  /*24790*/  IMAD.WIDE R160, R183.reuse, 0x4, R160 ;  /* 0x00000004b7a07825 */ /* 0x040fe200078e02a0 */
[----:B-1----:R-:W3:Y:S04]  /*247a0*/  LDL.LU.64 R146, [R1+0x10d0] ;  /* 0x0010d00001927983 */ /* 0x002ee80000300a00 */
[----:B------:R1:W-:Y:S01]  /*247b0*/  STL.64 [R1+0x188], R232 ;  /* 0x000188e801007387 */ /* 0x0003e20000100a00 */
[----:B------:R-:W-:-:S03]  /*247c0*/  IMAD.WIDE R194, R183, 0x4, R194 ;  /* 0x00000004b7c27825 */ /* 0x000fc600078e02c2 */
[----:B-1----:R-:W3:Y:S04]  /*247d0*/  LDL.LU.64 R232, [R1+0x10c8] ;  /* 0x0010c80001e87983 */ /* 0x002ee80000300a00 */
[----:B------:R1:W-:Y:S04]  /*247e0*/  LDGSTS.E [R2+0x46300], desc[UR22][R148.64], P1 ;  /* 0x4630000094027fae */ /* 0x0003e800089a1016 */
[----:B------:R1:W-:Y:S02]  /*247f0*/  STL.64 [R1+0x4e8], R158 ;  /* 0x0004e89e01007387 */ /* 0x0003e40000100a00 */
[----:B-1----:R-:W-:-:S02]  /*24800*/  IMAD.WIDE R148, R183, 0x4, R148 ;  /* 0x00000004b7947825 */ /* 0x002fc400078e0294 */
[----:B------:R-:W3:Y:S04]  /*24810*/  LDL.LU.64 R158, [R1+0x408] ;  /* 0x00040800019e7983 */ /* 0x000ee80000300a00 */
[----:B------:R1:W-:Y:S01]  /*24820*/  STL.64 [R1+0x600], R148 ;  /* 0x0006009401007387 */ /* 0x0003e20000100a00 */
[----:B------:R-:W-:-:S03]  /*24830*/  IMAD.WIDE R162, R183, 0x4, R162 ;  /* 0x00000004b7a27825 */ /* 0x000fc600078e02a2 */
[----:B-1----:R-:W3:Y:S04]  /*24840*/  LDL.LU.64 R148, [R1+0x10c0] ;  /* 0x0010c00001947983 */ /* 0x002ee80000300a00 */
[----:B------:R1:W-:Y:S01]  /*24850*/  STL.64 [R1+0x180], R246 ;  /* 0x000180f601007387 */ /* 0x0003e20000100a00 */
[----:B------:R-:W-:-:S03]  /*24860*/  IMAD.WIDE R192, R183, 0x4, R192 ;  /* 0x00000004b7c07825 */ /* 0x000fc600078e02c0 */
[----:B------:R1:W-:Y:S04]  /*24870*/  LDGSTS.E [R2+0x46700], desc[UR22][R150.64], P1 ;  /* 0x4670000096027fae */ /* 0x0003e800089a1016 */
        /* <DEDUP_REMOVED lines=9> */
[----:B-1----:R-:W3:Y:S04]  /*24910*/  LDL.LU.64 R194, [R1+0x10a8] ;  /* 0x0010a80001c27983 */ /* 0x002ee80000300a00 */
        /* <DEDUP_REMOVED lines=25> */
[----:B------:R1:W-:Y:S04]  /*24ab0*/  STL.64 [R1+0x160], R188 ;  /* 0x000160bc01007387 */ /* 0x0003e80000100a00 */
[----:B-1----:R-:W4:Y:S04]  /*24ac0*/  LDL.LU.64 R188, [R1+0x1078] ;  /* 0x0010780001bc7983 */ /* 0x002f280000300a00 */
[----:B------:R1:W-:Y:S01]  /*24ad0*/  STL.64 [R1+0x478], R168 ;  /* 0x000478a801007387 */ /* 0x0003e20000100a00 */
[----:B------:R-:W-:-:S03]  /*24ae0*/  IMAD.WIDE R186, R183, 0x4, R186 ;  /* 0x00000004b7ba7825 */ /* 0x000fc600078e02ba */
[----:B---3--:R3:W-:Y:S04]  /*24af0*/  LDGSTS.E [R2+0x47700], desc[UR22][R158.64], P1 ;  /* 0x477000009e027fae */ /* 0x0087e800089a1016 */
[----:B-1----:R-:W4:Y:S01]  /*24b00*/  LDL.LU.64 R168, [R1+0x378] ;  /* 0x0003780001a87983 */ /* 0x002f220000300a00 */
        /* <DEDUP_REMOVED lines=54> */
[----:B-1----:R-:W2:Y:S01]  /*24e70*/  LDL.LU.64 R70, [R1+0x1018] ;  /* 0x0010180001467983 */ /* 0x002ea20000300a00 */
[----:B------:R-:W-:-:S04]  /*24e80*/  IMAD.WIDE R42, R183, 0x4, R42 ;  /* 0x00000004b72a7825 */ /* 0x000fc800078e022a */
[C---:B------:R-:W-:Y:S01]  /*24e90*/  IMAD.WIDE R172, R183.reuse, 0x4, R172 ;  /* 0x00000004b7ac7825 */ /* 0x040fe200078e02ac */
[----:B---3--:R1:W-:Y:S03]  /*24ea0*/  LDGSTS.E [R2+0x50f00], desc[UR22][R170.64], P1 ;  /* 0x50f00000aa027fae */ /* 0x0083e600089a1016 */
[C---:B------:R-:W-:Y:S01]  /*24eb0*/  IMAD.WIDE R60, R183.reuse, 0x4, R60 ;  /* 0x00000004b73c7825 */ /* 0x040fe200078e023c */
[----:B------:R3:W-:Y:S03]  /*24ec0*/  STL.64 [R1+0x3f0], R42 ;  /* 0x0003f02a01007387 */ /* 0x0007e60000100a00 */
[C---:B-1----:R-:W-:Y:S01]  /*24ed0*/  IMAD.WIDE R170, R183.reuse, 0x4, R170 ;  /* 0x00000004b7aa7825 */ /* 0x042fe200078e02aa */
[----:B---3--:R-:W3:Y:S04]  /*24ee0*/  LDL.LU.64 R42, [R1+0x2b0] ;  /* 0x0002b000012a7983 */ /* 0x008ee80000300a00 */
[----:B------:R1:W-:Y:S01]  /*24ef0*/  STL.64 [R1+0x548], R170 ;  /* 0x000548aa01007387 */ /* 0x0003e20000100a00 */
        /* <DEDUP_REMOVED lines=13> */
[----:B------:R1:W-:Y:S04]  /*24fd0*/  STL.64 [R1+0x120], R40 ;  /* 0x0001202801007387 */ /* 0x0003e80000100a00 */
[----:B------:R1:W-:Y:S04]  /*24fe0*/  LDGSTS.E [R2+0x51700], desc[UR22][R174.64], P1 ;  /* 0x51700000ae027fae */ /* 0x0003e800089a1016 */
[----:B-1----:R-:W3:Y:S04]  /*24ff0*/  LDL.LU.64 R40, [R1+0x270] ;  /* 0x0002700001287983 */ /* 0x002ee80000300a00 */
[----:B------:R1:W-:Y:S01]  /*25000*/  STL.64 [R1+0x3d0], R250 ;  /* 0x0003d0fa01007387 */ /* 0x0003e20000100a00 */
[----:B------:R-:W-:-:S03]  /*25010*/  IMAD.WIDE R174, R183, 0x4, R174 ;  /* 0x00000004b7ae7825 */ /* 0x000fc600078e02ae */
[----:B-1----:R-:W3:Y:S04]  /*25020*/  LDL.LU.64 R250, [R1+0xff8] ;  /* 0x000ff80001fa7983 */ /* 0x002ee80000300a00 */
[----:B------:R2:W-:Y:S04]  /*25030*/  STL.64 [R1+0x520], R174 ;  /* 0x000520ae01007387 */ /* 0x0005e80000100a00 */
[----:B------:R1:W-:Y:S02]  /*25040*/  LDGSTS.E [R2+0x51b00], desc[UR22][R248.64], P1 ;  /* 0x51b00000f8027fae */ /* 0x0003e400089a1016 */
[----:B-1----:R-:W-:-:S04]  /*25050*/  IMAD.WIDE R248, R183, 0x4, R248 ;  /* 0x00000004b7f87825 */ /* 0x002fc800078e02f8 */
        /* <DEDUP_REMOVED lines=12> */
[----:B----4-:R1:W-:Y:S03]  /*25120*/  LDGSTS.E [R2+0x51f00], desc[UR22][R22.64], P1 ;  /* 0x51f0000016027fae */ /* 0x0103e600089a1016 */
[C---:B--2---:R-:W-:Y:S02]  /*25130*/  IMAD.WIDE R174, R183.reuse, 0x4, R70 ;  /* 0x00000004b7ae7825 */ /* 0x044fe400078e0246 */
[----:B------:R-:W2:Y:S04]  /*25140*/  LDL.LU.64 R70, [R1+0x250] ;  /* 0x0002500001467983 */ /* 0x000ea80000300a00 */
[----:B------:R4:W-:Y:S04]  /*25150*/  STL.64 [R1+0x118], R236 ;  /* 0x000118ec01007387 */ /* 0x0009e80000100a00 */
[----:B----4-:R-:W4:Y:S04]  /*25160*/  LDL.LU.64 R236, [R1+0xff0] ;  /* 0x000ff00001ec7983 */ /* 0x010f280000300a00 */
[----:B------:R3:W-:Y:S01]  /*25170*/  STL.64 [R1+0x3b8], R90 ;  /* 0x0003b85a01007387 */ /* 0x0007e20000100a00 */
[----:B-1----:R-:W-:-:S03]  /*25180*/  IMAD.WIDE R22, R183, 0x4, R22 ;  /* 0x00000004b7167825 */ /* 0x002fc600078e0216 */
[----:B---3--:R1:W-:Y:S04]  /*25190*/  LDGSTS.E [R2+0x52300], desc[UR22][R42.64], P1 ;  /* 0x523000002a027fae */ /* 0x0083e800089a1016 */
[----:B------:R-:W3:Y:S04]  /*251a0*/  LDL.LU.64 R90, [R1+0xfe8] ;  /* 0x000fe800015a7983 */ /* 0x000ee80000300a00 */
[----:B------:R1:W-:Y:S04]  /*251b0*/  STL.64 [R1+0x500], R248 ;  /* 0x000500f801007387 */ /* 0x0003e80000100a00 */
[----:B-1----:R-:W3:Y:S04]  /*251c0*/  LDL.LU.64 R248, [R1+0x228] ;  /* 0x0002280001f87983 */ /* 0x002ee80000300a00 */
[----:B------:R1:W-:Y:S01]  /*251d0*/  STL.64 [R1+0x110], R16 ;  /* 0x0001101001007387 */ /* 0x0003e20000100a00 */
[----:B------:R-:W-:-:S03]  /*251e0*/  IMAD.WIDE R42, R183, 0x4, R42 ;  /* 0x00000004b72a7825 */ /* 0x000fc600078e022a */
[----:B-1----:R-:W4:Y:S04]  /*251f0*/  LDL.LU.64 R16, [R1+0xfe0] ;  /* 0x000fe00001107983 */ /* 0x002f280000300a00 */
[----:B------:R1:W-:Y:S04]  /*25200*/  STL.64 [R1+0x398], R206 ;  /* 0x000398ce01007387 */ /* 0x0003e80000100a00 */
[----:B------:R1:W-:Y:S04]  /*25210*/  LDGSTS.E [R2+0x52700], desc[UR22][R60.64], P1 ;  /* 0x527000003c027fae */ /* 0x0003e800089a1016 */
[----:B-1----:R-:W4:Y:S04]  /*25220*/  LDL.LU.64 R206, [R1+0x208] ;  /* 0x0002080001ce7983 */ /* 0x002f280000300a00 */
        /* <DEDUP_REMOVED lines=27> */
[----:B--2---:R1:W-:Y:S02]  /*253e0*/  LDGSTS.E [R2+0x52f00], desc[UR22][R70.64], P1 ;  /* 0x52f0000046027fae */ /* 0x0043e400089a1016 */
[----:B-1----:R-:W-:-:S05]  /*253f0*/  IMAD.WIDE R70, R183, 0x4, R70 ;  /* 0x00000004b7467825 */ /* 0x002fca00078e0246 */
[----:B------:R1:W-:Y:S04]  /*25400*/  STL.64 [R1+0x460], R70 ;  /* 0x0004604601007387 */ /* 0x0003e80000100a00 */
[----:B-1----:R-:W2:Y:S04]  /*25410*/  LDL.LU.64 R70, [R1+0xf80] ;  /* 0x000f800001467983 */ /* 0x002ea80000300a00 */
[----:B------:R1:W-:Y:S04]  /*25420*/  STL.64 [R1+0xe8], R78 ;  /* 0x0000e84e01007387 */ /* 0x0003e80000100a00 */
[----:B-1----:R-:W2:Y:S04]  /*25430*/  LDL.LU.64 R78, [R1+0xf78] ;  /* 0x000f7800014e7983 */ /* 0x002ea80000300a00 */
[----:B---3--:R1:W-:Y:S04]  /*25440*/  LDGSTS.E [R2+0x53300], desc[UR22][R248.64], P1 ;  /* 0x53300000f8027fae */ /* 0x0083e800089a1016 */
[----:B------:R3:W-:Y:S01]  /*25450*/  STL.64 [R1+0x310], R234 ;  /* 0x000310ea01007387 */ /* 0x0007e20000100a00 */
[----:B-1----:R-:W-:-:S03]  /*25460*/  IMAD.WIDE R248, R183, 0x4, R248 ;  /* 0x00000004b7f87825 */ /* 0x002fc600078e02f8 */
[----:B---3--:R-:W3:Y:S04]  /*25470*/  LDL.LU.64 R234, [R1+0xf70] ;  /* 0x000f700001ea7983 */ /* 0x008ee80000300a00 */
[----:B------:R1:W-:Y:S01]  /*25480*/  STL.64 [R1+0x450], R248 ;  /* 0x000450f801007387 */ /* 0x0003e20000100a00 */
[----:B------:R-:W-:-:S04]  /*25490*/  IMAD.WIDE R210, R183, 0x4, R210 ;  /* 0x00000004b7d27825 */ /* 0x000fc800078e02d2 */
[----:B------:R-:W-:-:S04]  /*254a0*/  IMAD.WIDE R208, R183, 0x4, R208 ;  /* 0x00000004b7d07825 */ /* 0x000fc800078e02d0 */
[C---:B------:R-:W-:Y:S01]  /*254b0*/  IMAD.WIDE R204, R183.reuse, 0x4, R204 ;  /* 0x00000004b7cc7825 */ /* 0x040fe200078e02cc */
[----:B----4-:R4:W-:Y:S04]  /*254c0*/  LDGSTS.E [R2+0x53700], desc[UR22][R206.64], P1 ;  /* 0x53700000ce027fae */ /* 0x0109e800089a1016 */
[----:B-1----:R-:W2:Y:S01]  /*254d0*/  LDL.LU.64 R248, [R1+0xf68] ;  /* 0x000f680001f87983 */ /* 0x002ea20000300a00 */
[----:B------:R-:W-:-:S03]  /*254e0*/  IMAD.WIDE R202, R183, 0x4, R202 ;  /* 0x00000004b7ca7825 */ /* 0x000fc600078e02ca */
[----:B------:R-:W-:Y:S01]  /*254f0*/  STL.64 [R1+0xe0], R210 ;  /* 0x0000e0d201007387 */ /* 0x000fe20000100a00 */
[----:B----4-:R-:W-:-:S03]  /*25500*/  IMAD.WIDE R206, R183, 0x4, R206 ;  /* 0x00000004b7ce7825 */ /* 0x010fc600078e02ce */
[----:B------:R-:W-:Y:S01]  /*25510*/  STL.64 [R1+0x2f0], R208 ;  /* 0x0002f0d001007387 */ /* 0x000fe20000100a00 */
[----:B------:R-:W-:-:S03]  /*25520*/  IMAD.WIDE R198, R183, 0x4, R198 ;  /* 0x00000004b7c67825 */ /* 0x000fc600078e02c6 */
[----:B------:R-:W-:Y:S01]  /*25530*/  STL.64 [R1+0x428], R206 ;  /* 0x000428ce01007387 */ /* 0x000fe20000100a00 */
[----:B------:R-:W-:-:S03]  /*25540*/  IMAD.WIDE R196, R183, 0x4, R196 ;  /* 0x00000004b7c47825 */ /* 0x000fc600078e02c4 */
[----:B------:R-:W-:Y:S04]  /*25550*/  STL.64 [R1+0xd8], R204 ;  /* 0x0000d8cc01007387 */ /* 0x000fe80000100a00 */
[----:B------:R-:W-:Y:S01]  /*25560*/  STL.64 [R1+0x2d8], R202 ;  /* 0x0002d8ca01007387 */ /* 0x000fe20000100a00 */
[----:B------:R-:W-:-:S03]  /*25570*/  IMAD.WIDE R74, R183, 0x4, R74 ;  /* 0x00000004b74a7825 */ /* 0x000fc600078e024a */
[----:B------:R1:W-:Y:S02]  /*25580*/  LDGSTS.E [R2+0x53b00], desc[UR22][R200.64], P1 ;  /* 0x53b00000c8027fae */ /* 0x0003e400089a1016 */
[----:B-1----:R-:W-:-:S05]  /*25590*/  IMAD.WIDE R200, R183, 0x4, R200 ;  /* 0x00000004b7c87825 */ /* 0x002fca00078e02c8 */
[----:B------:R1:W-:Y:S04]  /*255a0*/  STL.64 [R1+0x3f8], R200 ;  /* 0x0003f8c801007387 */ /* 0x0003e80000100a00 */
[----:B------:R-:W-:Y:S04]  /*255b0*/  STL.64 [R1+0xd0], R198 ;  /* 0x0000d0c601007387 */ /* 0x000fe80000100a00 */
[----:B------:R4:W-:Y:S01]  /*255c0*/  STL.64 [R1+0x2b8], R196 ;  /* 0x0002b8c401007387 */ /* 0x0009e20000100a00 */
[----:B-1----:R-:W-:-:S04]  /*255d0*/  IMAD.WIDE R200, R183, 0x4, R14 ;  /* 0x00000004b7c87825 */ /* 0x002fc800078e020e */
[----:B----4-:R-:W-:-:S04]  /*255e0*/  IMAD.WIDE R196, R183, 0x4, R246 ;  /* 0x00000004b7c47825 */ /* 0x010fc800078e02f6 */
[----:B------:R-:W-:-:S04]  /*255f0*/  IMAD.WIDE R202, R183, 0x4, R230 ;  /* 0x00000004b7ca7825 */ /* 0x000fc800078e02e6 */
[----:B------:R-:W-:-:S04]  /*25600*/  IMAD.WIDE R72, R183, 0x4, R72 ;  /* 0x00000004b7487825 */ /* 0x000fc800078e0248 */
[C---:B--2---:R-:W-:Y:S01]  /*25610*/  IMAD.WIDE R198, R183.reuse, 0x4, R248 ;  /* 0x00000004b7c67825 */ /* 0x044fe200078e02f8 */
[----:B------:R-:W-:Y:S04]  /*25620*/  LDGSTS.E [R2+0x53f00], desc[UR22][R248.64], P1 ;  /* 0x53f00000f8027fae */ /* 0x000fe800089a1016 */
[----:B---3--:R-:W-:Y:S04]  /*25630*/  LDGSTS.E [R2+0x54300], desc[UR22][R234.64], P1 ;  /* 0x54300000ea027fae */ /* 0x008fe800089a1016 */
[----:B------:R1:W-:Y:S04]  /*25640*/  LDGSTS.E [R2+0x54700], desc[UR22][R78.64], P1 ;  /* 0x547000004e027fae */ /* 0x0003e800089a1016 */
[----:B------:R-:W2:Y:S04]  /*25650*/  LDL.LU.64 R248, [R1+0xf60] ;  /* 0x000f600001f87983 */ /* 0x000ea80000300a00 */
[----:B------:R-:W3:Y:S04]  /*25660*/  LDL.LU.64 R246, [R1+0xf58] ;  /* 0x000f580001f67983 */ /* 0x000ee80000300a00 */
[----:B------:R4:W-:Y:S04]  /*25670*/  STL.64 [R1+0x3d8], R198 ;  /* 0x0003d8c601007387 */ /* 0x0009e80000100a00 */
[----:B------:R-:W2:Y:S01]  /*25680*/  LDL.LU.64 R14, [R1+0xf50] ;  /* 0x000f5000010e7983 */ /* 0x000ea20000300a00 */
[----:B-1----:R-:W-:-:S03]  /*25690*/  IMAD.WIDE R78, R183, 0x4, R78 ;  /* 0x00000004b74e7825 */ /* 0x002fc600078e024e */
[----:B------:R1:W-:Y:S01]  /*256a0*/  LDGSTS.E [R2+0x54b00], desc[UR22][R70.64], P1 ;  /* 0x54b0000046027fae */ /* 0x0003e200089a1016 */
[----:B----4-:R-:W-:-:S03]  /*256b0*/  IMAD.WIDE R198, R183, 0x4, R12 ;  /* 0x00000004b7c67825 */ /* 0x010fc600078e020c */
[----:B------:R-:W-:Y:S04]  /*256c0*/  LDGSTS.E [R2+0x54f00], desc[UR22][R20.64], P1 ;  /* 0x54f0000014027fae */ /* 0x000fe800089a1016 */
[----:B------:R-:W4:Y:S04]  /*256d0*/  LDL.LU.64 R12, [R1+0xf48] ;  /* 0x000f4800010c7983 */ /* 0x000f280000300a00 */
[----:B------:R1:W-:Y:S04]  /*256e0*/  STL.64 [R1+0xc8], R200 ;  /* 0x0000c8c801007387 */ /* 0x0003e80000100a00 */
[----:B------:R-:W-:Y:S01]  /*256f0*/  STL.64 [R1+0x2a8], R198 ;  /* 0x0002a8c601007387 */ /* 0x000fe20000100a00 */
[----:B-1----:R-:W-:-:S03]  /*25700*/  IMAD.WIDE R70, R183, 0x4, R70 ;  /* 0x00000004b7467825 */ /* 0x002fc600078e0246 */
[----:B------:R-:W-:Y:S01]  /*25710*/  LDGSTS.E [R2+0x55300], desc[UR22][R30.64], P1 ;  /* 0x553000001e027fae */ /* 0x000fe200089a1016 */
[----:B------:R-:W-:-:S03]  /*25720*/  IMAD.WIDE R200, R183, 0x4, R234 ;  /* 0x00000004b7c87825 */ /* 0x000fc600078e02ea */
[----:B------:R-:W-:Y:S01]  /*25730*/  LDGSTS.E [R2+0x55700], desc[UR22][R40.64], P1 ;  /* 0x5570000028027fae */ /* 0x000fe200089a1016 */
[----:B------:R-:W1:Y:S03]  /*25740*/  LDC R234, c[0x0][0x3a0] ;  /* 0x0000e800ffea7b82 */ /* 0x000e660000000800 */
[----:B------:R1:W-:Y:S04]  /*25750*/  STL.64 [R1+0x3b0], R200 ;  /* 0x0003b0c801007387 */ /* 0x0003e80000100a00 */
[----:B------:R1:W-:Y:S04]  /*25760*/  STL.64 [R1+0xc0], R202 ;  /* 0x0000c0ca01007387 */ /* 0x0003e80000100a00 */
[----:B------:R-:W-:Y:S01]  /*25770*/  LDGSTS.E [R2+0x55b00], desc[UR22][R48.64], P1 ;  /* 0x55b0000030027fae */ /* 0x000fe200089a1016 */
[----:B-1----:R-:W-:-:S03]  /*25780*/  IMAD.WIDE R200, R183, 0x4, R228 ;  /* 0x00000004b7c87825 */ /* 0x002fc600078e02e4 */
[----:B------:R-:W-:Y:S01]  /*25790*/  LDGSTS.E [R2+0x55f00], desc[UR22][R214.64], P1 ;  /* 0x55f00000d6027fae */ /* 0x000fe200089a1016 */
[----:B------:R-:W-:-:S03]  /*257a0*/  IMAD.WIDE R202, R183, 0x4, R6 ;  /* 0x00000004b7ca7825 */ /* 0x000fc600078e0206 */
[----:B------:R-:W-:Y:S01]  /*257b0*/  STL.64 [R1+0x288], R200 ;  /* 0x000288c801007387 */ /* 0x000fe20000100a00 */
[----:B------:R-:W-:-:S03]  /*257c0*/  IMAD.WIDE R6, R183, 0x4, R10 ;  /* 0x00000004b7067825 */ /* 0x000fc600078e020a */
[----:B------:R-:W-:Y:S04]  /*257d0*/  STL.64 [R1+0x388], R78 ;  /* 0x0003884e01007387 */ /* 0x000fe80000100a00 */
[----:B------:R-:W-:Y:S01]  /*257e0*/  STL.64 [R1+0xb8], R74 ;  /* 0x0000b84a01007387 */ /* 0x000fe20000100a00 */
[----:B------:R-:W-:-:S03]  /*257f0*/  IMAD.WIDE R10, R183, 0x4, R18 ;  /* 0x00000004b70a7825 */ /* 0x000fc600078e0212 */
[----:B------:R-:W-:Y:S04]  /*25800*/  STL.64 [R1+0x268], R72 ;  /* 0x0002684801007387 */ /* 0x000fe80000100a00 */
[----:B------:R-:W-:Y:S04]  /*25810*/  STL.64 [R1+0x368], R70 ;  /* 0x0003684601007387 */ /* 0x000fe80000100a00 */
[----:B------:R1:W-:Y:S04]  /*25820*/  STL.64 [R1+0xa0], R6 ;  /* 0x0000a00601007387 */ /* 0x0003e80000100a00 */
[----:B------:R1:W-:Y:S04]  /*25830*/  STL.64 [R1+0x250], R10 ;  /* 0x0002500a01007387 */ /* 0x0003e80000100a00 */
[----:B------:R-:W-:Y:S01]  /*25840*/  LDGSTS.E [R2+0x56300], desc[UR22][R60.64], P1 ;  /* 0x563000003c027fae */ /* 0x000fe200089a1016 */
[----:B-1----:R-:W-:-:S03]  /*25850*/  IMAD.WIDE R6, R183, 0x4, R20 ;  /* 0x00000004b7067825 */ /* 0x002fc600078e0214 */
[----:B------:R-:W-:Y:S01]  /*25860*/  LDGSTS.E [R2+0x56700], desc[UR22][R64.64], P1 ;  /* 0x5670000040027fae */ /* 0x000fe200089a1016 */
[----:B------:R-:W-:-:S03]  /*25870*/  IMAD.WIDE R10, R183, 0x4, R26 ;  /* 0x00000004b70a7825 */ /* 0x000fc600078e021a */
[----:B------:R1:W-:Y:S04]  /*25880*/  STL.64 [R1+0x340], R6 ;  /* 0x0003400601007387 */ /* 0x0003e80000100a00 */
[----:B------:R1:W-:Y:S01]  /*25890*/  STL.64 [R1+0x70], R10 ;  /* 0x0000700a01007387 */ /* 0x0003e20000100a00 */
[----:B------:R-:W-:-:S03]  /*258a0*/  IMAD.WIDE R18, R183, 0x4, R212 ;  /* 0x00000004b7127825 */ /* 0x000fc600078e02d4 */
[----:B------:R-:W-:Y:S01]  /*258b0*/  LDGSTS.E [R2+0x56b00], desc[UR22][R54.64], P1 ;  /* 0x56b0000036027fae */ /* 0x000fe200089a1016 */
[----:B-1----:R-:W-:-:S03]  /*258c0*/  IMAD.WIDE R6, R183, 0x4, R28 ;  /* 0x00000004b7067825 */ /* 0x002fc600078e021c */
[----:B------:R-:W-:Y:S01]  /*258d0*/  LDGSTS.E [R2+0x56f00], desc[UR22][R42.64], P1 ;  /* 0x56f000002a027fae */ /* 0x000fe200089a1016 */
[----:B------:R-:W-:-:S03]  /*258e0*/  IMAD.WIDE R10, R183, 0x4, R30 ;  /* 0x00000004b70a7825 */ /* 0x000fc600078e021e */
[----:B------:R1:W-:Y:S04]  /*258f0*/  STL.64 [R1+0x228], R6 ;  /* 0x0002280601007387 */ /* 0x0003e80000100a00 */
[----:B------:R1:W-:Y:S04]  /*25900*/  STL.64 [R1+0x320], R10 ;  /* 0x0003200a01007387 */ /* 0x0003e80000100a00 */
[----:B------:R-:W-:Y:S01]  /*25910*/  LDGSTS.E [R2+0x57300], desc[UR22][R32.64], P1 ;  /* 0x5730000020027fae */ /* 0x000fe200089a1016 */
[----:B-1----:R-:W-:-:S03]  /*25920*/  IMAD.WIDE R6, R183, 0x4, R36 ;  /* 0x00000004b7067825 */ /* 0x002fc600078e0224 */
[----:B------:R-:W-:Y:S01]  /*25930*/  LDGSTS.E [R2+0x57700], desc[UR22][R22.64], P1 ;  /* 0x5770000016027fae */ /* 0x000fe200089a1016 */
[----:B------:R-:W-:-:S03]  /*25940*/  IMAD.WIDE R10, R183, 0x4, R38 ;  /* 0x00000004b70a7825 */ /* 0x000fc600078e0226 */
[----:B------:R1:W-:Y:S04]  /*25950*/  STL.64 [R1+0x30], R6 ;  /* 0x0000300601007387 */ /* 0x0003e80000100a00 */
[----:B------:R1:W-:Y:S04]  /*25960*/  STL.64 [R1+0x210], R10 ;  /* 0x0002100a01007387 */ /* 0x0003e80000100a00 */
[----:B------:R1:W-:Y:S02]  /*25970*/  LDGSTS.E [R2+0x57b00], desc[UR22][R16.64], P1 ;  /* 0x57b0000010027fae */ /* 0x0003e400089a1016 */
[----:B-1----:R-:W-:-:S02]  /*25980*/  IMAD.WIDE R6, R183, 0x4, R40 ;  /* 0x00000004b7067825 */ /* 0x002fc400078e0228 */
[----:B------:R1:W-:Y:S04]  /*25990*/  LDGSTS.E [R2+0x57f00], desc[UR22][R90.64], P1 ;  /* 0x57f000005a027fae */ /* 0x0003e800089a1016 */
[----:B------:R1:W-:Y:S01]  /*259a0*/  STL.64 [R1+0x2f8], R6 ;  /* 0x0002f80601007387 */ /* 0x0003e20000100a00 */
[----:B------:R-:W-:-:S04]  /*259b0*/  IMAD.WIDE R10, R183, 0x4, R48 ;  /* 0x00000004b70a7825 */ /* 0x000fc800078e0230 */
[C---:B------:R-:W-:Y:S01]  /*259c0*/  IMAD.WIDE R198, R183.reuse, 0x4, R232 ;  /* 0x00000004b7c67825 */ /* 0x040fe200078e02e8 */
[----:B------:R-:W2:Y:S03]  /*259d0*/  S2R R235, SR_TID.X ;  /* 0x0000000000eb7919 */ /* 0x000ea60000002100 */
[C---:B------:R-:W-:Y:S01]  /*259e0*/  IMAD.WIDE R16, R183.reuse, 0x4, R16 ;  /* 0x00000004b7107825 */ /* 0x040fe200078e0210 */
[----:B------:R-:W-:Y:S01]  /*259f0*/  UIADD3 UR4, UPT, UPT, UR15, -0xc0, URZ ;  /* 0xffffff400f047890 */ /* 0x000fe2000fffe0ff */
[----:B------:R-:W0:Y:S02]  /*25a00*/  LDGDEPBAR ;  /* 0x00000000000079af */ /* 0x000e240000000000 */
[----:B-1----:R-:W-:-:S05]  /*25a10*/  IMAD.WIDE R6, R183, 0x4, R46 ;  /* 0x00000004b7067825 */ /* 0x002fca00078e022e */
[----:B------:R-:W-:Y:S04]  /*25a20*/  STL.64 [R1+0x1f8], R6 ;  /* 0x0001f80601007387 */ /* 0x000fe80000100a00 */
[----:B------:R1:W-:Y:S04]  /*25a30*/  STL.64 [R1+0x2d0], R10 ;  /* 0x0002d00a01007387 */ /* 0x0003e80000100a00 */
[----:B------:R1:W-:Y:S02]  /*25a40*/  STL.64 [R1+0x1e0], R18 ;  /* 0x0001e01201007387 */ /* 0x0003e40000100a00 */
[----:B-1----:R-:W-:-:S04]  /*25a50*/  IMAD.WIDE R10, R183, 0x4, R214 ;  /* 0x00000004b70a7825 */ /* 0x002fc800078e02d6 */
[C---:B------:R-:W-:Y:S01]  /*25a60*/  IMAD.WIDE R18, R183.reuse, 0x4, R58 ;  /* 0x00000004b7127825 */ /* 0x040fe200078e023a */
        /* <DEDUP_REMOVED lines=8> */
[----:B------:R-:W-:Y:S04]  /*25af0*/  STL.64 [R1+0x270], R10 ;  /* 0x0002700a01007387 */ /* 0x000fe80000100a00 */
[----:B------:R1:W-:Y:S02]  /*25b00*/  STL.64 [R1+0x248], R18 ;  /* 0x0002481201007387 */ /* 0x0003e40000100a00 */
[----:B-1----:R-:W-:-:S05]  /*25b10*/  IMAD.WIDE R18, R183, 0x4, R42 ;  /* 0x00000004b7127825 */ /* 0x002fca00078e022a */
[----:B------:R1:W-:Y:S02]  /*25b20*/  STL.64 [R1+0x220], R18 ;  /* 0x0002201201007387 */ /* 0x0003e40000100a00 */
[----:B-1----:R-:W-:-:S05]  /*25b30*/  IMAD.WIDE R18, R183, 0x4, R32 ;  /* 0x00000004b7127825 */ /* 0x002fca00078e0220 */
[----:B------:R1:W-:Y:S04]  /*25b40*/  STL.64 [R1+0x200], R18 ;  /* 0x0002001201007387 */ /* 0x0003e80000100a00 */
[----:B------:R-:W3:Y:S01]  /*25b50*/  LDL.LU.64 R78, [R1+0x970] ;  /* 0x00097000014e7983 */ /* 0x000ee20000300a00 */
[----:B------:R-:W-:-:S04]  /*25b60*/  IMAD.WIDE R90, R183, 0x4, R90 ;  /* 0x00000004b75a7825 */ /* 0x000fc800078e025a */
[----:B-1----:R-:W-:-:S05]  /*25b70*/  IMAD.WIDE R18, R183, 0x4, R22 ;  /* 0x00000004b7127825 */ /* 0x002fca00078e0216 */
[----:B------:R1:W-:Y:S04]  /*25b80*/  STL.64 [R1+0x1d8], R18 ;  /* 0x0001d81201007387 */ /* 0x0003e80000100a00 */
[----:B------:R-:W-:Y:S04]  /*25b90*/  STL.64 [R1+0xe50], R16 ;  /* 0x000e501001007387 */ /* 0x000fe80000100a00 */
[----:B------:R-:W-:Y:S04]  /*25ba0*/  STL.64 [R1+0xe58], R90 ;  /* 0x000e585a01007387 */ /* 0x000fe80000100a00 */
[----:B------:R-:W3:Y:S04]  /*25bb0*/  LDL.LU.64 R230, [R1+0x968] ;  /* 0x0009680001e67983 */ /* 0x000ee80000300a00 */
[----:B------:R-:W3:Y:S04]  /*25bc0*/  LDL.LU.64 R74, [R1+0x960] ;  /* 0x00096000014a7983 */ /* 0x000ee80000300a00 */
[----:B------:R-:W3:Y:S01]  /*25bd0*/  LDL.LU.64 R232, [R1+0x958] ;  /* 0x0009580001e87983 */ /* 0x000ee20000300a00 */
[----:B------:R-:W-:Y:S01]  /*25be0*/  VIADD R234, R234, 0x3f ;  /* 0x0000003feaea7836 */ /* 0x000fe20000000000 */
[----:B--2---:R-:W-:-:S04]  /*25bf0*/  LOP3.LUT R235, R235, 0x3f, RZ, 0xc0, !PT ;  /* 0x0000003febeb7812 */ /* 0x004fc800078ec0ff */
[----:B------:R-:W-:Y:S02]  /*25c00*/  ISETP.GT.AND P1, PT, R234, 0xff, PT ;  /* 0x000000ffea00780c */ /* 0x000fe40003f24270 */
[----:B------:R-:W-:Y:S02]  /*25c10*/  ISETP.GE.AND P3, PT, R235, UR4, PT ;  /* 0x00000004eb007c0c */ /* 0x000fe4000bf66270 */
[----:B----4-:R-:W-:-:S04]  /*25c20*/  ISETP.GE.AND P2, PT, R12, UR4, PT ;  /* 0x000000040c007c0c */ /* 0x010fc8000bf46270 */
[----:B-1----:R-:W-:-:S04]  /*25c30*/  SEL R18, RZ, 0x4, P2 ;  /* 0x00000004ff127807 */ /* 0x002fc80001000000 */
[----:B------:R-:W-:Y:S02]  /*25c40*/  SEL R18, R18, RZ, P1 ;  /* 0x000000ff12127207 */ /* 0x000fe40000800000 */
[----:B------:R-:W-:Y:S02]  /*25c50*/  LOP3.LUT R234, R12, 0x2, RZ, 0xfc, !PT ;  /* 0x000000020cea7812 */ /* 0x000fe400078efcff */
[----:B------:R-:W-:Y:S02]  /*25c60*/  ISETP.NE.U32.AND P2, PT, R18, RZ, PT ;  /* 0x000000ff1200720c */ /* 0x000fe40003f45070 */
[----:B------:R-:W-:Y:S02]  /*25c70*/  SEL R18, RZ, 0x4, P3 ;  /* 0x00000004ff127807 */ /* 0x000fe40001800000 */
[----:B------:R-:W-:Y:S02]  /*25c80*/  ISETP.GE.AND P4, PT, R234, UR4, PT ;  /* 0x00000004ea007c0c */ /* 0x000fe4000bf86270 */
[----:B------:R-:W-:-:S02]  /*25c90*/  SEL R18, R18, RZ, P1 ;  /* 0x000000ff12127207 */ /* 0x000fc40000800000 */
[----:B------:R-:W-:Y:S02]  /*25ca0*/  LOP3.LUT R234, R12, 0x20, RZ, 0xfc, !PT ;  /* 0x000000200cea7812 */ /* 0x000fe400078efcff */
[----:B------:R-:W-:Y:S02]  /*25cb0*/  ISETP.NE.U32.AND P3, PT, R18, RZ, PT ;  /* 0x000000ff1200720c */ /* 0x000fe40003f65070 */
[----:B------:R-:W-:Y:S02]  /*25cc0*/  SEL R18, RZ, 0x4, P4 ;  /* 0x00000004ff127807 */ /* 0x000fe40002000000 */
[----:B------:R-:W-:Y:S02]  /*25cd0*/  ISETP.GE.AND P5, PT, R234, UR4, PT ;  /* 0x00000004ea007c0c */ /* 0x000fe4000bfa6270 */
[----:B------:R-:W-:Y:S02]  /*25ce0*/  SEL R18, R18, RZ, P1 ;  /* 0x000000ff12127207 */ /* 0x000fe40000800000 */
[----:B------:R-:W-:-:S02]  /*25cf0*/  LOP3.LUT R229, R12, 0x22, RZ, 0xfc, !PT ;  /* 0x000000220ce57812 */ /* 0x000fc400078efcff */
[----:B------:R-:W-:Y:S02]  /*25d00*/  ISETP.NE.U32.AND P4, PT, R18, RZ, PT ;  /* 0x000000ff1200720c */ /* 0x000fe40003f85070 */
[----:B------:R-:W-:Y:S02]  /*25d10*/  SEL R18, RZ, 0x4, P5 ;  /* 0x00000004ff127807 */ /* 0x000fe40002800000 */
[----:B------:R-:W-:Y:S02]  /*25d20*/  ISETP.GE.AND P5, PT, R229, UR4, PT ;  /* 0x00000004e5007c0c */ /* 0x000fe4000bfa6270 */
[----:B------:R-:W-:Y:S02]  /*25d30*/  SEL R18, R18, RZ, P1 ;  /* 0x000000ff12127207 */ /* 0x000fe40000800000 */
[----:B------:R-:W-:Y:S02]  /*25d40*/  LOP3.LUT R234, R12, 0x4, RZ, 0xfc, !PT ;  /* 0x000000040cea7812 */ /* 0x000fe400078efcff */
[----:B------:R-:W-:-:S02]  /*25d50*/  ISETP.NE.U32.AND P6, PT, R18, RZ, PT ;  /* 0x000000ff1200720c */ /* 0x000fc40003fc5070 */
[----:B------:R-:W-:Y:S02]  /*25d60*/  SEL R18, RZ, 0x4, P5 ;  /* 0x00000004ff127807 */ /* 0x000fe40002800000 */
[----:B------:R-:W-:Y:S02]  /*25d70*/  ISETP.GE.AND P5, PT, R234, UR4, PT ;  /* 0x00000004ea007c0c */ /* 0x000fe4000bfa6270 */
[----:B------:R-:W-:Y:S02]  /*25d80*/  SEL R18, R18, RZ, P1 ;  /* 0x000000ff12127207 */ /* 0x000fe40000800000 */
[----:B------:R-:W-:Y:S01]  /*25d90*/  LOP3.LUT R234, R12, 0x6, RZ, 0xfc, !PT ;  /* 0x000000060cea7812 */ /* 0x000fe200078efcff */
[----:B------:R1:W-:Y:S04]  /*25da0*/  STL [R1+0xe60], R229 ;  /* 0x000e60e501007387 */ /* 0x0003e80000100800 */
[----:B------:R-:W2:Y:S01]  /*25db0*/  LDL.LU.64 R72, [R1+0x950] ;  /* 0x0009500001487983 */ /* 0x000ea20000300a00 */
[----:B------:R-:W-:-:S04]  /*25dc0*/  IMAD.WIDE R200, R183, 0x4, R76 ;  /* 0x00000004b7c87825 */ /* 0x000fc800078e024c */
[----:B------:R-:W-:-:S04]  /*25dd0*/  IMAD.WIDE R210, R183, 0x4, R50 ;  /* 0x00000004b7d27825 */ /* 0x000fc800078e0232 */
[----:B---3--:R-:W-:Y:S01]  /*25de0*/  IMAD.WIDE R78, R182, 0x4, R78 ;  /* 0x00000004b64e7825 */ /* 0x008fe200078e024e */
[----:B------:R-:W-:Y:S06]  /*25df0*/  BAR.SYNC.DEFER_BLOCKING 0x0 ;  /* 0x0000000000007b1d */ /* 0x000fec0000010000 */
[----:B------:R3:W-:Y:S04]  /*25e00*/  STL.64 [R1+0xe68], R78 ;  /* 0x000e684e01007387 */ /* 0x0007e80000100a00 */
[----:B------:R-:W4:Y:S04]  /*25e10*/  LDL.LU.64 R76, [R1+0x948] ;  /* 0x00094800014c7983 */ /* 0x000f280000300a00 */
[----:B------:R-:W-:Y:S01]  /*25e20*/  @!PT LDS RZ, [RZ] ;  /* 0x00000000fffff984 */ /* 0x000fe20000000800 */
[----:B------:R-:W-:Y:S01]  /*25e30*/  @!PT LDS RZ, [RZ] ;  /* 0x00000000fffff984 */ /* 0x000fe20000000800 */
[----:B------:R-:W-:Y:S01]  /*25e40*/  @!PT LDS RZ, [RZ] ;  /* 0x00000000fffff984 */ /* 0x000fe20000000800 */
[----:B------:R-:W-:Y:S01]  /*25e50*/  LDGSTS.E [R5+-0x54000], desc[UR22][R78.64], P2 ;  /* 0xac0000004e057fae */ /* 0x000fe200091a1016 */
[----:B------:R-:W-:-:S02]  /*25e60*/  ISETP.NE.U32.AND P2, PT, R18, RZ, PT ;  /* 0x000000ff1200720c */ /* 0x000fc40003f45070 */
[----:B------:R-:W-:Y:S02]  /*25e70*/  SEL R18, RZ, 0x4, P5 ;  /* 0x00000004ff127807 */ /* 0x000fe40002800000 */
[----:B------:R-:W-:Y:S02]  /*25e80*/  ISETP.GE.AND P5, PT, R234, UR4, PT ;  /* 0x00000004ea007c0c */ /* 0x000fe4000bfa6270 */
[----:B------:R-:W-:Y:S02]  /*25e90*/  SEL R18, R18, RZ, P1 ;  /* 0x000000ff12127207 */ /* 0x000fe40000800000 */
[----:B------:R-:W-:Y:S02]  /*25ea0*/  SEL R20, RZ, 0x4, P5 ;  /* 0x00000004ff147807 */ /* 0x000fe40002800000 */
[----:B------:R-:W-:Y:S01]  /*25eb0*/  ISETP.NE.U32.AND P5, PT, R18, RZ, PT ;  /* 0x000000ff1200720c */ /* 0x000fe20003fa5070 */
[C---:B------:R-:W-:Y:S02]  /*25ec0*/  IMAD.WIDE R18, R182.reuse, 0x4, R230 ;  /* 0x00000004b6127825 */ /* 0x040fe400078e02e6 */
[----:B------:R-:W3:Y:S02]  /*25ed0*/  LDL.LU.64 R230, [R1+0x940] ;  /* 0x0009400001e67983 */ /* 0x000ee40000300a00 */
[----:B------:R-:W-:-:S02]  /*25ee0*/  IMAD.WIDE R48, R182, 0x4, R74 ;  /* 0x00000004b6307825 */ /* 0x000fc400078e024a */
[----:B------:R-:W-:Y:S02]  /*25ef0*/  STL.64 [R1+0xe70], R18 ;  /* 0x000e701201007387 */ /* 0x000fe40000100a00 */
[----:B------:R-:W-:Y:S02]  /*25f00*/  IMAD.WIDE R50, R182, 0x4, R232 ;  /* 0x00000004b6327825 */ /* 0x000fe400078e02e8 */
[----:B------:R-:W-:Y:S04]  /*25f10*/  STL.64 [R1+0xe78], R48 ;  /* 0x000e783001007387 */ /* 0x000fe80000100a00 */
[----:B------:R-:W3:Y:S04]  /*25f20*/  LDL.LU.64 R74, [R1+0x938] ;  /* 0x00093800014a7983 */ /* 0x000ee80000300a00 */
[----:B------:R-:W3:Y:S01]  /*25f30*/  LDL.LU.64 R232, [R1+0x930] ;  /* 0x0009300001e87983 */ /* 0x000ee20000300a00 */
[----:B------:R-:W-:-:S02]  /*25f40*/  LOP3.LUT R234, R12, 0x24, RZ, 0xfc, !PT ;  /* 0x000000240cea7812 */ /* 0x000fc400078efcff */
[----:B------:R-:W-:Y:S01]  /*25f50*/  SEL R20, R20, RZ, P1 ;  /* 0x000000ff14147207 */ /* 0x000fe20000800000 */
[----:B------:R-:W-:Y:S01]  /*25f60*/  LDGSTS.E [R5+-0x53ff8], desc[UR22][R18.64], P4 ;  /* 0xac00800012057fae */ /* 0x000fe2000a1a1016 */
[----:B------:R-:W-:Y:S02]  /*25f70*/  ISETP.GE.AND P4, PT, R234, UR4, PT ;  /* 0x00000004ea007c0c */ /* 0x000fe4000bf86270 */
[----:B------:R-:W-:Y:S01]  /*25f80*/  LOP3.LUT R234, R12, 0x26, RZ, 0xfc, !PT ;  /* 0x000000260cea7812 */ /* 0x000fe200078efcff */
[----:B------:R-:W-:Y:S01]  /*25f90*/  LDGSTS.E [R5+-0x52000], desc[UR22][R48.64], P6 ;  /* 0xae00000030057fae */ /* 0x000fe2000b1a1016 */
[----:B------:R-:W-:Y:S02]  /*25fa0*/  ISETP.NE.U32.AND P6, PT, R20, RZ, PT ;  /* 0x000000ff1400720c */ /* 0x000fe40003fc5070 */
[----:B------:R-:W-:Y:S01]  /*25fb0*/  SEL R20, RZ, 0x4, P4 ;  /* 0x00000004ff147807 */ /* 0x000fe20002000000 */
[----:B------:R-:W-:Y:S01]  /*25fc0*/  LDGSTS.E [R5+-0x51ff8], desc[UR22][R50.64], P2 ;  /* 0xae00800032057fae */ /* 0x000fe200091a1016 */
[----:B------:R-:W-:-:S02]  /*25fd0*/  ISETP.GE.AND P4, PT, R234, UR4, PT ;  /* 0x00000004ea007c0c */ /* 0x000fc4000bf86270 */
[----:B------:R-:W-:Y:S02]  /*25fe0*/  SEL R20, R20, RZ, P1 ;  /* 0x000000ff14147207 */ /* 0x000fe40000800000 */
[----:B------:R-:W-:Y:S02]  /*25ff0*/  SEL R22, RZ, 0x4, P4 ;  /* 0x00000004ff167807 */ /* 0x000fe40002000000 */
[----:B------:R-:W-:Y:S02]  /*26000*/  ISETP.NE.U32.AND P4, PT, R20, RZ, PT ;  /* 0x000000ff1400720c */ /* 0x000fe40003f85070 */
[----:B------:R-:W-:Y:S02]  /*26010*/  LOP3.LUT R234, R12, 0x8, RZ, 0xfc, !PT ;  /* 0x000000080cea7812 */ /* 0x000fe400078efcff */
[----:B------:R-:W-:Y:S02]  /*26020*/  SEL R22, R22, RZ, P1 ;  /* 0x000000ff16167207 */ /* 0x000fe40000800000 */
[----:B------:R-:W-:Y:S01]  /*26030*/  ISETP.GE.AND P2, PT, R234, UR4, PT ;  /* 0x00000004ea007c0c */ /* 0x000fe2000bf46270 */
[----:B------:R-:W-:Y:S01]  /*26040*/  IMAD.WIDE R6, R183, 0x4, R52 ;  /* 0x00000004b7067825 */ /* 0x000fe200078e0234 */
[----:B------:R-:W-:Y:S01]  /*26050*/  STL.64 [R1+0xe80], R50 ;  /* 0x000e803201007387 */ /* 0x000fe20000100a00 */
[----:B------:R-:W-:-:S02]  /*26060*/  LOP3.LUT R234, R12, 0xa, RZ, 0xfc, !PT ;  /* 0x0000000a0cea7812 */ /* 0x000fc400078efcff */
[----:B------:R-:W-:-:S04]  /*26070*/  IMAD.WIDE R204, R183, 0x4, R24 ;  /* 0x00000004b7cc7825 */ /* 0x000fc800078e0218 */
[----:B--2---:R-:W-:-:S05]  /*26080*/  IMAD.WIDE R20, R182, 0x4, R72 ;  /* 0x00000004b6147825 */ /* 0x004fca00078e0248 */
[----:B------:R-:W-:Y:S01]  /*26090*/  LDGSTS.E [R15+-0x54000], desc[UR22][R20.64], P5 ;  /* 0xac000000140f7fae */ /* 0x000fe2000a9a1016 */
[----:B------:R-:W-:Y:S02]  /*260a0*/  ISETP.NE.U32.AND P5, PT, R22, RZ, PT ;  /* 0x000000ff1600720c */ /* 0x000fe40003fa5070 */
[----:B------:R-:W-:Y:S01]  /*260b0*/  SEL R22, RZ, 0x4, P2 ;  /* 0x00000004ff167807 */ /* 0x000fe20001000000 */
[----:B------:R-:W-:Y:S01]  /*260c0*/  STL.64 [R1+0xe88], R20 ;  /* 0x000e881401007387 */ /* 0x000fe20000100a00 */
[----:B------:R-:W-:Y:S02]  /*260d0*/  ISETP.GE.AND P2, PT, R234, UR4, PT ;  /* 0x00000004ea007c0c */ /* 0x000fe4000bf46270 */
[----:B------:R-:W-:Y:S02]  /*260e0*/  SEL R22, R22, RZ, P1 ;  /* 0x000000ff16167207 */ /* 0x000fe40000800000 */
[----:B------:R-:W-:Y:S02]  /*260f0*/  SEL R24, RZ, 0x4, P2 ;  /* 0x00000004ff187807 */ /* 0x000fe40001000000 */
[----:B------:R-:W-:-:S02]  /*26100*/  ISETP.NE.U32.AND P2, PT, R22, RZ, PT ;  /* 0x000000ff1600720c */ /* 0x000fc40003f45070 */
[----:B------:R-:W-:Y:S02]  /*26110*/  LOP3.LUT R234, R12, 0x28, RZ, 0xfc, !PT ;  /* 0x000000280cea7812 */ /* 0x000fe400078efcff */
[----:B------:R-:W-:Y:S01]  /*26120*/  SEL R24, R24, RZ, P1 ;  /* 0x000000ff18187207 */ /* 0x000fe20000800000 */
[----:B----4-:R-:W-:-:S05]  /*26130*/  IMAD.WIDE R22, R182, 0x4, R76 ;  /* 0x00000004b6167825 */ /* 0x010fca00078e024c */
[----:B------:R-:W-:Y:S01]  /*26140*/  LDGSTS.E [R15+-0x53ff8], desc[UR22][R22.64], P6 ;  /* 0xac008000160f7fae */ /* 0x000fe2000b1a1016 */
[----:B------:R-:W-:Y:S02]  /*26150*/  ISETP.GE.AND P6, PT, R234, UR4, PT ;  /* 0x00000004ea007c0c */ /* 0x000fe4000bfc6270 */
[----:B------:R-:W-:Y:S01]  /*26160*/  LOP3.LUT R234, R12, 0x2a, RZ, 0xfc, !PT ;  /* 0x0000002a0cea7812 */ /* 0x000fe200078efcff */
[----:B---3--:R-:W-:Y:S02]  /*26170*/  IMAD.WIDE R52, R182, 0x4, R230 ;  /* 0x00000004b6347825 */ /* 0x008fe400078e02e6 */
[----:B------:R-:W2:Y:S04]  /*26180*/  LDL.LU.64 R230, [R1+0x928] ;  /* 0x0009280001e67983 */ /* 0x000ea80000300a00 */
[----:B------:R-:W3:Y:S04]  /*26190*/  LDL.LU.64 R76, [R1+0x920] ;  /* 0x00092000014c7983 */ /* 0x000ee80000300a00 */
[----:B------:R-:W-:Y:S01]  /*261a0*/  LDGSTS.E [R15+-0x52000], desc[UR22][R52.64], P4 ;  /* 0xae000000340f7fae */ /* 0x000fe2000a1a1016 */
[----:B------:R-:W-:-:S02]  /*261b0*/  ISETP.NE.U32.AND P4, PT, R24, RZ, PT ;  /* 0x000000ff1800720c */ /* 0x000fc40003f85070 */
[----:B------:R-:W-:Y:S02]  /*261c0*/  SEL R24, RZ, 0x4, P6 ;  /* 0x00000004ff187807 */ /* 0x000fe40003000000 */
[----:B------:R-:W-:Y:S02]  /*261d0*/  ISETP.GE.AND P6, PT, R234, UR4, PT ;  /* 0x00000004ea007c0c */ /* 0x000fe4000bfc6270 */
[----:B------:R-:W-:Y:S01]  /*261e0*/  SEL R24, R24, RZ, P1 ;  /* 0x000000ff18187207 */ /* 0x000fe20000800000 */
[----:B------:R-:W-:Y:S01]  /*261f0*/  STL.64 [R1+0xe90], R22 ;  /* 0x000e901601007387 */ /* 0x000fe20000100a00 */
[----:B------:R-:W-:Y:S02]  /*26200*/  SEL R26, RZ, 0x4, P6 ;  /* 0x00000004ff1a7807 */ /* 0x000fe40003000000 */
[----:B------:R-:W-:Y:S01]  /*26210*/  ISETP.NE.U32.AND P6, PT, R24, RZ, PT ;  /* 0x000000ff1800720c */ /* 0x000fe20003fc5070 */
[----:B------:R-:W-:Y:S01]  /*26220*/  STL.64 [R1+0xe98], R52 ;  /* 0x000e983401007387 */ /* 0x000fe20000100a00 */
[----:B------:R-:W-:-:S03]  /*26230*/  IMAD.WIDE R24, R182, 0x4, R232 ;  /* 0x00000004b6187825 */ /* 0x000fc600078e02e8 */
[----:B------:R-:W4:Y:S01]  /*26240*/  LDL.LU.64 R232, [R1+0x918] ;  /* 0x0009180001e87983 */ /* 0x000f220000300a00 */
[----:B------:R-:W-:Y:S01]  /*26250*/  IMAD.WIDE R54, R182, 0x4, R74 ;  /* 0x00000004b6367825 */ /* 0x000fe200078e024a */
[----:B------:R-:W-:Y:S02]  /*26260*/  LOP3.LUT R234, R12, 0xc, RZ, 0xfc, !PT ;  /* 0x0000000c0cea7812 */ /* 0x000fe400078efcff */
[----:B------:R-:W-:Y:S01]  /*26270*/  SEL R26, R26, RZ, P1 ;  /* 0x000000ff1a1a7207 */ /* 0x000fe20000800000 */
[----:B------:R-:W4:Y:S04]  /*26280*/  LDL.LU.64 R72, [R1+0x910] ;  /* 0x0009100001487983 */ /* 0x000f280000300a00 */
[----:B------:R-:W-:Y:S01]  /*26290*/  LDGSTS.E [R15+-0x51ff8], desc[UR22][R54.64], P5 ;  /* 0xae008000360f7fae */ /* 0x000fe2000a9a1016 */
[----:B------:R-:W-:-:S02]  /*262a0*/  ISETP.GE.AND P5, PT, R234, UR4, PT ;  /* 0x00000004ea007c0c */ /* 0x000fc4000bfa6270 */
[----:B------:R-:W-:Y:S01]  /*262b0*/  LOP3.LUT R234, R12, 0xe, RZ, 0xfc, !PT ;  /* 0x0000000e0cea7812 */ /* 0x000fe200078efcff */
[----:B------:R-:W-:Y:S01]  /*262c0*/  LDGSTS.E [R246+-0x54000], desc[UR22][R24.64], P2 ;  /* 0xac00000018f67fae */ /* 0x000fe200091a1016 */
[----:B------:R-:W-:Y:S02]  /*262d0*/  ISETP.NE.U32.AND P2, PT, R26, RZ, PT ;  /* 0x000000ff1a00720c */ /* 0x000fe40003f45070 */
[----:B------:R-:W-:Y:S02]  /*262e0*/  SEL R26, RZ, 0x4, P5 ;  /* 0x00000004ff1a7807 */ /* 0x000fe40002800000 */
[----:B------:R-:W-:Y:S02]  /*262f0*/  ISETP.GE.AND P5, PT, R234, UR4, PT ;  /* 0x00000004ea007c0c */ /* 0x000fe4000bfa6270 */
[----:B------:R-:W-:Y:S01]  /*26300*/  SEL R26, R26, RZ, P1 ;  /* 0x000000ff1a1a7207 */ /* 0x000fe20000800000 */
[----:B------:R-:W-:Y:S01]  /*26310*/  STL.64 [R1+0xea8], R14 ;  /* 0x000ea80e01007387 */ /* 0x000fe20000100a00 */
[----:B------:R-:W-:-:S02]  /*26320*/  SEL R28, RZ, 0x4, P5 ;  /* 0x00000004ff1c7807 */ /* 0x000fc40002800000 */
[----:B------:R-:W-:Y:S01]  /*26330*/  ISETP.NE.U32.AND P5, PT, R26, RZ, PT ;  /* 0x000000ff1a00720c */ /* 0x000fe20003fa5070 */
[----:B------:R-:W-:Y:S04]  /*26340*/  STL.64 [R1+0xea0], R54 ;  /* 0x000ea03601007387 */ /* 0x000fe80000100a00 */
[----:B------:R-:W-:Y:S04]  /*26350*/  STL.64 [R1+0xeb0], R24 ;  /* 0x000eb01801007387 */ /* 0x000fe80000100a00 */
[----:B------:R-:W4:Y:S01]  /*26360*/  LDL.LU.64 R74, [R1+0x908] ;  /* 0x00090800014a7983 */ /* 0x000f220000300a00 */
[----:B------:R-:W-:-:S04]  /*26370*/  IMAD.WIDE R10, R183, 0x4, R56 ;  /* 0x00000004b70a7825 */ /* 0x000fc800078e0238 */
[C---:B--2---:R-:W-:Y:S02]  /*26380*/  IMAD.WIDE R26, R182.reuse, 0x4, R230 ;  /* 0x00000004b61a7825 */ /* 0x044fe400078e02e6 */
[----:B------:R-:W2:Y:S02]  /*26390*/  LDL.LU.64 R230, [R1+0x900] ;  /* 0x0009000001e67983 */ /* 0x000ea40000300a00 */
[C---:B---3--:R-:W-:Y:S02]  /*263a0*/  IMAD.WIDE R56, R182.reuse, 0x4, R76 ;  /* 0x00000004b6387825 */ /* 0x048fe400078e024c */
[----:B------:R-:W-:Y:S04]  /*263b0*/  STL.64 [R1+0xeb8], R26 ;  /* 0x000eb81a01007387 */ /* 0x000fe80000100a00 */
[----:B------:R-:W-:Y:S04]  /*263c0*/  STL.64 [R1+0xec0], R56 ;  /* 0x000ec03801007387 */ /* 0x000fe80000100a00 */
[----:B------:R-:W3:Y:S01]  /*263d0*/  LDL.LU.64 R76, [R1+0x8f8] ;  /* 0x0008f800014c7983 */ /* 0x000ee20000300a00 */
[----:B----4-:R-:W-:Y:S01]  /*263e0*/  IMAD.WIDE R58, R182, 0x4, R232 ;  /* 0x00000004b63a7825 */ /* 0x010fe200078e02e8 */
[----:B------:R-:W-:-:S02]  /*263f0*/  LOP3.LUT R234, R12, 0x2c, RZ, 0xfc, !PT ;  /* 0x0000002c0cea7812 */ /* 0x000fc400078efcff */
[----:B------:R-:W4:Y:S01]  /*26400*/  LDL.LU.64 R232, [R1+0x8f0] ;  /* 0x0008f00001e87983 */ /* 0x000f220000300a00 */
[----:B------:R-:W-:-:S03]  /*26410*/  SEL R28, R28, RZ, P1 ;  /* 0x000000ff1c1c7207 */ /* 0x000fc60000800000 */
[----:B------:R-:W-:Y:S01]  /*26420*/  LDGSTS.E [R246+-0x53ff8], desc[UR22][R26.64], P4 ;  /* 0xac0080001af67fae */ /* 0x000fe2000a1a1016 */
[----:B------:R-:W-:Y:S02]  /*26430*/  ISETP.GE.AND P4, PT, R234, UR4, PT ;  /* 0x00000004ea007c0c */ /* 0x000fe4000bf86270 */
[----:B------:R-:W-:Y:S01]  /*26440*/  LOP3.LUT R234, R12, 0x2e, RZ, 0xfc, !PT ;  /* 0x0000002e0cea7812 */ /* 0x000fe200078efcff */
[----:B------:R-:W-:Y:S01]  /*26450*/  LDGSTS.E [R246+-0x52000], desc[UR22][R56.64], P6 ;  /* 0xae00000038f67fae */ /* 0x000fe2000b1a1016 */
[----:B------:R-:W-:Y:S02]  /*26460*/  ISETP.NE.U32.AND P6, PT, R28, RZ, PT ;  /* 0x000000ff1c00720c */ /* 0x000fe40003fc5070 */
[----:B------:R-:W-:Y:S01]  /*26470*/  SEL R28, RZ, 0x4, P4 ;  /* 0x00000004ff1c7807 */ /* 0x000fe20002000000 */
[----:B------:R-:W-:Y:S01]  /*26480*/  LDGSTS.E [R246+-0x51ff8], desc[UR22][R58.64], P2 ;  /* 0xae0080003af67fae */ /* 0x000fe200091a1016 */
[----:B------:R-:W-:Y:S02]  /*26490*/  ISETP.GE.AND P4, PT, R234, UR4, PT ;  /* 0x00000004ea007c0c */ /* 0x000fe4000bf86270 */
[----:B------:R-:W-:-:S02]  /*264a0*/  SEL R28, R28, RZ, P1 ;  /* 0x000000ff1c1c7207 */ /* 0x000fc40000800000 */
[----:B------:R-:W-:Y:S02]  /*264b0*/  SEL R30, RZ, 0x4, P4 ;  /* 0x00000004ff1e7807 */ /* 0x000fe40002000000 */
[----:B------:R-:W-:Y:S01]  /*264c0*/  ISETP.NE.U32.AND P4, PT, R28, RZ, PT ;  /* 0x000000ff1c00720c */ /* 0x000fe20003f85070 */
[----:B------:R-:W-:Y:S01]  /*264d0*/  IMAD.WIDE R28, R182, 0x4, R72 ;  /* 0x00000004b61c7825 */ /* 0x000fe200078e0248 */
[----:B------:R-:W-:Y:S02]  /*264e0*/  LOP3.LUT R234, R12, 0x10, RZ, 0xfc, !PT ;  /* 0x000000100cea7812 */ /* 0x000fe400078efcff */
[----:B------:R-:W-:Y:S02]  /*264f0*/  SEL R30, R30, RZ, P1 ;  /* 0x000000ff1e1e7207 */ /* 0x000fe40000800000 */
[----:B------:R-:W-:Y:S01]  /*26500*/  ISETP.GE.AND P2, PT, R234, UR4, PT ;  /* 0x00000004ea007c0c */ /* 0x000fe2000bf46270 */
[----:B------:R-:W-:Y:S01]  /*26510*/  LDGSTS.E [R247+-0x54000], desc[UR22][R28.64], P5 ;  /* 0xac0000001cf77fae */ /* 0x000fe2000a9a1016 */
[----:B------:R-:W-:-:S02]  /*26520*/  LOP3.LUT R234, R12, 0x12, RZ, 0xfc, !PT ;  /* 0x000000120cea7812 */ /* 0x000fc400078efcff */
[----:B------:R-:W-:Y:S01]  /*26530*/  ISETP.NE.U32.AND P5, PT, R30, RZ, PT ;  /* 0x000000ff1e00720c */ /* 0x000fe20003fa5070 */
[----:B------:R-:W-:Y:S01]  /*26540*/  STL.64 [R1+0xec8], R58 ;  /* 0x000ec83a01007387 */ /* 0x000fe20000100a00 */
[----:B------:R-:W-:-:S03]  /*26550*/  SEL R30, RZ, 0x4, P2 ;  /* 0x00000004ff1e7807 */ /* 0x000fc60001000000 */
[----:B------:R-:W-:Y:S01]  /*26560*/  STL.64 [R1+0xed0], R28 ;  /* 0x000ed01c01007387 */ /* 0x000fe20000100a00 */
[----:B------:R-:W-:Y:S02]  /*26570*/  ISETP.GE.AND P2, PT, R234, UR4, PT ;  /* 0x00000004ea007c0c */ /* 0x000fe4000bf46270 */
[----:B------:R-:W-:Y:S02]  /*26580*/  SEL R30, R30, RZ, P1 ;  /* 0x000000ff1e1e7207 */ /* 0x000fe40000800000 */
[----:B------:R-:W-:Y:S02]  /*26590*/  SEL R32, RZ, 0x4, P2 ;  /* 0x00000004ff207807 */ /* 0x000fe40001000000 */
[----:B------:R-:W-:Y:S01]  /*265a0*/  ISETP.NE.U32.AND P2, PT, R30, RZ, PT ;  /* 0x000000ff1e00720c */ /* 0x000fe20003f45070 */
[----:B------:R-:W-:Y:S01]  /*265b0*/  IMAD.WIDE R30, R182, 0x4, R74 ;  /* 0x00000004b61e7825 */ /* 0x000fe200078e024a */
[----:B------:R-:W-:Y:S02]  /*265c0*/  LOP3.LUT R234, R12, 0x30, RZ, 0xfc, !PT ;  /* 0x000000300cea7812 */ /* 0x000fe400078efcff */
[----:B------:R-:W-:-:S02]  /*265d0*/  SEL R32, R32, RZ, P1 ;  /* 0x000000ff20207207 */ /* 0x000fc40000800000 */
[----:B------:R-:W-:Y:S01]  /*265e0*/  LDGSTS.E [R247+-0x53ff8], desc[UR22][R30.64], P6 ;  /* 0xac0080001ef77fae */ /* 0x000fe2000b1a1016 */
[----:B------:R-:W-:Y:S02]  /*265f0*/  ISETP.GE.AND P6, PT, R234, UR4, PT ;  /* 0x00000004ea007c0c */ /* 0x000fe4000bfc6270 */
[----:B------:R-:W-:Y:S01]  /*26600*/  LOP3.LUT R234, R12, 0x32, RZ, 0xfc, !PT ;  /* 0x000000320cea7812 */ /* 0x000fe200078efcff */
[----:B------:R-:W-:-:S04]  /*26610*/  IMAD.WIDE R206, R183, 0x4, R34 ;  /* 0x00000004b7ce7825 */ /* 0x000fc800078e0222 */
[----:B--2---:R-:W-:Y:S02]  /*26620*/  IMAD.WIDE R60, R182, 0x4, R230 ;  /* 0x00000004b63c7825 */ /* 0x004fe400078e02e6 */
[----:B------:R-:W2:Y:S04]  /*26630*/  LDL.LU.64 R230, [R1+0x8e8] ;  /* 0x0008e80001e67983 */ /* 0x000ea80000300a00 */
[----:B------:R-:W2:Y:S04]  /*26640*/  LDL.LU.64 R72, [R1+0x8e0] ;  /* 0x0008e00001487983 */ /* 0x000ea80000300a00 */
[----:B------:R-:W-:Y:S01]  /*26650*/  LDGSTS.E [R247+-0x52000], desc[UR22][R60.64], P4 ;  /* 0xae0000003cf77fae */ /* 0x000fe2000a1a1016 */
[----:B------:R-:W-:Y:S01]  /*26660*/  ISETP.NE.U32.AND P4, PT, R32, RZ, PT ;  /* 0x000000ff2000720c */ /* 0x000fe20003f85070 */
[----:B---3--:R-:W-:Y:S01]  /*26670*/  IMAD.WIDE R62, R182, 0x4, R76 ;  /* 0x00000004b63e7825 */ /* 0x008fe200078e024c */
[----:B------:R-:W-:Y:S01]  /*26680*/  SEL R32, RZ, 0x4, P6 ;  /* 0x00000004ff207807 */ /* 0x000fe20003000000 */
[----:B------:R-:W-:Y:S01]  /*26690*/  STL.64 [R1+0xed8], R30 ;  /* 0x000ed81e01007387 */ /* 0x000fe20000100a00 */
[----:B------:R-:W-:-:S03]  /*266a0*/  ISETP.GE.AND P6, PT, R234, UR4, PT ;  /* 0x00000004ea007c0c */ /* 0x000fc6000bfc6270 */
[----:B------:R-:W-:Y:S01]  /*266b0*/  STL.64 [R1+0xee0], R60 ;  /* 0x000ee03c01007387 */ /* 0x000fe20000100a00 */
[----:B------:R-:W-:-:S03]  /*266c0*/  SEL R32, R32, RZ, P1 ;  /* 0x000000ff20207207 */ /* 0x000fc60000800000 */
[----:B------:R-:W3:Y:S01]  /*266d0*/  LDL.LU.64 R76, [R1+0x8d8] ;  /* 0x0008d800014c7983 */ /* 0x000ee20000300a00 */
[----:B------:R-:W-:Y:S02]  /*266e0*/  SEL R34, RZ, 0x4, P6 ;  /* 0x00000004ff227807 */ /* 0x000fe40003000000 */
[----:B------:R-:W-:Y:S01]  /*266f0*/  ISETP.NE.U32.AND P6, PT, R32, RZ, PT ;  /* 0x000000ff2000720c */ /* 0x000fe20003fc5070 */
[----:B----4-:R-:W-:Y:S01]  /*26700*/  IMAD.WIDE R32, R182, 0x4, R232 ;  /* 0x00000004b6207825 */ /* 0x010fe200078e02e8 */
[----:B------:R-:W-:Y:S04]  /*26710*/  LDGSTS.E [R247+-0x51ff8], desc[UR22][R62.64], P5 ;  /* 0xae0080003ef77fae */ /* 0x000fe8000a9a1016 */
[----:B------:R-:W4:Y:S01]  /*26720*/  LDL.LU.64 R232, [R1+0x8d0] ;  /* 0x0008d00001e87983 */ /* 0x000f220000300a00 */
[----:B------:R-:W-:-:S02]  /*26730*/  LOP3.LUT R234, R12, 0x14, RZ, 0xfc, !PT ;  /* 0x000000140cea7812 */ /* 0x000fc400078efcff */
[----:B------:R-:W-:Y:S01]  /*26740*/  SEL R34, R34, RZ, P1 ;  /* 0x000000ff22227207 */ /* 0x000fe20000800000 */
[----:B------:R-:W-:Y:S01]  /*26750*/  LDGSTS.E [R248+-0x54000], desc[UR22][R32.64], P2 ;  /* 0xac00000020f87fae */ /* 0x000fe200091a1016 */
[----:B------:R-:W-:Y:S02]  /*26760*/  ISETP.GE.AND P5, PT, R234, UR4, PT ;  /* 0x00000004ea007c0c */ /* 0x000fe4000bfa6270 */
[----:B------:R-:W-:Y:S02]  /*26770*/  LOP3.LUT R234, R12, 0x16, RZ, 0xfc, !PT ;  /* 0x000000160cea7812 */ /* 0x000fe400078efcff */
[----:B------:R-:W-:Y:S02]  /*26780*/  ISETP.NE.U32.AND P2, PT, R34, RZ, PT ;  /* 0x000000ff2200720c */ /* 0x000fe40003f45070 */
[----:B------:R-:W-:Y:S02]  /*26790*/  SEL R34, RZ, 0x4, P5 ;  /* 0x00000004ff227807 */ /* 0x000fe40002800000 */
[----:B------:R-:W-:-:S02]  /*267a0*/  ISETP.GE.AND P5, PT, R234, UR4, PT ;  /* 0x00000004ea007c0c */ /* 0x000fc4000bfa6270 */
[----:B------:R-:W-:Y:S01]  /*267b0*/  SEL R34, R34, RZ, P1 ;  /* 0x000000ff22227207 */ /* 0x000fe20000800000 */
[----:B------:R-:W-:Y:S01]  /*267c0*/  STL.64 [R1+0xef0], R246 ;  /* 0x000ef0f601007387 */ /* 0x000fe20000100a00 */
[----:B------:R-:W-:Y:S02]  /*267d0*/  SEL R36, RZ, 0x4, P5 ;  /* 0x00000004ff247807 */ /* 0x000fe40002800000 */
[----:B------:R-:W-:Y:S01]  /*267e0*/  ISETP.NE.U32.AND P5, PT, R34, RZ, PT ;  /* 0x000000ff2200720c */ /* 0x000fe20003fa5070 */
[----:B------:R-:W-:Y:S04]  /*267f0*/  STL.64 [R1+0xee8], R62 ;  /* 0x000ee83e01007387 */ /* 0x000fe80000100a00 */
[----:B------:R-:W-:Y:S04]  /*26800*/  STL.64 [R1+0xef8], R32 ;  /* 0x000ef82001007387 */ /* 0x000fe80000100a00 */
[----:B------:R-:W4:Y:S01]  /*26810*/  LDL.LU.64 R74, [R1+0x8c8] ;  /* 0x0008c800014a7983 */ /* 0x000f220000300a00 */
[----:B------:R-:W-:-:S02]  /*26820*/  LOP3.LUT R234, R12, 0x34, RZ, 0xfc, !PT ;  /* 0x000000340cea7812 */ /* 0x000fc400078efcff */
[----:B------:R-:W-:Y:S01]  /*26830*/  SEL R36, R36, RZ, P1 ;  /* 0x000000ff24247207 */ /* 0x000fe20000800000 */
[----:B------:R-:W-:-:S04]  /*26840*/  IMAD.WIDE R212, R183, 0x4, R216 ;  /* 0x00000004b7d47825 */ /* 0x000fc800078e02d8 */
[----:B------:R-:W-:-:S04]  /*26850*/  IMAD.WIDE R216, R183, 0x4, R66 ;  /* 0x00000004b7d87825 */ /* 0x000fc800078e0242 */
[C---:B--2---:R-:W-:Y:S02]  /*26860*/  IMAD.WIDE R34, R182.reuse, 0x4, R230 ;  /* 0x00000004b6227825 */ /* 0x044fe400078e02e6 */
[----:B------:R-:W2:Y:S02]  /*26870*/  LDL.LU.64 R230, [R1+0x8c0] ;  /* 0x0008c00001e67983 */ /* 0x000ea40000300a00 */
[----:B------:R-:W-:Y:S02]  /*26880*/  IMAD.WIDE R64, R182, 0x4, R72 ;  /* 0x00000004b6407825 */ /* 0x000fe400078e0248 */
[----:B------:R-:W-:Y:S01]  /*26890*/  LDGSTS.E [R248+-0x53ff8], desc[UR22][R34.64], P4 ;  /* 0xac00800022f87fae */ /* 0x000fe2000a1a1016 */
[----:B------:R-:W-:Y:S02]  /*268a0*/  ISETP.GE.AND P4, PT, R234, UR4, PT ;  /* 0x00000004ea007c0c */ /* 0x000fe4000bf86270 */
[----:B------:R-:W-:Y:S01]  /*268b0*/  LOP3.LUT R234, R12, 0x36, RZ, 0xfc, !PT ;  /* 0x000000360cea7812 */ /* 0x000fe200078efcff */
[----:B------:R-:W-:Y:S01]  /*268c0*/  LDGSTS.E [R248+-0x52000], desc[UR22][R64.64], P6 ;  /* 0xae00000040f87fae */ /* 0x000fe2000b1a1016 */
[----:B------:R-:W-:-:S02]  /*268d0*/  ISETP.NE.U32.AND P6, PT, R36, RZ, PT ;  /* 0x000000ff2400720c */ /* 0x000fc40003fc5070 */
[----:B------:R-:W-:Y:S01]  /*268e0*/  SEL R36, RZ, 0x4, P4 ;  /* 0x00000004ff247807 */ /* 0x000fe20002000000 */
[----:B------:R1:W-:Y:S01]  /*268f0*/  STL.64 [R1+0xf00], R34 ;  /* 0x000f002201007387 */ /* 0x0003e20000100a00 */
[----:B------:R-:W-:-:S03]  /*26900*/  ISETP.GE.AND P4, PT, R234, UR4, PT ;  /* 0x00000004ea007c0c */ /* 0x000fc6000bf86270 */
[----:B------:R-:W-:Y:S01]  /*26910*/  STL.64 [R1+0xf08], R64 ;  /* 0x000f084001007387 */ /* 0x000fe20000100a00 */
[----:B---3--:R-:W-:-:S03]  /*26920*/  IMAD.WIDE R66, R182, 0x4, R76 ;  /* 0x00000004b6427825 */ /* 0x008fc600078e024c */
[----:B------:R-:W3:Y:S01]  /*26930*/  LDL.LU.64 R76, [R1+0x8b8] ;  /* 0x0008b800014c7983 */ /* 0x000ee20000300a00 */
[----:B------:R-:W-:Y:S02]  /*26940*/  SEL R36, R36, RZ, P1 ;  /* 0x000000ff24247207 */ /* 0x000fe40000800000 */
[----:B------:R-:W-:Y:S01]  /*26950*/  SEL R38, RZ, 0x4, P4 ;  /* 0x00000004ff267807 */ /* 0x000fe20002000000 */
[----:B------:R-:W-:Y:S01]  /*26960*/  LDGSTS.E [R248+-0x51ff8], desc[UR22][R66.64], P2 ;  /* 0xae00800042f87fae */ /* 0x000fe200091a1016 */
[----:B------:R-:W-:Y:S01]  /*26970*/  ISETP.NE.U32.AND P4, PT, R36, RZ, PT ;  /* 0x000000ff2400720c */ /* 0x000fe20003f85070 */
[----:B----4-:R-:W-:Y:S02]  /*26980*/  IMAD.WIDE R36, R182, 0x4, R232 ;  /* 0x00000004b6247825 */ /* 0x010fe400078e02e8 */
[----:B------:R-:W4:Y:S01]  /*26990*/  LDL.LU.64 R232, [R1+0x8b0] ;  /* 0x0008b00001e87983 */ /* 0x000f220000300a00 */
[----:B------:R-:W-:-:S03]  /*269a0*/  LOP3.LUT R234, R12, 0x18, RZ, 0xfc, !PT ;  /* 0x000000180cea7812 */ /* 0x000fc600078efcff */
[----:B------:R-:W-:Y:S01]  /*269b0*/  STL.64 [R1+0xf10], R66 ;  /* 0x000f104201007387 */ /* 0x000fe20000100a00 */
[----:B------:R-:W-:-:S03]  /*269c0*/  SEL R38, R38, RZ, P1 ;  /* 0x000000ff26267207 */ /* 0x000fc60000800000 */
[----:B------:R-:W-:Y:S01]  /*269d0*/  STL.64 [R1+0xf18], R36 ;  /* 0x000f182401007387 */ /* 0x000fe20000100a00 */
[----:B------:R-:W-:-:S03]  /*269e0*/  ISETP.GE.AND P2, PT, R234, UR4, PT ;  /* 0x00000004ea007c0c */ /* 0x000fc6000bf46270 */
[----:B------:R-:W4:Y:S01]  /*269f0*/  LDL.LU.64 R72, [R1+0x8a8] ;  /* 0x0008a80001487983 */ /* 0x000f220000300a00 */
[----:B------:R-:W-:-:S03]  /*26a00*/  LOP3.LUT R234, R12, 0x1a, RZ, 0xfc, !PT ;  /* 0x0000001a0cea7812 */ /* 0x000fc600078efcff */
[----:B------:R-:W-:Y:S01]  /*26a10*/  LDGSTS.E [R249+-0x54000], desc[UR22][R36.64], P5 ;  /* 0xac00000024f97fae */ /* 0x000fe2000a9a1016 */
[----:B------:R-:W-:Y:S02]  /*26a20*/  ISETP.NE.U32.AND P5, PT, R38, RZ, PT ;  /* 0x000000ff2600720c */ /* 0x000fe40003fa5070 */
[----:B------:R-:W-:Y:S02]  /*26a30*/  SEL R38, RZ, 0x4, P2 ;  /* 0x00000004ff267807 */ /* 0x000fe40001000000 */
[----:B------:R-:W-:Y:S02]  /*26a40*/  ISETP.GE.AND P2, PT, R234, UR4, PT ;  /* 0x00000004ea007c0c */ /* 0x000fe4000bf46270 */
[----:B------:R-:W-:Y:S02]  /*26a50*/  SEL R38, R38, RZ, P1 ;  /* 0x000000ff26267207 */ /* 0x000fe40000800000 */
[----:B------:R-:W-:Y:S01]  /*26a60*/  SEL R40, RZ, 0x4, P2 ;  /* 0x00000004ff287807 */ /* 0x000fe20001000000 */
[----:B------:R-:W-:Y:S01]  /*26a70*/  IMAD.WIDE R214, R183, 0x4, R68 ;  /* 0x00000004b7d67825 */ /* 0x000fe200078e0244 */
[----:B------:R-:W-:-:S03]  /*26a80*/  ISETP.NE.U32.AND P2, PT, R38, RZ, PT ;  /* 0x000000ff2600720c */ /* 0x000fc60003f45070 */
[----:B------:R-:W-:-:S05]  /*26a90*/  IMAD.WIDE R38, R182, 0x4, R74 ;  /* 0x00000004b6267825 */ /* 0x000fca00078e024a */
[----:B------:R-:W-:Y:S01]  /*26aa0*/  STL.64 [R1+0xf20], R38 ;  /* 0x000f202601007387 */ /* 0x000fe20000100a00 */
[----:B------:R-:W-:Y:S02]  /*26ab0*/  LOP3.LUT R234, R12, 0x38, RZ, 0xfc, !PT ;  /* 0x000000380cea7812 */ /* 0x000fe400078efcff */
[----:B------:R-:W-:Y:S01]  /*26ac0*/  SEL R40, R40, RZ, P1 ;  /* 0x000000ff28287207 */ /* 0x000fe20000800000 */
[----:B------:R-:W-:Y:S01]  /*26ad0*/  LDGSTS.E [R249+-0x53ff8], desc[UR22][R38.64], P6 ;  /* 0xac00800026f97fae */ /* 0x000fe2000b1a1016 */
[----:B------:R-:W-:Y:S01]  /*26ae0*/  ISETP.GE.AND P6, PT, R234, UR4, PT ;  /* 0x00000004ea007c0c */ /* 0x000fe2000bfc6270 */
[----:B--2---:R-:W-:-:S05]  /*26af0*/  IMAD.WIDE R68, R182, 0x4, R230 ;  /* 0x00000004b6447825 */ /* 0x004fca00078e02e6 */
[----:B------:R-:W-:Y:S04]  /*26b00*/  STL.64 [R1+0xf28], R68 ;  /* 0x000f284401007387 */ /* 0x000fe80000100a00 */
[----:B------:R-:W2:Y:S04]  /*26b10*/  LDL.LU.64 R74, [R1+0x8a0] ;  /* 0x0008a000014a7983 */ /* 0x000ea80000300a00 */
[----:B-1----:R-:W2:Y:S01]  /*26b20*/  LDL.LU.64 R228, [R1+0x590] ;  /* 0x0005900001e47983 */ /* 0x002ea20000300a00 */
[----:B------:R-:W-:-:S03]  /*26b30*/  LOP3.LUT R230, R12, 0x3a, RZ, 0xfc, !PT ;  /* 0x0000003a0ce67812 */ /* 0x000fc600078efcff */
[----:B------:R-:W-:Y:S01]  /*26b40*/  LDGSTS.E [R249+-0x52000], desc[UR22][R68.64], P4 ;  /* 0xae00000044f97fae */ /* 0x000fe2000a1a1016 */
[----:B------:R-:W-:Y:S02]  /*26b50*/  ISETP.NE.U32.AND P4, PT, R40, RZ, PT ;  /* 0x000000ff2800720c */ /* 0x000fe40003f85070 */
[----:B------:R-:W-:Y:S01]  /*26b60*/  SEL R40, RZ, 0x4, P6 ;  /* 0x00000004ff287807 */ /* 0x000fe20003000000 */
[----:B---3--:R-:W-:Y:S01]  /*26b70*/  IMAD.WIDE R70, R182, 0x4, R76 ;  /* 0x00000004b6467825 */ /* 0x008fe200078e024c */
[----:B------:R-:W-:Y:S01]  /*26b80*/  ISETP.GE.AND P6, PT, R230, UR4, PT ;  /* 0x00000004e6007c0c */ /* 0x000fe2000bfc6270 */
[----:B------:R-:W3:Y:S01]  /*26b90*/  LDL.LU.64 R78, [R1+0x5d8] ;  /* 0x0005d800014e7983 */ /* 0x000ee20000300a00 */
[----:B------:R-:W-:-:S03]  /*26ba0*/  SEL R40, R40, RZ, P1 ;  /* 0x000000ff28287207 */ /* 0x000fc60000800000 */
[----:B------:R-:W3:Y:S01]  /*26bb0*/  LDL.LU.64 R76, [R1+0x610] ;  /* 0x00061000014c7983 */ /* 0x000ee20000300a00 */
[----:B------:R-:W-:-:S03]  /*26bc0*/  SEL R41, RZ, 0x4, P6 ;  /* 0x00000004ff297807 */ /* 0x000fc60003000000 */
[----:B------:R-:W3:Y:S01]  /*26bd0*/  LDL.LU.64 R90, [R1+0x618] ;  /* 0x00061800015a7983 */ /* 0x000ee20000300a00 */
[----:B------:R-:W-:Y:S02]  /*26be0*/  ISETP.NE.U32.AND P6, PT, R40, RZ, PT ;  /* 0x000000ff2800720c */ /* 0x000fe40003fc5070 */
[----:B------:R-:W-:Y:S01]  /*26bf0*/  SEL R42, R41, RZ, P1 ;  /* 0x000000ff292a7207 */ /* 0x000fe20000800000 */
[----:B----4-:R-:W-:Y:S01]  /*26c00*/  IMAD.WIDE R40, R182, 0x4, R232 ;  /* 0x00000004b6287825 */ /* 0x010fe200078e02e8 */
[----:B------:R-:W-:Y:S04]  /*26c10*/  STL.64 [R1+0xf38], R248 ;  /* 0x000f38f801007387 */ /* 0x000fe80000100a00 */
[----:B------:R-:W-:Y:S04]  /*26c20*/  STL.64 [R1+0xf30], R70 ;  /* 0x000f304601007387 */ /* 0x000fe80000100a00 */
[----:B------:R1:W-:Y:S04]  /*26c30*/  STL.64 [R1+0xf40], R40 ;  /* 0x000f402801007387 */ /* 0x0003e80000100a00 */
[----:B------:R-:W4:Y:S01]  /*26c40*/  LDL.64 R16, [R1] ;  /* 0x0000000001107983 */ /* 0x000f220000100a00 */
[----:B------:R-:W-:-:S03]  /*26c50*/  LOP3.LUT R231, R12, 0x1c, RZ, 0xfc, !PT ;  /* 0x0000001c0ce77812 */ /* 0x000fc600078efcff */
[----:B------:R-:W-:Y:S01]  /*26c60*/  LDGSTS.E [R249+-0x51ff8], desc[UR22][R70.64], P5 ;  /* 0xae00800046f97fae */ /* 0x000fe2000a9a1016 */
[----:B------:R-:W-:Y:S01]  /*26c70*/  ISETP.NE.U32.AND P5, PT, R42, RZ, PT ;  /* 0x000000ff2a00720c */ /* 0x000fe20003fa5070 */
[----:B------:R-:W-:Y:S02]  /*26c80*/  IMAD.WIDE R42, R182, 0x4, R72 ;  /* 0x00000004b62a7825 */ /* 0x000fe400078e0248 */
[----:B------:R-:W-:Y:S01]  /*26c90*/  LDGSTS.E [R250+-0x54000], desc[UR22][R40.64], P2 ;  /* 0xac00000028fa7fae */ /* 0x000fe200091a1016 */
[----:B------:R-:W-:Y:S02]  /*26ca0*/  ISETP.GE.AND P2, PT, R231, UR4, PT ;  /* 0x00000004e7007c0c */ /* 0x000fe4000bf46270 */
[C---:B------:R-:W-:Y:S01]  /*26cb0*/  LOP3.LUT R232, R12.reuse, 0x1e, RZ, 0xfc, !PT ;  /* 0x0000001e0ce87812 */ /* 0x040fe200078efcff */
[----:B------:R-:W-:Y:S01]  /*26cc0*/  IMAD.WIDE R208, R183, 0x4, R44 ;  /* 0x00000004b7d07825 */ /* 0x000fe200078e022c */
[----:B------:R-:W-:Y:S01]  /*26cd0*/  LOP3.LUT R233, R12, 0x3c, RZ, 0xfc, !PT ;  /* 0x0000003c0ce97812 */ /* 0x000fe200078efcff */
[----:B------:R-:W-:Y:S01]  /*26ce0*/  LDGSTS.E [R250+-0x53ff8], desc[UR22][R42.64], P4 ;  /* 0xac0080002afa7fae */ /* 0x000fe2000a1a1016 */
[----:B------:R-:W-:-:S02]  /*26cf0*/  SEL R44, RZ, 0x4, P2 ;  /* 0x00000004ff2c7807 */ /* 0x000fc40001000000 */
[----:B------:R-:W-:Y:S01]  /*26d00*/  ISETP.GE.AND P2, PT, R232, UR4, PT ;  /* 0x00000004e8007c0c */ /* 0x000fe2000bf46270 */
[----:B------:R-:W4:Y:S01]  /*26d10*/  LDL.64 R34, [R1+0x8] ;  /* 0x0000080001227983 */ /* 0x000f220000100a00 */
[----:B------:R-:W-:Y:S02]  /*26d20*/  ISETP.GE.AND P4, PT, R233, UR4, PT ;  /* 0x00000004e9007c0c */ /* 0x000fe4000bf86270 */
[----:B------:R-:W-:Y:S01]  /*26d30*/  LOP3.LUT R234, R12, 0x3e, RZ, 0xfc, !PT ;  /* 0x0000003e0cea7812 */ /* 0x000fe200078efcff */
[----:B------:R-:W4:Y:S01]  /*26d40*/  LDL.64 R32, [R1+0x10] ;  /* 0x0000100001207983 */ /* 0x000f220000100a00 */
[----:B------:R-:W-:Y:S02]  /*26d50*/  SEL R45, R44, RZ, P1 ;  /* 0x000000ff2c2d7207 */ /* 0x000fe40000800000 */
[----:B------:R-:W-:Y:S01]  /*26d60*/  SEL R44, RZ, 0x4, P2 ;  /* 0x00000004ff2c7807 */ /* 0x000fe20001000000 */
[----:B------:R-:W4:Y:S01]  /*26d70*/  LDL.64 R62, [R1+0x20] ;  /* 0x00002000013e7983 */ /* 0x000f220000100a00 */
[----:B------:R-:W-:-:S02]  /*26d80*/  SEL R46, RZ, 0x4, P4 ;  /* 0x00000004ff2e7807 */ /* 0x000fc40002000000 */
[----:B------:R-:W-:Y:S01]  /*26d90*/  ISETP.GE.AND P4, PT, R234, UR4, PT ;  /* 0x00000004ea007c0c */ /* 0x000fe2000bf86270 */
[----:B------:R-:W4:Y:S01]  /*26da0*/  LDL.64 R246, [R1+0x28] ;  /* 0x0000280001f67983 */ /* 0x000f220000100a00 */
[----:B------:R-:W-:Y:S02]  /*26db0*/  ISETP.NE.U32.AND P2, PT, R45, RZ, PT ;  /* 0x000000ff2d00720c */ /* 0x000fe40003f45070 */
[----:B------:R-:W-:Y:S01]  /*26dc0*/  SEL R44, R44, RZ, P1 ;  /* 0x000000ff2c2c7207 */ /* 0x000fe20000800000 */
[----:B------:R-:W4:Y:S01]  /*26dd0*/  LDL.64 R60, [R1+0x38] ;  /* 0x00003800013c7983 */ /* 0x000f220000100a00 */
[----:B------:R-:W-:Y:S02]  /*26de0*/  SEL R45, RZ, 0x4, P4 ;  /* 0x00000004ff2d7807 */ /* 0x000fe40002000000 */
[----:B------:R-:W-:Y:S01]  /*26df0*/  ISETP.NE.U32.AND P4, PT, R44, RZ, PT ;  /* 0x000000ff2c00720c */ /* 0x000fe20003f85070 */
[----:B------:R-:W4:Y:S01]  /*26e00*/  LDL.64 R30, [R1+0x40] ;  /* 0x00004000011e7983 */ /* 0x000f220000100a00 */
[----:B------:R-:W-:-:S02]  /*26e10*/  SEL R44, R45, RZ, P1 ;  /* 0x000000ff2d2c7207 */ /* 0x000fc40000800000 */
[----:B------:R-:W-:Y:S01]  /*26e20*/  SEL R46, R46, RZ, P1 ;  /* 0x000000ff2e2e7207 */ /* 0x000fe20000800000 */
[----:B------:R-:W4:Y:S01]  /*26e30*/  LDL.64 R28, [R1+0x48] ;  /* 0x00004800011c7983 */ /* 0x000f220000100a00 */
[----:B------:R-:W-:Y:S01]  /*26e40*/  ISETP.NE.U32.AND P1, PT, R44, RZ, PT ;  /* 0x000000ff2c00720c */ /* 0x000fe20003f25070 */
[C---:B------:R-:W-:Y:S02]  /*26e50*/  IMAD.WIDE R8, R183.reuse, 0x4, R8 ;  /* 0x00000004b7087825 */ /* 0x040fe400078e0208 */
[----:B------:R-:W4:Y:S02]  /*26e60*/  LDL.64 R58, [R1+0x50] ;  /* 0x00005000013a7983 */ /* 0x000f240000100a00 */
[C---:B------:R-:W-:Y:S02]  /*26e70*/  IMAD.WIDE R82, R183.reuse, 0x4, R82 ;  /* 0x00000004b7527825 */ /* 0x040fe400078e0252 */
[----:B------:R-:W4:Y:S02]  /*26e80*/  LDL.64 R56, [R1+0x58] ;  /* 0x0000580001387983 */ /* 0x000f240000100a00 */
[----:B------:R-:W-:-:S02]  /*26e90*/  IMAD.WIDE R94, R183, 0x4, R94 ;  /* 0x00000004b75e7825 */ /* 0x000fc400078e025e */
[----:B------:R-:W4:Y:S02]  /*26ea0*/  LDL.64 R26, [R1+0x60] ;  /* 0x00006000011a7983 */ /* 0x000f240000100a00 */
        /* <DEDUP_REMOVED lines=19> */
[----:B-1----:R-:W4:Y:S02]  /*26fe0*/  LDL.64 R40, [R1+0x190] ;  /* 0x0001900001287983 */ /* 0x002f240000100a00 */
        /* <DEDUP_REMOVED lines=45> */
[----:B--2---:R-:W-:-:S04]  /*272c0*/  IMAD.WIDE R72, R182, 0x4, R74 ;  /* 0x00000004b6487825 */ /* 0x004fc800078e024a */
[----:B------:R-:W-:Y:S01]  /*272d0*/  IMAD.WIDE R44, R182, 0x4, R228 ;  /* 0x00000004b62c7825 */ /* 0x000fe200078e02e4 */
[----:B------:R-:W-:Y:S01]  /*272e0*/  LDGSTS.E [R250+-0x52000], desc[UR22][R72.64], P6 ;  /* 0xae00000048fa7fae */ /* 0x000fe2000b1a1016 */
[----:B------:R-:W1:Y:S01]  /*272f0*/  LDC R228, c[0x0][0x3a0] ;  /* 0x0000e800ffe47b82 */ /* 0x000e620000000800 */
[----:B------:R-:W-:Y:S01]  /*27300*/  ISETP.NE.U32.AND P6, PT, R46, RZ, PT ;  /* 0x000000ff2e00720c */ /* 0x000fe20003fc5070 */
[----:B------:R-:W-:-:S04]  /*27310*/  IMAD.WIDE R74, R182, 0x4, R236 ;  /* 0x00000004b64a7825 */ /* 0x000fc800078e02ec */
[C---:B------:R-:W-:Y:S01]  /*27320*/  IMAD.WIDE R86, R183.reuse, 0x4, R86 ;  /* 0x00000004b7567825 */ /* 0x040fe200078e0256 */
[----:B------:R-:W-:Y:S03]  /*27330*/  LDGSTS.E [R250+-0x51ff8], desc[UR22][R74.64], P5 ;  /* 0xae0080004afa7fae */ /* 0x000fe6000a9a1016 */
[----:B---3--:R-:W-:Y:S01]  /*27340*/  IMAD.WIDE R46, R182, 0x4, R78 ;  /* 0x00000004b62e7825 */ /* 0x008fe200078e024e */
[----:B------:R-:W-:Y:S03]  /*27350*/  LDGSTS.E [R251+-0x54000], desc[UR22][R44.64], P2 ;  /* 0xac0000002cfb7fae */ /* 0x000fe600091a1016 */
[C---:B------:R-:W-:Y:S01]  /*27360*/  IMAD.WIDE R220, R183.reuse, 0x4, R220 ;  /* 0x00000004b7dc7825 */ /* 0x040fe200078e02dc */
[----:B------:R-:W-:Y:S03]  /*27370*/  LDGSTS.E [R251+-0x53ff8], desc[UR22][R46.64], P4 ;  /* 0xac0080002efb7fae */ /* 0x000fe6000a1a1016 */
[C---:B------:R-:W-:Y:S01]  /*27380*/  IMAD.WIDE R110, R183.reuse, 0x4, R110 ;  /* 0x00000004b76e7825 */ /* 0x040fe200078e026e */
[----:B------:R-:W2:Y:S03]  /*27390*/  LDL.64 R78, [R1+0x1c0] ;  /* 0x0001c000014e7983 */ /* 0x000ea60000100a00 */
        /* <DEDUP_REMOVED lines=11> */
[----:B------:R-:W-:Y:S01]  /*27450*/  IMAD.WIDE R182, R182, 0x4, R90 ;  /* 0x00000004b6b67825 */ /* 0x000fe200078e025a */
[----:B------:R-:W-:Y:S04]  /*27460*/  LDGSTS.E [R251+-0x52000], desc[UR22][R76.64], P6 ;  /* 0xae0000004cfb7fae */ /* 0x000fe8000b1a1016 */
[----:B------:R-:W-:Y:S04]  /*27470*/  LDGSTS.E [R251+-0x51ff8], desc[UR22][R182.64], P1 ;  /* 0xae008000b6fb7fae */ /* 0x000fe800089a1016 */
[----:B------:R-:W0:Y:S04]  /*27480*/  LDGDEPBAR ;  /* 0x00000000000079af */ /* 0x000e280000000000 */
[----:B------:R-:W-:Y:S01]  /*27490*/  LDGSTS.E [R252+0x60000], desc[UR22][R80.64], P3 ;  /* 0x6000000050fc7fae */ /* 0x000fe200099a1016 */
[----:B-1----:R-:W-:-:S03]  /*274a0*/  VIADD R237, R228, 0x3f ;  /* 0x0000003fe4ed7836 */ /* 0x002fc60000000000 */
[----:B------:R-:W-:Y:S04]  /*274b0*/  LDGSTS.E [R252+0x60400], desc[UR22][R8.64], P3 ;  /* 0x6040000008fc7fae */ /* 0x000fe800099a1016 */
[----:B------:R-:W-:Y:S04]  /*274c0*/  LDGSTS.E [R252+0x60800], desc[UR22][R82.64], P3 ;  /* 0x6080000052fc7fae */ /* 0x000fe800099a1016 */
[----:B------:R-:W-:Y:S04]  /*274d0*/  LDGSTS.E [R252+0x60c00], desc[UR22][R94.64], P3 ;  /* 0x60c000005efc7fae */ /* 0x000fe800099a1016 */
[----:B------:R-:W-:Y:S04]  /*274e0*/  LDGSTS.E [R252+0x61000], desc[UR22][R96.64], P3 ;  /* 0x6100000060fc7fae */ /* 0x000fe800099a1016 */
[----:B------:R-:W-:Y:S04]  /*274f0*/  LDGSTS.E [R252+0x61400], desc[UR22][R116.64], P3 ;  /* 0x6140000074fc7fae */ /* 0x000fe800099a1016 */
[----:B------:R-:W3:Y:S04]  /*27500*/  LDL.64 R228, [R1+0x1a8] ;  /* 0x0001a80001e47983 */ /* 0x000ee80000100a00 */
[----:B----4-:R-:W-:Y:S04]  /*27510*/  LDGSTS.E [R252+0x61800], desc[UR22][R16.64], P3 ;  /* 0x6180000010fc7fae */ /* 0x010fe800099a1016 */
[----:B------:R-:W4:Y:S04]  /*27520*/  LDL.64 R90, [R1+0x1a0] ;  /* 0x0001a000015a7983 */ /* 0x000f280000100a00 */
[----:B------:R-:W-:Y:S04]  /*27530*/  LDGSTS.E [R252+0x61c00], desc[UR22][R244.64], P3 ;  /* 0x61c00000f4fc7fae */ /* 0x000fe800099a1016 */
[----:B------:R-:W2:Y:S04]  /*27540*/  LDL.64 R16, [R1+0x198] ;  /* 0x0001980001107983 */ /* 0x000ea80000100a00 */
        /* <DEDUP_REMOVED lines=95> */
[----:B---3--:R-:W-:Y:S04]  /*27b40*/  LDGSTS.E [R4+0x65100], desc[UR22][R228.64], P3 ;  /* 0x65100000e4047fae */ /* 0x008fe800099a1016 */
        /* <DEDUP_REMOVED lines=17> */
[----:B------:R-:W4:Y:S04]  /*27c60*/  LDL.64 R40, [R1+0x498] ;  /* 0x0004980001287983 */ /* 0x000f280000100a00 */
[----:B------:R-:W4:Y:S04]  /*27c70*/  LDL.64 R64, [R1+0x238] ;  /* 0x0002380001407983 */ /* 0x000f280000100a00 */
[----:B------:R-:W4:Y:S04]  /*27c80*/  LDL.64 R70, [R1+0x488] ;  /* 0x0004880001467983 */ /* 0x000f280000100a00 */
[----:B------:R-:W4:Y:S04]  /*27c90*/  LDL.64 R248, [R1+0x478] ;  /* 0x0004780001f87983 */ /* 0x000f280000100a00 */
[----:B------:R-:W4:Y:S04]  /*27ca0*/  LDL.64 R68, [R1+0x458] ;  /* 0x0004580001447983 */ /* 0x000f280000100a00 */
        /* <DEDUP_REMOVED lines=242> */
[----:B------:R-:W5:Y:S04]  /*28bd0*/  LDL.LU.64 R40, [R1+0xf40] ;  /* 0x000f400001287983 */ /* 0x000f680000300a00 */
        /* <DEDUP_REMOVED lines=12> */
[----:B------:R-:W5:Y:S04]  /*28ca0*/  LDL.LU.64 R64, [R1+0xf08] ;  /* 0x000f080001407983 */ /* 0x000f680000300a00 */
[----:B------:R-:W-:Y:S04]  /*28cb0*/  LDGSTS.E [R2+0x71f00], desc[UR22][R34.64], P3 ;  /* 0x71f0000022027fae */ /* 0x000fe800099a1016 */
[----:B------:R-:W-:Y:S04]  /*28cc0*/  LDGSTS.E [R2+0x72300], desc[UR22][R32.64], P3 ;  /* 0x7230000020027fae */ /* 0x000fe800099a1016 */
[----:B------:R-:W5:Y:S04]  /*28cd0*/  LDL.LU.64 R34, [R1+0xf00] ;  /* 0x000f000001227983 */ /* 0x000f680000300a00 */
[----:B------:R-:W5:Y:S04]  /*28ce0*/  LDL.LU.64 R32, [R1+0xef8] ;  /* 0x000ef80001207983 */ /* 0x000f680000300a00 */
[----:B------:R-:W-:Y:S04]  /*28cf0*/  LDGSTS.E [R2+0x72700], desc[UR22][R246.64], P3 ;  /* 0x72700000f6027fae */ /* 0x000fe800099a1016 */
[----:B------:R-:W-:Y:S04]  /*28d00*/  LDGSTS.E [R2+0x72b00], desc[UR22][R62.64], P3 ;  /* 0x72b000003e027fae */ /* 0x000fe800099a1016 */
[----:B------:R-:W-:Y:S04]  /*28d10*/  LDGSTS.E [R2+0x72f00], desc[UR22][R60.64], P3 ;  /* 0x72f000003c027fae */ /* 0x000fe800099a1016 */
[----:B------:R-:W5:Y:S04]  /*28d20*/  LDL.LU.64 R246, [R1+0xef0] ;  /* 0x000ef00001f67983 */ /* 0x000f680000300a00 */
        /* <DEDUP_REMOVED lines=20> */
[----:B--2---:R-:W-:Y:S04]  /*28e70*/  LDGSTS.E [R2+0x75700], desc[UR22][R22.64], P3 ;  /* 0x7570000016027fae */ /* 0x004fe800099a1016 */
[----:B---3--:R-:W-:Y:S04]  /*28e80*/  LDGSTS.E [R2+0x75b00], desc[UR22][R20.64], P3 ;  /* 0x75b0000014027fae */ /* 0x008fe800099a1016 */
[----:B----4-:R-:W-:Y:S04]  /*28e90*/  LDGSTS.E [R2+0x75f00], desc[UR22][R50.64], P3 ;  /* 0x75f0000032027fae */ /* 0x010fe800099a1016 */
        /* <DEDUP_REMOVED lines=8> */
[----:B------:R-:W2:Y:S04]  /*28f20*/  LDL.LU.64 R78, [R1+0xe68] ;  /* 0x000e6800014e7983 */ /* 0x000ea80000300a00 */
[----:B------:R1:W-:Y:S04]  /*28f30*/  LDGSTS.E [R2+0x76f00], desc[UR22][R228.64], P3 ;  /* 0x76f00000e4027fae */ /* 0x0003e800099a1016 */
[----:B------:R3:W-:Y:S04]  /*28f40*/  LDGSTS.E [R2+0x77300], desc[UR22][R90.64], P3 ;  /* 0x773000005a027fae */ /* 0x0007e800099a1016 */
[----:B------:R3:W-:Y:S04]  /*28f50*/  LDGSTS.E [R2+0x77700], desc[UR22][R16.64], P3 ;  /* 0x7770000010027fae */ /* 0x0007e800099a1016 */
[----:B------:R3:W5:Y:S04]  /*28f60*/  LDL.LU R229, [R1+0xe60] ;  /* 0x000e600001e57983 */ /* 0x0007680000300800 */
[----:B------:R-:W4:Y:S04]  /*28f70*/  LDL.LU.64 R90, [R1+0xe58] ;  /* 0x000e5800015a7983 */ /* 0x000f280000300a00 */
[----:B------:R-:W3:Y:S01]  /*28f80*/  LDL.LU.64 R16, [R1+0xe50] ;  /* 0x000e500001107983 */ /* 0x000ee20000300a00 */
[----:B------:R-:W-:Y:S01]  /*28f90*/  ISETP.NE.U32.AND P1, PT, RZ, UR17, PT ;  /* 0x00000011ff007c0c */ /* 0x000fe2000bf25070 */
[----:B------:R-:W-:-:S02]  /*28fa0*/  UIADD3 UR4, UPT, UPT, UR15, -0x100, URZ ;  /* 0xffffff000f047890 */ /* 0x000fc4000fffe0ff */
[----:B------:R-:W-:Y:S02]  /*28fb0*/  USHF.R.S32.HI UR5, URZ, 0x1f, UR12 ;  /* 0x0000001fff057899 */ /* 0x000fe4000801140c */
[----:B------:R-:W-:Y:S02]  /*28fc0*/  USHF.L.U32 UR11, UR12, 0x2, URZ ;  /* 0x000000020c0b7899 */ /* 0x000fe400080006ff */
[C---:B------:R-:W-:Y:S01]  /*28fd0*/  ISETP.GE.AND P5, PT, R12.reuse, UR4, PT ;  /* 0x000000040c007c0c */ /* 0x040fe2000bfa6270 */
[----:B------:R-:W-:Y:S01]  /*28fe0*/  USHF.L.U64.HI UR12, UR12, 0x2, UR5 ;  /* 0x000000020c0c7899 */ /* 0x000fe20008010205 */
[----:B------:R-:W-:Y:S02]  /*28ff0*/  ISETP.GT.AND P2, PT, R237, 0x13f, PT ;  /* 0x0000013fed00780c */ /* 0x000fe40003f44270 */
[----:B-1----:R-:W-:Y:S02]  /*29000*/  SEL R228, RZ, 0x4, P5 ;  /* 0x00000004ffe47807 */ /* 0x002fe40002800000 */
[----:B------:R-:W-:-:S02]  /*29010*/  LOP3.LUT R236, R12, 0x2, RZ, 0xfc, !PT ;  /* 0x000000020cec7812 */ /* 0x000fc400078efcff */
[----:B------:R-:W-:Y:S02]  /*29020*/  SEL R228, R228, RZ, P2 ;  /* 0x000000ffe4e47207 */ /* 0x000fe40001000000 */
[----:B------:R-:W-:Y:S02]  /*29030*/  ISETP.GE.AND P4, PT, R236, UR4, PT ;  /* 0x00000004ec007c0c */ /* 0x000fe4000bf86270 */
[----:B------:R-:W-:Y:S02]  /*29040*/  ISETP.NE.U32.AND P5, PT, R228, RZ, PT ;  /* 0x000000ffe400720c */ /* 0x000fe40003fa5070 */
[----:B--2---:R-:W-:Y:S01]  /*29050*/  IADD3 R78, P6, PT, R78, UR11, RZ ;  /* 0x0000000b4e4e7c10 */ /* 0x004fe2000ffde0ff */
[----:B---3--:R1:W-:Y:S04]  /*29060*/  LDGSTS.E [R2+0x77b00], desc[UR22][R16.64], P3 ;  /* 0x77b0000010027fae */ /* 0x0083e800099a1016 */
[----:B----4-:R1:W-:Y:S04]  /*29070*/  LDGSTS.E [R2+0x77f00], desc[UR22][R90.64], P3 ;  /* 0x77f000005a027fae */ /* 0x0103e800099a1016 */
[----:B------:R-:W0:Y:S01]  /*29080*/  LDGDEPBAR ;  /* 0x00000000000079af */ /* 0x000e220000000000 */
[----:B------:R-:W-:-:S02]  /*29090*/  ISETP.LT.OR P3, PT, R237, 0x40, P1 ;  /* 0x00000040ed00780c */ /* 0x000fc40000f61670 */
[----:B------:R-:W-:Y:S01]  /*290a0*/  IADD3.X R79, PT, PT, R79, UR12, RZ, P6, !PT ;  /* 0x0000000c4f4f7c10 */ /* 0x000fe2000b7fe4ff */
[----:B------:R-:W-:-:S04]  /*290b0*/  DEPBAR.LE SB0, 0x6 ;  /* 0x000081800000791a */ /* 0x000fc80000000000 */
[----:B------:R-:W-:Y:S06]  /*290c0*/  BAR.SYNC.DEFER_BLOCKING 0x0 ;  /* 0x0000000000007b1d */ /* 0x000fec0000010000 */
[----:B-1----:R-:W-:Y:S05]  /*290d0*/  @P3 BRA `(.L_x_6) ;  /* 0x0000000400503947 */ /* 0x002fea0003800000 */
[----:B------:R-:W-:Y:S02]  /*290e0*/  UIADD3 UR13, UPT, UPT, UR7, 0xa0000, URZ ;  /* 0x000a0000070d7890 */ /* 0x000fe4000fffe0ff */
[----:B------:R-:W-:Y:S02]  /*290f0*/  USHF.R.U32.HI UR64, URZ, 0x4, UR7 ;  /* 0x00000004ff407899 */ /* 0x000fe40008011607 */
[----:B------:R-:W-:Y:S02]  /*29100*/  USHF.R.U32.HI UR13, URZ, 0x4, UR13 ;  /* 0x00000004ff0d7899 */ /* 0x000fe4000801160d */
[----:B------:R-:W-:Y:S02]  /*29110*/  USGXT.U32 UR64, UR64, 0xe ;  /* 0x0000000e4040789a */ /* 0x000fe40008000000 */
[----:B------:R-:W-:Y:S02]  /*29120*/  USGXT.U32 UR32, UR13, 0xe ;  /* 0x0000000e0d20789a */ /* 0x000fe40008000000 */
[----:B------:R-:W-:-:S02]  /*29130*/  UIADD3 UR34, UP2, UPT, UR64, 0x2, URZ ;  /* 0x0000000240227890 */ /* 0x000fc4000ff5e0ff */
[----:B------:R-:W-:Y:S01]  /*29140*/  UIADD3 UR36, UP1, UPT, UR32, 0x2, URZ ;  /* 0x0000000220247890 */ /* 0x000fe2000ff3e0ff */
[----:B------:R-:W-:Y:S01]  /*29150*/  UMOV UR5, URZ ;  /* 0x000000ff00057c82 */ /* 0x000fe20008000000 */
[----:B------:R-:W-:Y:S02]  /*29160*/  UMOV UR6, URZ ;  /* 0x000000ff00067c82 */ /* 0x000fe40008000000 */
[----:B------:R-:W-:Y:S02]  /*29170*/  UIADD3.X UR37, UPT, UPT, UR5, 0x40004040, URZ, UP1, !UPT ;  /* 0x4000404005257890 */ /* 0x000fe40008ffe4ff */
[----:B------:R-:W-:Y:S01]  /*29180*/  UIADD3.X UR35, UPT, UPT, UR6, 0x40004040, URZ, UP2, !UPT ;  /* 0x4000404006237890 */ /* 0x000fe200097fe4ff */
[----:B------:R-:W-:Y:S01]  /*29190*/  UMOV UR38, UR16 ;  /* 0x0000001000267c82 */ /* 0x000fe20008000000 */
[----:B------:R-:W-:Y:S02]  /*291a0*/  UMOV UR39, URZ ;  /* 0x000000ff00277c82 */ /* 0x000fe40008000000 */
[----:B------:R-:W-:-:S02]  /*291b0*/  UIADD3.64 UR70, UPT, UPT, UR34, 0x2, URZ ;  /* 0x0000000222467897 */ /* 0x000fc4000fffe0ff */
[----:B------:R-:W-:Y:S01]  /*291c0*/  UIADD3.64 UR40, UPT, UPT, UR36, 0x2, URZ ;  /* 0x0000000224287897 */ /* 0x000fe2000fffe0ff */
[----:B------:R-:W-:Y:S01]  /*291d0*/  UMOV UR5, UR38 ;  /* 0x0000002600057c82 */ /* 0x000fe20008000000 */
[----:B------:R-:W-:Y:S02]  /*291e0*/  UIADD3.64 UR62, UPT, UPT, UR34, 0x4, URZ ;  /* 0x00000004223e7897 */ /* 0x000fe4000fffe0ff */
[----:B------:R-:W-:Y:S01]  /*291f0*/  UIADD3.64 UR44, UPT, UPT, UR36, 0x4, URZ ;  /* 0x00000004242c7897 */ /* 0x000fe2000fffe0ff */
[----:B------:R-:W-:Y:S01]  /*29200*/  UMOV UR66, 0x0 ;  /* 0x0000000000427882 */ /* 0x000fe20000000000 */
[----:B------:R-:W-:Y:S01]  /*29210*/  UMOV UR67, 0x4400910 ;  /* 0x0440091000437882 */ /* 0x000fe20000000000 */
[----:B------:R-:W-:Y:S01]  /*29220*/  UIADD3.64 UR38, UPT, UPT, UR34, 0x7fe, URZ ;  /* 0x000007fe22267897 */ /* 0x000fe2000fffe0ff */
[----:B------:R-:W-:Y:S01]  /*29230*/  UMOV UR65, 0x40004040 ;  /* 0x4000404000417882 */ /* 0x000fe20000000000 */
[----:B------:R-:W-:Y:S01]  /*29240*/  UMOV UR33, 0x40004040 ;  /* 0x4000404000217882 */ /* 0x000fe20000000000 */
[----:B------:R-:W-:Y:S01]  /*29250*/  UIADD3.64 UR48, UPT, UPT, UR36, 0x1fe, URZ ;  /* 0x000001fe24307897 */ /* 0x000fe2000fffe0ff */
[----:B------:R1:W-:Y:S01]  /*29260*/  UTCHMMA gdesc[UR32], gdesc[UR64], tmem[UR8], tmem[UR66], idesc[UR67], !UPT ;  /* 0x00ff4240200075ea */ /* 0x0003e2000f800008 */
[----:B------:R-:W-:-:S02]  /*29270*/  UIADD3.64 UR42, UPT, UPT, UR34, 0x800, URZ ;  /* 0x00000800222a7897 */ /* 0x000fc4000fffe0ff */
[----:B------:R-:W-:Y:S02]  /*29280*/  UIADD3.64 UR52, UPT, UPT, UR36, 0x200, URZ ;  /* 0x0000020024347897 */ /* 0x000fe4000fffe0ff */
[----:B------:R-:W-:Y:S02]  /*29290*/  UIADD3.64 UR46, UPT, UPT, UR34, 0x802, URZ ;  /* 0x00000802222e7897 */ /* 0x000fe4000fffe0ff */
[----:B------:R-:W-:Y:S02]  /*292a0*/  UIADD3.64 UR56, UPT, UPT, UR36, 0x202, URZ ;  /* 0x0000020224387897 */ /* 0x000fe4000fffe0ff */
[----:B------:R-:W-:Y:S02]  /*292b0*/  UIADD3.64 UR50, UPT, UPT, UR34, 0x804, URZ ;  /* 0x0000080422327897 */ /* 0x000fe4000fffe0ff */
[----:B-1----:R-:W-:Y:S01]  /*292c0*/  UIADD3.64 UR64, UPT, UPT, UR36, 0x204, URZ ;  /* 0x0000020424407897 */ /* 0x002fe2000fffe0ff */
[----:B------:R-:W-:Y:S01]  /*292d0*/  UMOV UR72, 0x0 ;  /* 0x0000000000487882 */ /* 0x000fe20000000000 */
[----:B------:R-:W-:Y:S01]  /*292e0*/  UMOV UR73, 0x4400910 ;  /* 0x0440091000497882 */ /* 0x000fe20000000000 */
[----:B------:R-:W-:-:S02]  /*292f0*/  UIADD3 UR24, UPT, UPT, UR8, 0x100000, URZ ;  /* 0x0010000008187890 */ /* 0x000fc4000fffe0ff */
[----:B------:R1:W-:Y:S01]  /*29300*/  UTCHMMA gdesc[UR36], gdesc[UR34], tmem[UR8], tmem[UR72], idesc[UR73], UPT ;  /* 0x00ff4822240075ea */ /* 0x0003e2000b800008 */
[----:B------:R-:W-:Y:S01]  /*29310*/  UIADD3.64 UR54, UPT, UPT, UR34, 0xffe, URZ ;  /* 0x00000ffe22367897 */ /* 0x000fe2000fffe0ff */
[----:B------:R-:W-:Y:S01]  /*29320*/  UMOV UR68, 0x0 ;  /* 0x0000000000447882 */ /* 0x000fe20000000000 */
[----:B------:R-:W-:Y:S01]  /*29330*/  UMOV UR69, 0x4400910 ;  /* 0x0440091000457882 */ /* 0x000fe20000000000 */
[----:B------:R-:W-:Y:S02]  /*29340*/  UIADD3 UR21, UPT, UPT, UR8, 0x100000, URZ ;  /* 0x0010000008157890 */ /* 0x000fe4000fffe0ff */
[----:B------:R2:W-:Y:S01]  /*29350*/  UTCHMMA gdesc[UR40], gdesc[UR70], tmem[UR8], tmem[UR68], idesc[UR69], UPT ;  /* 0x00ff4446280075ea */ /* 0x0005e2000b800008 */
[----:B------:R-:W-:Y:S01]  /*29360*/  UIADD3.64 UR58, UPT, UPT, UR34, 0x1000, URZ ;  /* 0x00001000223a7897 */ /* 0x000fe2000fffe0ff */
        /* <DEDUP_REMOVED lines=9> */
[----:B-1----:R-:W-:Y:S01]  /*29400*/  UIADD3.64 UR72, UPT, UPT, UR34, 0x1004, URZ ;  /* 0x0000100422487897 */ /* 0x002fe2000fffe0ff */
[----:B------:R-:W-:Y:S01]  /*29410*/  UMOV UR28, 0x0 ;  /* 0x00000000001c7882 */ /* 0x000fe20000000000 */
[----:B------:R-:W-:Y:S01]  /*29420*/  UMOV UR29, 0x4400910 ;  /* 0x04400910001d7882 */ /* 0x000fe20000000000 */
[----:B------:R-:W-:-:S02]  /*29430*/  UIADD3 UR18, UPT, UPT, UR8, 0x100000, URZ ;  /* 0x0010000008127890 */ /* 0x000fc4000fffe0ff */
[----:B------:R1:W-:Y:S01]  /*29440*/  UTCHMMA gdesc[UR52], gdesc[UR42], tmem[UR8], tmem[UR28], idesc[UR29], UPT ;  /* 0x00ff1c2a340075ea */ /* 0x0003e2000b800008 */
[----:B--2---:R-:W-:Y:S01]  /*29450*/  UIADD3.64 UR68, UPT, UPT, UR34, 0x17fe, URZ ;  /* 0x000017fe22447897 */ /* 0x004fe2000fffe0ff */
[----:B------:R-:W-:Y:S01]  /*29460*/  UMOV UR30, 0x0 ;  /* 0x00000000001e7882 */ /* 0x000fe20000000000 */
[----:B------:R-:W-:Y:S01]  /*29470*/  UMOV UR31, 0x4400910 ;  /* 0x04400910001f7882 */ /* 0x000fe20000000000 */
[----:B------:R-:W-:Y:S02]  /*29480*/  UIADD3 UR17, UPT, UPT, UR8, 0x100000, URZ ;  /* 0x0010000008117890 */ /* 0x000fe4000fffe0ff */
[----:B------:R1:W-:Y:S01]  /*29490*/  UTCHMMA gdesc[UR56], gdesc[UR46], tmem[UR8], tmem[UR30], idesc[UR31], UPT ;  /* 0x00ff1e2e380075ea */ /* 0x0003e2000b800008 */
[----:B------:R-:W-:Y:S02]  /*294a0*/  UIADD3.64 UR70, UPT, UPT, UR34, 0x1800, URZ ;  /* 0x0000180022467897 */ /* 0x000fe4000fffe0ff */
[----:B------:R-:W-:Y:S02]  /*294b0*/  UIADD3 UR13, UPT, UPT, UR8, 0x100000, URZ ;  /* 0x00100000080d7890 */ /* 0x000fe4000fffe0ff */
[----:B---3--:R-:W-:Y:S01]  /*294c0*/  UIADD3.64 UR60, UPT, UPT, UR34, 0x1802, URZ ;  /* 0x00001802223c7897 */ /* 0x008fe2000fffe0ff */
[----:B----4-:R-:W-:Y:S01]  /*294d0*/  UMOV UR38, 0x0 ;  /* 0x0000000000267882 */ /* 0x010fe20000000000 */
[----:B------:R-:W-:Y:S01]  /*294e0*/  UMOV UR39, 0x4400910 ;  /* 0x0440091000277882 */ /* 0x000fe20000000000 */
[----:B------:R-:W-:-:S02]  /*294f0*/  UIADD3 UR6, UPT, UPT, UR8, 0x100000, URZ ;  /* 0x0010000008067890 */ /* 0x000fc4000fffe0ff */
[----:B------:R1:W-:Y:S01]  /*29500*/  UTCHMMA gdesc[UR64], gdesc[UR50], tmem[UR8], tmem[UR38], idesc[UR39], UPT ;  /* 0x00ff2632400075ea */ /* 0x0003e2000b800008 */
[----:B------:R-:W-:Y:S01]  /*29510*/  UIADD3.64 UR34, UPT, UPT, UR34, 0x1804, URZ ;  /* 0x0000180422227897 */ /* 0x000fe2000fffe0ff */
[----:B------:R1:W-:Y:S01]  /*29520*/  UTCHMMA gdesc[UR32], gdesc[UR54], tmem[UR24], tmem[UR26], idesc[UR27], !UPT ;  /* 0x00ff1a36200075ea */ /* 0x0003e2000f800018 */
[----:B------:R-:W-:Y:S01]  /*29530*/  UMOV UR62, 0x0 ;  /* 0x00000000003e7882 */ /* 0x000fe20000000000 */
[----:B------:R-:W-:Y:S01]  /*29540*/  UMOV UR63, 0x4400910 ;  /* 0x04400910003f7882 */ /* 0x000fe20000000000 */
[----:B------:R-:W-:Y:S01]  /*29550*/  UMOV UR76, 0x0 ;  /* 0x00000000004c7882 */ /* 0x000fe20000000000 */
[----:B------:R1:W-:Y:S01]  /*29560*/  UTCHMMA gdesc[UR36], gdesc[UR58], tmem[UR21], tmem[UR62], idesc[UR63], UPT ;  /* 0x00ff3e3a240075ea */ /* 0x0003e2000b800015 */
[----:B------:R1:W-:Y:S01]  /*29570*/  UTCHMMA gdesc[UR40], gdesc[UR66], tmem[UR20], tmem[UR28], idesc[UR29], UPT ;  /* 0x00ff1c42280075ea */ /* 0x0003e2000b800014 */
[----:B------:R1:W-:Y:S01]  /*29580*/  UTCHMMA gdesc[UR44], gdesc[UR72], tmem[UR19], tmem[UR38], idesc[UR39], UPT ;  /* 0x00ff26482c0075ea */ /* 0x0003e2000b800013 */
[----:B------:R-:W-:Y:S01]  /*29590*/  UMOV UR77, 0x4400910 ;  /* 0x04400910004d7882 */ /* 0x000fe20000000000 */
[----:B------:R1:W-:Y:S01]  /*295a0*/  UTCHMMA gdesc[UR48], gdesc[UR68], tmem[UR18], tmem[UR26], idesc[UR27], UPT ;  /* 0x00ff1a44300075ea */ /* 0x0003e2000b800012 */
[----:B------:R-:W-:Y:S01]  /*295b0*/  UMOV UR74, 0x0 ;  /* 0x00000000004a7882 */ /* 0x000fe20000000000 */
[----:B------:R-:W-:Y:S01]  /*295c0*/  UMOV UR75, 0x4400910 ;  /* 0x04400910004b7882 */ /* 0x000fe20000000000 */
[----:B------:R1:W-:Y:S01]  /*295d0*/  UTCHMMA gdesc[UR52], gdesc[UR70], tmem[UR17], tmem[UR62], idesc[UR63], UPT ;  /* 0x00ff3e46340075ea */ /* 0x0003e2000b800011 */
[----:B------:R1:W-:Y:S01]  /*295e0*/  UTCHMMA gdesc[UR56], gdesc[UR60], tmem[UR13], tmem[UR76], idesc[UR77], UPT ;  /* 0x00ff4c3c380075ea */ /* 0x0003e2000b80000d */
[----:B------:R1:W-:Y:S01]  /*295f0*/  UTCHMMA gdesc[UR64], gdesc[UR34], tmem[UR6], tmem[UR74], idesc[UR75], UPT ;  /* 0x00ff4a22400075ea */ /* 0x0003e2000b800006 */
[----:B------:R1:W-:Y:S01]  /*29600*/  UTCBAR [UR5], URZ ;  /* 0x000000ff050073e9 */ /* 0x0003e200080000ff */
[----:B------:R-:W-:Y:S01]  /*29610*/  NOP ;  /* 0x0000000000007918 */ /* 0x000fe20000000000 */
.L_x_6:
[----:B------:R-:W2:Y:S01]  /*29620*/  S2R R228, SR_TID.X ;  /* 0x0000000000e47919 */ /* 0x000ea20000002100 */
[----:B------:R-:W-:Y:S01]  /*29630*/  BAR.SYNC.DEFER_BLOCKING 0x0 ;  /* 0x0000000000007b1d */ /* 0x000fe20000010000 */
[----:B-----5:R-:W-:-:S04]  /*29640*/  IADD3 R18, P6, PT, R18, UR11, RZ ;  /* 0x0000000b12127c10 */ /* 0x020fc8000ffde0ff */
[----:B------:R-:W-:Y:S02]  /*29650*/  IADD3.X R19, PT, PT, R19, UR12, RZ, P6, !PT ;  /* 0x0000000c13137c10 */ /* 0x000fe4000b7fe4ff */
[----:B------:R-:W-:Y:S01]  /*29660*/  IADD3 R48, P6, PT, R48, UR11, RZ ;  /* 0x0000000b30307c10 */ /* 0x000fe2000ffde0ff */
[----:B------:R-:W3:Y:S03]  /*29670*/  S2R R237, SR_TID.X ;  /* 0x0000000000ed7919 */ /* 0x000ee60000002100 */
[----:B------:R-:W-:Y:S01]  /*29680*/  IADD3.X R49, PT, PT, R49, UR12, RZ, P6, !PT ;  /* 0x0000000c31317c10 */ /* 0x000fe2000b7fe4ff */
[----:B------:R-:W-:Y:S01]  /*29690*/  STL.64 [R1+0xe60], R16 ;  /* 0x000e601001007387 */ /* 0x000fe20000100a00 */
[----:B------:R-:W-:-:S03]  /*296a0*/  IADD3 R50, P6, PT, R50, UR11, RZ ;  /* 0x0000000b32327c10 */ /* 0x000fc6000ffde0ff */
[----:B------:R-:W-:Y:S01]  /*296b0*/  STL.64 [R1+0xe58], R90 ;  /* 0x000e585a01007387 */ /* 0x000fe20000100a00 */
[----:B------:R-:W-:Y:S02]  /*296c0*/  IADD3.X R51, PT, PT, R51, UR12, RZ, P6, !PT ;  /* 0x0000000c33337c10 */ /* 0x000fe4000b7fe4ff */
[----:B------:R-:W-:Y:S01]  /*296d0*/  IADD3 R22, P6, PT, R22, UR11, RZ ;  /* 0x0000000b16167c10 */ /* 0x000fe2000ffde0ff */
[----:B------:R4:W-:Y:S03]  /*296e0*/  STL.64 [R1+0xe50], R12 ;  /* 0x000e500c01007387 */ /* 0x0009e60000100a00 */
[----:B------:R-:W-:Y:S01]  /*296f0*/  IADD3.X R23, PT, PT, R23, UR12, RZ, P6, !PT ;  /* 0x0000000c17177c10 */ /* 0x000fe2000b7fe4ff */
[----:B------:R-:W-:Y:S01]  /*29700*/  @!PT LDS RZ, [RZ] ;  /* 0x00000000fffff984 */ /* 0x000fe20000000800 */
[----:B------:R-:W-:Y:S01]  /*29710*/  @!PT LDS RZ, [RZ] ;  /* 0x00000000fffff984 */ /* 0x000fe20000000800 */
[----:B------:R-:W-:Y:S01]  /*29720*/  @!PT LDS RZ, [RZ] ;  /* 0x00000000fffff984 */ /* 0x000fe20000000800 */
[----:B------:R-:W-:Y:S01]  /*29730*/  LDGSTS.E [R5+-0x50000], desc[UR22][R78.64], P5 ;  /* 0xb00000004e057fae */ /* 0x000fe2000a9a1016 */
[----:B------:R-:W-:Y:S02]  /*29740*/  ISETP.GE.AND P5, PT, R229, UR4, PT ;  /* 0x00000004e5007c0c */ /* 0x000fe4000bfa6270 */
[----:B------:R-:W-:Y:S01]  /*29750*/  IADD3 R52, P6, PT, R52, UR11, RZ ;  /* 0x0000000b34347c10 */ /* 0x000fe2000ffde0ff */
[----:B------:R-:W-:Y:S01]  /*29760*/  STL.64 [R1+0xe68], R78 ;  /* 0x000e684e01007387 */ /* 0x000fe20000100a00 */
[----:B--2---:R-:W-:-:S02]  /*29770*/  SHF.R.U32.HI R236, RZ, 0x6, R228 ;  /* 0x00000006ffec7819 */ /* 0x004fc400000116e4 */
[----:B------:R-:W-:Y:S01]  /*29780*/  SEL R228, RZ, 0x4, P4 ;  /* 0x00000004ffe47807 */ /* 0x000fe20002000000 */
[----:B----4-:R-:W2:Y:S01]  /*29790*/  S2R R12, SR_TID.X ;  /* 0x00000000000c7919 */ /* 0x010ea20000002100 */
[----:B------:R-:W-:Y:S02]  /*297a0*/  SGXT.U32 R236, R236, 0x1 ;  /* 0x00000001ecec781a */ /* 0x000fe40000000000 */
[----:B------:R-:W-:Y:S01]  /*297b0*/  SEL R228, R228, RZ, P2 ;  /* 0x000000ffe4e47207 */ /* 0x000fe20001000000 */
[----:B------:R-:W4:Y:S01]  /*297c0*/  LDL.LU.64 R16, [R1] ;  /* 0x0000000001107983 */ /* 0x000f220000300a00 */
[----:B------:R-:W-:Y:S02]  /*297d0*/  LOP3.LUT R236, R236, 0x20, RZ, 0xfc, !PT ;  /* 0x00000020ecec7812 */ /* 0x000fe400078efcff */
[----:B------:R-:W-:Y:S02]  /*297e0*/  ISETP.NE.U32.AND P3, PT, R228, RZ, PT ;  /* 0x000000ffe400720c */ /* 0x000fe40003f65070 */
[----:B------:R-:W-:-:S02]  /*297f0*/  ISETP.GE.AND P4, PT, R236, UR4, PT ;  /* 0x00000004ec007c0c */ /* 0x000fc4000bf86270 */
[----:B------:R-:W1:Y:S01]  /*29800*/  S2R R236, SR_TID.X ;  /* 0x0000000000ec7919 */ /* 0x000e620000002100 */
[----:B------:R-:W-:Y:S02]  /*29810*/  SEL R228, RZ, 0x4, P5 ;  /* 0x00000004ffe47807 */ /* 0x000fe40002800000 */
[----:B------:R-:W-:Y:S02]  /*29820*/  SEL R229, RZ, 0x4, P4 ;  /* 0x00000004ffe57807 */ /* 0x000fe40002000000 */
[----:B------:R-:W-:Y:S02]  /*29830*/  SEL R228, R228, RZ, P2 ;  /* 0x000000ffe4e47207 */ /* 0x000fe40001000000 */
[----:B------:R-:W-:Y:S02]  /*29840*/  SEL R229, R229, RZ, P2 ;  /* 0x000000ffe5e57207 */ /* 0x000fe40001000000 */
[----:B------:R-:W-:Y:S01]  /*29850*/  LDGSTS.E [R5+-0x4fff8], desc[UR22][R18.64], P3 ;  /* 0xb000800012057fae */ /* 0x000fe200099a1016 */
[----:B------:R-:W-:-:S02]  /*29860*/  ISETP.NE.U32.AND P4, PT, R228, RZ, PT ;  /* 0x000000ffe400720c */ /* 0x000fc40003f85070 */
[----:B------:R-:W-:Y:S02]  /*29870*/  ISETP.NE.U32.AND P5, PT, R229, RZ, PT ;  /* 0x000000ffe500720c */ /* 0x000fe40003fa5070 */
[----:B------:R-:W-:Y:S02]  /*29880*/  IADD3.X R53, PT, PT, R53, UR12, RZ, P6, !PT ;  /* 0x0000000c35357c10 */ /* 0x000fe4000b7fe4ff */
[----:B------:R-:W-:-:S04]  /*29890*/  IADD3 R54, P6, PT, R54, UR11, RZ ;  /* 0x0000000b36367c10 */ /* 0x000fc8000ffde0ff */
[----:B------:R-:W-:Y:S02]  /*298a0*/  IADD3.X R55, PT, PT, R55, UR12, RZ, P6, !PT ;  /* 0x0000000c37377c10 */ /* 0x000fe4000b7fe4ff */
[----:B------:R-:W-:-:S03]  /*298b0*/  IADD3 R26, P6, PT, R26, UR11, RZ ;  /* 0x0000000b1a1a7c10 */ /* 0x000fc6000ffde0ff */
[----:B------:R-:W-:Y:S01]  /*298c0*/  LDGSTS.E [R5+-0x4e000], desc[UR22][R48.64], P5 ;  /* 0xb200000030057fae */ /* 0x000fe2000a9a1016 */
[----:B------:R-:W-:Y:S02]  /*298d0*/  IADD3.X R27, PT, PT, R27, UR12, RZ, P6, !PT ;  /* 0x0000000c1b1b7c10 */ /* 0x000fe4000b7fe4ff */
[----:B------:R-:W-:Y:S01]  /*298e0*/  IADD3 R56, P6, PT, R56, UR11, RZ ;  /* 0x0000000b38387c10 */ /* 0x000fe2000ffde0ff */
[----:B------:R2:W-:Y:S01]  /*298f0*/  LDGSTS.E [R5+-0x4dff8], desc[UR22][R50.64], P4 ;  /* 0xb200800032057fae */ /* 0x0005e2000a1a1016 */
[----:B-1----:R-:W-:Y:S02]  /*29900*/  SHF.R.U32.HI R236, RZ, 0x6, R236 ;  /* 0x00000006ffec7819 */ /* 0x002fe400000116ec */
[----:B------:R-:W-:Y:S02]  /*29910*/  IADD3.X R57, PT, PT, R57, UR12, RZ, P6, !PT ;  /* 0x0000000c39397c10 */ /* 0x000fe4000b7fe4ff */
[----:B------:R-:W-:Y:S02]  /*29920*/  SGXT.U32 R236, R236, 0x1 ;  /* 0x00000001ecec781a */ /* 0x000fe40000000000 */
[----:B------:R-:W-:-:S02]  /*29930*/  IADD3 R58, P6, PT, R58, UR11, RZ ;  /* 0x0000000b3a3a7c10 */ /* 0x000fc4000ffde0ff */
[----:B------:R-:W-:Y:S02]  /*29940*/  LOP3.LUT R236, R236, 0x4, RZ, 0xfc, !PT ;  /* 0x00000004ecec7812 */ /* 0x000fe400078efcff */
[----:B------:R-:W-:Y:S02]  /*29950*/  IADD3.X R59, PT, PT, R59, UR12, RZ, P6, !PT ;  /* 0x0000000c3b3b7c10 */ /* 0x000fe4000b7fe4ff */
[----:B------:R-:W-:Y:S02]  /*29960*/  ISETP.GE.AND P3, PT, R236, UR4, PT ;  /* 0x00000004ec007c0c */ /* 0x000fe4000bf66270 */
[----:B------:R-:W1:Y:S01]  /*29970*/  S2R R236, SR_TID.X ;  /* 0x0000000000ec7919 */ /* 0x000e620000002100 */
[----:B------:R-:W-:Y:S02]  /*29980*/  IADD3 R30, P6, PT, R30, UR11, RZ ;  /* 0x0000000b1e1e7c10 */ /* 0x000fe4000ffde0ff */
[----:B--2---:R-:W-:Y:S02]  /*29990*/  SEL R5, RZ, 0x4, P3 ;  /* 0x00000004ff057807 */ /* 0x004fe40001800000 */
[----:B------:R-:W-:-:S02]  /*299a0*/  IADD3 R20, P3, PT, R20, UR11, RZ ;  /* 0x0000000b14147c10 */ /* 0x000fc4000ff7e0ff */
[----:B------:R-:W-:Y:S02]  /*299b0*/  SEL R5, R5, RZ, P2 ;  /* 0x000000ff05057207 */ /* 0x000fe40001000000 */
[----:B------:R-:W-:Y:S02]  /*299c0*/  IADD3.X R21, PT, PT, R21, UR12, RZ, P3, !PT ;  /* 0x0000000c15157c10 */ /* 0x000fe40009ffe4ff */
[----:B------:R-:W-:Y:S02]  /*299d0*/  ISETP.NE.U32.AND P4, PT, R5, RZ, PT ;  /* 0x000000ff0500720c */ /* 0x000fe40003f85070 */
[----:B------:R-:W-:Y:S02]  /*299e0*/  IADD3.X R31, PT, PT, R31, UR12, RZ, P6, !PT ;  /* 0x0000000c1f1f7c10 */ /* 0x000fe4000b7fe4ff */
[----:B------:R-:W-:-:S04]  /*299f0*/  IADD3 R60, P6, PT, R60, UR11, RZ ;  /* 0x0000000b3c3c7c10 */ /* 0x000fc8000ffde0ff */
[----:B------:R-:W-:Y:S02]  /*29a00*/  IADD3.X R61, PT, PT, R61, UR12, RZ, P6, !PT ;  /* 0x0000000c3d3d7c10 */ /* 0x000fe4000b7fe4ff */
[----:B------:R-:W-:-:S03]  /*29a10*/  IADD3 R62, P6, PT, R62, UR11, RZ ;  /* 0x0000000b3e3e7c10 */ /* 0x000fc6000ffde0ff */
[----:B------:R-:W-:Y:S01]  /*29a20*/  LDGSTS.E [R15+-0x50000], desc[UR22][R20.64], P4 ;  /* 0xb0000000140f7fae */ /* 0x000fe2000a1a1016 */
[----:B------:R-:W-:Y:S02]  /*29a30*/  IADD3.X R63, PT, PT, R63, UR12, RZ, P6, !PT ;  /* 0x0000000c3f3f7c10 */ /* 0x000fe4000b7fe4ff */
[----:B------:R-:W-:-:S04]  /*29a40*/  IADD3 R34, P6, PT, R34, UR11, RZ ;  /* 0x0000000b22227c10 */ /* 0x000fc8000ffde0ff */
[----:B------:R-:W-:Y:S02]  /*29a50*/  IADD3.X R35, PT, PT, R35, UR12, RZ, P6, !PT ;  /* 0x0000000c23237c10 */ /* 0x000fe4000b7fe4ff */
[----:B-1----:R-:W-:Y:S02]  /*29a60*/  SHF.R.U32.HI R236, RZ, 0x6, R236 ;  /* 0x00000006ffec7819 */ /* 0x002fe400000116ec */
[----:B------:R-:W-:Y:S02]  /*29a70*/  IADD3 R64, P6, PT, R64, UR11, RZ ;  /* 0x0000000b40407c10 */ /* 0x000fe4000ffde0ff */
[----:B------:R-:W-:Y:S02]  /*29a80*/  SGXT.U32 R236, R236, 0x1 ;  /* 0x00000001ecec781a */ /* 0x000fe40000000000 */
[----:B------:R-:W-:Y:S02]  /*29a90*/  IADD3.X R65, PT, PT, R65, UR12, RZ, P6, !PT ;  /* 0x0000000c41417c10 */ /* 0x000fe4000b7fe4ff */
[----:B------:R-:W-:-:S02]  /*29aa0*/  LOP3.LUT R236, R236, 0x6, RZ, 0xfc, !PT ;  /* 0x00000006ecec7812 */ /* 0x000fc400078efcff */
[----:B------:R-:W-:Y:S02]  /*29ab0*/  IADD3 R66, P6, PT, R66, UR11, RZ ;  /* 0x0000000b42427c10 */ /* 0x000fe4000ffde0ff */
[----:B------:R-:W-:Y:S02]  /*29ac0*/  ISETP.GE.AND P3, PT, R236, UR4, PT ;  /* 0x00000004ec007c0c */ /* 0x000fe4000bf66270 */
[--C-:B---3--:R-:W-:Y:S02]  /*29ad0*/  SHF.R.U32.HI R236, RZ, 0x6, R237.reuse ;  /* 0x00000006ffec7819 */ /* 0x108fe400000116ed */
[----:B------:R-:W-:Y:S02]  /*29ae0*/  SHF.R.U32.HI R237, RZ, 0x6, R237 ;  /* 0x00000006ffed7819 */ /* 0x000fe400000116ed */
[----:B------:R-:W-:Y:S02]  /*29af0*/  SEL R5, RZ, 0x4, P3 ;  /* 0x00000004ff057807 */ /* 0x000fe40001800000 */
[----:B------:R-:W-:-:S02]  /*29b00*/  SGXT.U32 R237, R237, 0x1 ;  /* 0x00000001eded781a */ /* 0x000fc40000000000 */
[----:B------:R-:W-:Y:S02]  /*29b10*/  SGXT.U32 R236, R236, 0x1 ;  /* 0x00000001ecec781a */ /* 0x000fe40000000000 */
[----:B------:R-:W-:Y:S02]  /*29b20*/  LOP3.LUT R237, R237, 0x24, RZ, 0xfc, !PT ;  /* 0x00000024eded7812 */ /* 0x000fe400078efcff */
[----:B------:R-:W-:Y:S02]  /*29b30*/  LOP3.LUT R236, R236, 0x26, RZ, 0xfc, !PT ;  /* 0x00000026ecec7812 */ /* 0x000fe400078efcff */
[----:B------:R-:W-:Y:S02]  /*29b40*/  SEL R5, R5, RZ, P2 ;  /* 0x000000ff05057207 */ /* 0x000fe40001000000 */
[----:B------:R-:W-:Y:S02]  /*29b50*/  ISETP.GE.AND P4, PT, R237, UR4, PT ;  /* 0x00000004ed007c0c */ /* 0x000fe4000bf86270 */
[----:B------:R-:W-:-:S02]  /*29b60*/  ISETP.NE.U32.AND P3, PT, R5, RZ, PT ;  /* 0x000000ff0500720c */ /* 0x000fc40003f65070 */
[----:B------:R-:W-:Y:S02]  /*29b70*/  ISETP.GE.AND P5, PT, R236, UR4, PT ;  /* 0x00000004ec007c0c */ /* 0x000fe4000bfa6270 */
[----:B------:R-:W-:Y:S02]  /*29b80*/  SHF.R.U32.HI R236, RZ, 0x6, R12 ;  /* 0x00000006ffec7819 */ /* 0x000fe4000001160c */
[----:B------:R-:W-:Y:S02]  /*29b90*/  SEL R228, RZ, 0x4, P4 ;  /* 0x00000004ffe47807 */ /* 0x000fe40002000000 */
[----:B------:R-:W-:Y:S02]  /*29ba0*/  SEL R5, RZ, 0x4, P5 ;  /* 0x00000004ff057807 */ /* 0x000fe40002800000 */
[----:B------:R-:W-:Y:S02]  /*29bb0*/  SGXT.U32 R236, R236, 0x1 ;  /* 0x00000001ecec781a */ /* 0x000fe40000000000 */
[----:B------:R-:W-:Y:S01]  /*29bc0*/  SEL R228, R228, RZ, P2 ;  /* 0x000000ffe4e47207 */ /* 0x000fe20001000000 */
[----:B------:R-:W-:Y:S01]  /*29bd0*/  LDGSTS.E [R15+-0x4fff8], desc[UR22][R22.64], P3 ;  /* 0xb0008000160f7fae */ /* 0x000fe200099a1016 */
[----:B------:R-:W-:-:S02]  /*29be0*/  SEL R5, R5, RZ, P2 ;  /* 0x000000ff05057207 */ /* 0x000fc40001000000 */
[----:B------:R-:W-:Y:S02]  /*29bf0*/  LOP3.LUT R236, R236, 0x8, RZ, 0xfc, !PT ;  /* 0x00000008ecec7812 */ /* 0x000fe400078efcff */
[----:B------:R-:W-:Y:S02]  /*29c00*/  ISETP.NE.U32.AND P5, PT, R228, RZ, PT ;  /* 0x000000ffe400720c */ /* 0x000fe40003fa5070 */
[----:B------:R-:W-:Y:S02]  /*29c10*/  ISETP.NE.U32.AND P4, PT, R5, RZ, PT ;  /* 0x000000ff0500720c */ /* 0x000fe40003f85070 */
[----:B------:R-:W-:Y:S02]  /*29c20*/  ISETP.GE.AND P3, PT, R236, UR4, PT ;  /* 0x00000004ec007c0c */ /* 0x000fe4000bf66270 */
[----:B------:R-:W-:Y:S02]  /*29c30*/  SHF.R.U32.HI R236, RZ, 0x6, R12 ;  /* 0x00000006ffec7819 */ /* 0x000fe4000001160c */
[----:B------:R-:W-:-:S02]  /*29c40*/  SEL R5, RZ, 0x4, P3 ;  /* 0x00000004ff057807 */ /* 0x000fc40001800000 */
[----:B------:R-:W-:Y:S02]  /*29c50*/  SGXT.U32 R236, R236, 0x1 ;  /* 0x00000001ecec781a */ /* 0x000fe40000000000 */
[----:B------:R-:W-:Y:S01]  /*29c60*/  SEL R5, R5, RZ, P2 ;  /* 0x000000ff05057207 */ /* 0x000fe20001000000 */
[----:B------:R-:W-:Y:S01]  /*29c70*/  LDGSTS.E [R15+-0x4e000], desc[UR22][R52.64], P5 ;  /* 0xb2000000340f7fae */ /* 0x000fe2000a9a1016 */
[----:B------:R-:W-:Y:S02]  /*29c80*/  IADD3 R24, P3, PT, R24, UR11, RZ ;  /* 0x0000000b18187c10 */ /* 0x000fe4000ff7e0ff */
[----:B------:R-:W-:Y:S01]  /*29c90*/  LOP3.LUT R236, R236, 0xa, RZ, 0xfc, !PT ;  /* 0x0000000aecec7812 */ /* 0x000fe200078efcff */
[----:B------:R1:W-:Y:S01]  /*29ca0*/  LDGSTS.E [R15+-0x4dff8], desc[UR22][R54.64], P4 ;  /* 0xb2008000360f7fae */ /* 0x0003e2000a1a1016 */
[----:B------:R-:W-:Y:S02]  /*29cb0*/  ISETP.NE.U32.AND P4, PT, R5, RZ, PT ;  /* 0x000000ff0500720c */ /* 0x000fe40003f85070 */
[----:B------:R-:W-:-:S02]  /*29cc0*/  IADD3.X R25, PT, PT, R25, UR12, RZ, P3, !PT ;  /* 0x0000000c19197c10 */ /* 0x000fc40009ffe4ff */
[----:B------:R-:W-:Y:S02]  /*29cd0*/  ISETP.GE.AND P3, PT, R236, UR4, PT ;  /* 0x00000004ec007c0c */ /* 0x000fe4000bf66270 */
[--C-:B------:R-:W-:Y:S02]  /*29ce0*/  SHF.R.U32.HI R236, RZ, 0x6, R12.reuse ;  /* 0x00000006ffec7819 */ /* 0x100fe4000001160c */
[----:B------:R-:W-:Y:S02]  /*29cf0*/  SHF.R.U32.HI R237, RZ, 0x6, R12 ;  /* 0x00000006ffed7819 */ /* 0x000fe4000001160c */
[----:B------:R-:W-:Y:S02]  /*29d00*/  SEL R5, RZ, 0x4, P3 ;  /* 0x00000004ff057807 */ /* 0x000fe40001800000 */
[----:B------:R-:W-:Y:S01]  /*29d10*/  SGXT.U32 R236, R236, 0x1 ;  /* 0x00000001ecec781a */ /* 0x000fe20000000000 */
[----:B------:R-:W-:Y:S01]  /*29d20*/  LDGSTS.E [R246+-0x50000], desc[UR22][R24.64], P4 ;  /* 0xb000000018f67fae */ /* 0x000fe2000a1a1016 */
[----:B------:R-:W-:-:S02]  /*29d30*/  SGXT.U32 R237, R237, 0x1 ;  /* 0x00000001eded781a */ /* 0x000fc40000000000 */
[----:B------:R-:W-:Y:S02]  /*29d40*/  SEL R5, R5, RZ, P2 ;  /* 0x000000ff05057207 */ /* 0x000fe40001000000 */
[----:B------:R-:W-:Y:S02]  /*29d50*/  LOP3.LUT R237, R237, 0x28, RZ, 0xfc, !PT ;  /* 0x00000028eded7812 */ /* 0x000fe400078efcff */
[----:B------:R-:W-:Y:S02]  /*29d60*/  LOP3.LUT R236, R236, 0x2a, RZ, 0xfc, !PT ;  /* 0x0000002aecec7812 */ /* 0x000fe400078efcff */
[----:B------:R-:W-:Y:S02]  /*29d70*/  ISETP.NE.U32.AND P3, PT, R5, RZ, PT ;  /* 0x000000ff0500720c */ /* 0x000fe40003f65070 */
[----:B------:R-:W-:Y:S02]  /*29d80*/  ISETP.GE.AND P4, PT, R237, UR4, PT ;  /* 0x00000004ed007c0c */ /* 0x000fe4000bf86270 */
[----:B------:R-:W-:-:S02]  /*29d90*/  ISETP.GE.AND P5, PT, R236, UR4, PT ;  /* 0x00000004ec007c0c */ /* 0x000fc4000bfa6270 */
[----:B------:R-:W-:Y:S02]  /*29da0*/  SHF.R.U32.HI R236, RZ, 0x6, R12 ;  /* 0x00000006ffec7819 */ /* 0x000fe4000001160c */
[----:B-1----:R-:W-:Y:S02]  /*29db0*/  SEL R15, RZ, 0x4, P4 ;  /* 0x00000004ff0f7807 */ /* 0x002fe40002000000 */
[----:B------:R-:W-:Y:S02]  /*29dc0*/  SEL R5, RZ, 0x4, P5 ;  /* 0x00000004ff057807 */ /* 0x000fe40002800000 */
[----:B------:R-:W-:Y:S01]  /*29dd0*/  SGXT.U32 R236, R236, 0x1 ;  /* 0x00000001ecec781a */ /* 0x000fe20000000000 */
[----:B------:R-:W-:Y:S01]  /*29de0*/  LDGSTS.E [R246+-0x4fff8], desc[UR22][R26.64], P3 ;  /* 0xb00080001af67fae */ /* 0x000fe200099a1016 */
[----:B------:R-:W-:Y:S02]  /*29df0*/  SEL R15, R15, RZ, P2 ;  /* 0x000000ff0f0f7207 */ /* 0x000fe40001000000 */
        /* <DEDUP_REMOVED lines=8> */
[----:B------:R-:W-:Y:S01]  /*29e80*/  IADD3 R28, P3, PT, R28, UR11, RZ ;  /* 0x0000000b1c1c7c10 */ /* 0x000fe2000ff7e0ff */
[----:B------:R-:W-:Y:S01]  /*29e90*/  LDGSTS.E [R246+-0x4e000], desc[UR22][R56.64], P5 ;  /* 0xb200000038f67fae */ /* 0x000fe2000a9a1016 */
[----:B------:R-:W-:Y:S02]  /*29ea0*/  LOP3.LUT R236, R236, 0xe, RZ, 0xfc, !PT ;  /* 0x0000000eecec7812 */ /* 0x000fe400078efcff */
[----:B------:R-:W-:Y:S01]  /*29eb0*/  SEL R5, R5, RZ, P2 ;  /* 0x000000ff05057207 */ /* 0x000fe20001000000 */
[----:B------:R4:W-:Y:S01]  /*29ec0*/  LDGSTS.E [R246+-0x4dff8], desc[UR22][R58.64], P4 ;  /* 0xb20080003af67fae */ /* 0x0009e2000a1a1016 */
[----:B------:R-:W-:Y:S02]  /*29ed0*/  IADD3.X R29, PT, PT, R29, UR12, RZ, P3, !PT ;  /* 0x0000000c1d1d7c10 */ /* 0x000fe40009ffe4ff */
[----:B------:R-:W-:-:S02]  /*29ee0*/  ISETP.GE.AND P3, PT, R236, UR4, PT ;  /* 0x00000004ec007c0c */ /* 0x000fc4000bf66270 */
[----:B------:R-:W-:Y:S02]  /*29ef0*/  ISETP.NE.U32.AND P4, PT, R5, RZ, PT ;  /* 0x000000ff0500720c */ /* 0x000fe40003f85070 */
[--C-:B------:R-:W-:Y:S02]  /*29f00*/  SHF.R.U32.HI R236, RZ, 0x6, R12.reuse ;  /* 0x00000006ffec7819 */ /* 0x100fe4000001160c */
[----:B------:R-:W-:Y:S02]  /*29f10*/  SHF.R.U32.HI R237, RZ, 0x6, R12 ;  /* 0x00000006ffed7819 */ /* 0x000fe4000001160c */
[----:B------:R-:W-:Y:S02]  /*29f20*/  SEL R5, RZ, 0x4, P3 ;  /* 0x00000004ff057807 */ /* 0x000fe40001800000 */
[----:B------:R-:W-:Y:S02]  /*29f30*/  SGXT.U32 R236, R236, 0x1 ;  /* 0x00000001ecec781a */ /* 0x000fe40000000000 */
[----:B------:R-:W-:-:S02]  /*29f40*/  SGXT.U32 R237, R237, 0x1 ;  /* 0x00000001eded781a */ /* 0x000fc40000000000 */
[----:B------:R-:W-:Y:S01]  /*29f50*/  SEL R5, R5, RZ, P2 ;  /* 0x000000ff05057207 */ /* 0x000fe20001000000 */
[----:B------:R-:W-:Y:S01]  /*29f60*/  LDGSTS.E [R247+-0x50000], desc[UR22][R28.64], P4 ;  /* 0xb00000001cf77fae */ /* 0x000fe2000a1a1016 */
[----:B------:R-:W-:Y:S02]  /*29f70*/  LOP3.LUT R236, R236, 0x2e, RZ, 0xfc, !PT ;  /* 0x0000002eecec7812 */ /* 0x000fe400078efcff */
[----:B------:R-:W-:Y:S02]  /*29f80*/  LOP3.LUT R237, R237, 0x2c, RZ, 0xfc, !PT ;  /* 0x0000002ceded7812 */ /* 0x000fe400078efcff */
[----:B------:R-:W-:Y:S02]  /*29f90*/  ISETP.NE.U32.AND P3, PT, R5, RZ, PT ;  /* 0x000000ff0500720c */ /* 0x000fe40003f65070 */
[----:B------:R-:W-:Y:S02]  /*29fa0*/  ISETP.GE.AND P5, PT, R236, UR4, PT ;  /* 0x00000004ec007c0c */ /* 0x000fe4000bfa6270 */
[----:B------:R-:W-:-:S02]  /*29fb0*/  SHF.R.U32.HI R236, RZ, 0x6, R12 ;  /* 0x00000006ffec7819 */ /* 0x000fc4000001160c */
[----:B------:R-:W-:Y:S02]  /*29fc0*/  ISETP.GE.AND P4, PT, R237, UR4, PT ;  /* 0x00000004ed007c0c */ /* 0x000fe4000bf86270 */
[----:B------:R-:W-:Y:S02]  /*29fd0*/  SGXT.U32 R236, R236, 0x1 ;  /* 0x00000001ecec781a */ /* 0x000fe40000000000 */
[----:B------:R-:W-:Y:S02]  /*29fe0*/  SEL R15, RZ, 0x4, P4 ;  /* 0x00000004ff0f7807 */ /* 0x000fe40002000000 */
[----:B------:R-:W-:Y:S01]  /*29ff0*/  SEL R5, RZ, 0x4, P5 ;  /* 0x00000004ff057807 */ /* 0x000fe20002800000 */
[----:B------:R-:W-:Y:S01]  /*2a000*/  LDGSTS.E [R247+-0x4fff8], desc[UR22][R30.64], P3 ;  /* 0xb00080001ef77fae */ /* 0x000fe200099a1016 */
[----:B------:R-:W-:Y:S02]  /*2a010*/  LOP3.LUT R236, R236, 0x10, RZ, 0xfc, !PT ;  /* 0x00000010ecec7812 */ /* 0x000fe400078efcff */
[----:B------:R-:W-:-:S02]  /*2a020*/  SEL R15, R15, RZ, P2 ;  /* 0x000000ff0f0f7207 */ /* 0x000fc40001000000 */
[----:B------:R-:W-:Y:S02]  /*2a030*/  SEL R5, R5, RZ, P2 ;  /* 0x000000ff05057207 */ /* 0x000fe40001000000 */
[----:B------:R-:W-:Y:S02]  /*2a040*/  ISETP.GE.AND P3, PT, R236, UR4, PT ;  /* 0x00000004ec007c0c */ /* 0x000fe4000bf66270 */
[----:B------:R-:W-:Y:S02]  /*2a050*/  ISETP.NE.U32.AND P5, PT, R15, RZ, PT ;  /* 0x000000ff0f00720c */ /* 0x000fe40003fa5070 */
[----:B------:R-:W-:Y:S02]  /*2a060*/  ISETP.NE.U32.AND P4, PT, R5, RZ, PT ;  /* 0x000000ff0500720c */ /* 0x000fe40003f85070 */
[----:B------:R-:W-:Y:S02]  /*2a070*/  SEL R5, RZ, 0x4, P3 ;  /* 0x00000004ff057807 */ /* 0x000fe40001800000 */
[----:B------:R-:W-:-:S02]  /*2a080*/  SHF.R.U32.HI R236, RZ, 0x6, R12 ;  /* 0x00000006ffec7819 */ /* 0x000fc4000001160c */
[----:B------:R-:W-:Y:S02]  /*2a090*/  SEL R5, R5, RZ, P2 ;  /* 0x000000ff05057207 */ /* 0x000fe40001000000 */
[----:B------:R-:W-:Y:S02]  /*2a0a0*/  SGXT.U32 R236, R236, 0x1 ;  /* 0x00000001ecec781a */ /* 0x000fe40000000000 */
[----:B------:R-:W-:Y:S01]  /*2a0b0*/  ISETP.NE.U32.AND P3, PT, R5, RZ, PT ;  /* 0x000000ff0500720c */ /* 0x000fe20003f65070 */
[----:B------:R-:W-:Y:S01]  /*2a0c0*/  LDGSTS.E [R247+-0x4e000], desc[UR22][R60.64], P5 ;  /* 0xb20000003cf77fae */ /* 0x000fe2000a9a1016 */
[----:B------:R-:W-:Y:S02]  /*2a0d0*/  LOP3.LUT R236, R236, 0x12, RZ, 0xfc, !PT ;  /* 0x00000012ecec7812 */ /* 0x000fe400078efcff */
[----:B------:R-:W-:Y:S01]  /*2a0e0*/  SHF.R.U32.HI R237, RZ, 0x6, R12 ;  /* 0x00000006ffed7819 */ /* 0x000fe2000001160c */
[----:B------:R1:W-:Y:S01]  /*2a0f0*/  LDGSTS.E [R247+-0x4dff8], desc[UR22][R62.64], P4 ;  /* 0xb20080003ef77fae */ /* 0x0003e2000a1a1016 */
[----:B------:R-:W-:-:S02]  /*2a100*/  IADD3 R32, P4, PT, R32, UR11, RZ ;  /* 0x0000000b20207c10 */ /* 0x000fc4000ff9e0ff */
[----:B------:R-:W-:Y:S02]  /*2a110*/  SGXT.U32 R237, R237, 0x1 ;  /* 0x00000001eded781a */ /* 0x000fe40000000000 */
[----:B------:R-:W-:Y:S02]  /*2a120*/  IADD3.X R33, PT, PT, R33, UR12, RZ, P4, !PT ;  /* 0x0000000c21217c10 */ /* 0x000fe4000a7fe4ff */
[----:B------:R-:W-:Y:S02]  /*2a130*/  LOP3.LUT R237, R237, 0x30, RZ, 0xfc, !PT ;  /* 0x00000030eded7812 */ /* 0x000fe400078efcff */
[----:B------:R-:W-:Y:S01]  /*2a140*/  IADD3.X R67, PT, PT, R67, UR12, RZ, P6, !PT ;  /* 0x0000000c43437c10 */ /* 0x000fe2000b7fe4ff */
[----:B------:R-:W-:Y:S01]  /*2a150*/  LDGSTS.E [R248+-0x50000], desc[UR22][R32.64], P3 ;  /* 0xb000000020f87fae */ /* 0x000fe200099a1016 */
[----:B------:R-:W-:Y:S02]  /*2a160*/  ISETP.GE.AND P3, PT, R236, UR4, PT ;  /* 0x00000004ec007c0c */ /* 0x000fe4000bf66270 */
[----:B------:R-:W-:-:S02]  /*2a170*/  SHF.R.U32.HI R236, RZ, 0x6, R12 ;  /* 0x00000006ffec7819 */ /* 0x000fc4000001160c */
[----:B------:R-:W-:Y:S02]  /*2a180*/  SEL R5, RZ, 0x4, P3 ;  /* 0x00000004ff057807 */ /* 0x000fe40001800000 */
[----:B------:R-:W-:Y:S02]  /*2a190*/  SGXT.U32 R236, R236, 0x1 ;  /* 0x00000001ecec781a */ /* 0x000fe40000000000 */
[----:B------:R-:W-:Y:S02]  /*2a1a0*/  SEL R5, R5, RZ, P2 ;  /* 0x000000ff05057207 */ /* 0x000fe40001000000 */
[----:B------:R-:W-:Y:S02]  /*2a1b0*/  LOP3.LUT R236, R236, 0x32, RZ, 0xfc, !PT ;  /* 0x00000032ecec7812 */ /* 0x000fe400078efcff */
[----:B------:R-:W-:Y:S02]  /*2a1c0*/  ISETP.NE.U32.AND P3, PT, R5, RZ, PT ;  /* 0x000000ff0500720c */ /* 0x000fe40003f65070 */
[----:B------:R-:W-:-:S02]  /*2a1d0*/  ISETP.GE.AND P5, PT, R236, UR4, PT ;  /* 0x00000004ec007c0c */ /* 0x000fc4000bfa6270 */
[----:B------:R-:W-:Y:S02]  /*2a1e0*/  SHF.R.U32.HI R236, RZ, 0x6, R12 ;  /* 0x00000006ffec7819 */ /* 0x000fe4000001160c */
[----:B------:R-:W-:Y:S02]  /*2a1f0*/  ISETP.GE.AND P4, PT, R237, UR4, PT ;  /* 0x00000004ed007c0c */ /* 0x000fe4000bf86270 */
[----:B------:R-:W-:Y:S02]  /*2a200*/  SGXT.U32 R236, R236, 0x1 ;  /* 0x00000001ecec781a */ /* 0x000fe40000000000 */
[----:B------:R-:W-:Y:S02]  /*2a210*/  SEL R15, RZ, 0x4, P4 ;  /* 0x00000004ff0f7807 */ /* 0x000fe40002000000 */
[----:B------:R-:W-:Y:S01]  /*2a220*/  SEL R5, RZ, 0x4, P5 ;  /* 0x00000004ff057807 */ /* 0x000fe20002800000 */
[----:B------:R-:W-:Y:S01]  /*2a230*/  LDGSTS.E [R248+-0x4fff8], desc[UR22][R34.64], P3 ;  /* 0xb000800022f87fae */ /* 0x000fe200099a1016 */
[----:B------:R-:W-:-:S02]  /*2a240*/  LOP3.LUT R236, R236, 0x14, RZ, 0xfc, !PT ;  /* 0x00000014ecec7812 */ /* 0x000fc400078efcff */
[----:B------:R-:W-:Y:S02]  /*2a250*/  SEL R15, R15, RZ, P2 ;  /* 0x000000ff0f0f7207 */ /* 0x000fe40001000000 */
[----:B------:R-:W-:Y:S02]  /*2a260*/  SEL R5, R5, RZ, P2 ;  /* 0x000000ff05057207 */ /* 0x000fe40001000000 */
[----:B------:R-:W-:Y:S02]  /*2a270*/  ISETP.GE.AND P3, PT, R236, UR4, PT ;  /* 0x00000004ec007c0c */ /* 0x000fe4000bf66270 */
[----:B------:R-:W-:Y:S02]  /*2a280*/  ISETP.NE.U32.AND P5, PT, R15, RZ, PT ;  /* 0x000000ff0f00720c */ /* 0x000fe40003fa5070 */
[----:B------:R-:W-:Y:S02]  /*2a290*/  ISETP.NE.U32.AND P4, PT, R5, RZ, PT ;  /* 0x000000ff0500720c */ /* 0x000fe40003f85070 */
[----:B------:R-:W-:-:S02]  /*2a2a0*/  SEL R5, RZ, 0x4, P3 ;  /* 0x00000004ff057807 */ /* 0x000fc40001800000 */
[--C-:B------:R-:W-:Y:S02]  /*2a2b0*/  SHF.R.U32.HI R236, RZ, 0x6, R12.reuse ;  /* 0x00000006ffec7819 */ /* 0x100fe4000001160c */
[----:B------:R-:W-:Y:S02]  /*2a2c0*/  SEL R5, R5, RZ, P2 ;  /* 0x000000ff05057207 */ /* 0x000fe40001000000 */
[----:B------:R-:W-:Y:S02]  /*2a2d0*/  SGXT.U32 R236, R236, 0x1 ;  /* 0x00000001ecec781a */ /* 0x000fe40000000000 */
[----:B------:R-:W-:Y:S01]  /*2a2e0*/  ISETP.NE.U32.AND P3, PT, R5, RZ, PT ;  /* 0x000000ff0500720c */ /* 0x000fe20003f65070 */
[----:B------:R-:W-:Y:S01]  /*2a2f0*/  LDGSTS.E [R248+-0x4e000], desc[UR22][R64.64], P5 ;  /* 0xb200000040f87fae */ /* 0x000fe2000a9a1016 */
[----:B------:R-:W-:Y:S02]  /*2a300*/  LOP3.LUT R236, R236, 0x16, RZ, 0xfc, !PT ;  /* 0x00000016ecec7812 */ /* 0x000fe400078efcff */
[----:B------:R-:W-:Y:S01]  /*2a310*/  SHF.R.U32.HI R237, RZ, 0x6, R12 ;  /* 0x00000006ffed7819 */ /* 0x000fe2000001160c */
[----:B------:R-:W-:Y:S01]  /*2a320*/  LDGSTS.E [R248+-0x4dff8], desc[UR22][R66.64], P4 ;  /* 0xb200800042f87fae */ /* 0x000fe2000a1a1016 */
[----:B------:R-:W-:-:S02]  /*2a330*/  IADD3 R36, P4, PT, R36, UR11, RZ ;  /* 0x0000000b24247c10 */ /* 0x000fc4000ff9e0ff */
[----:B------:R-:W-:Y:S02]  /*2a340*/  SGXT.U32 R237, R237, 0x1 ;  /* 0x00000001eded781a */ /* 0x000fe40000000000 */
[----:B------:R-:W-:Y:S02]  /*2a350*/  IADD3.X R37, PT, PT, R37, UR12, RZ, P4, !PT ;  /* 0x0000000c25257c10 */ /* 0x000fe4000a7fe4ff */
[----:B------:R-:W-:Y:S02]  /*2a360*/  LOP3.LUT R237, R237, 0x34, RZ, 0xfc, !PT ;  /* 0x00000034eded7812 */ /* 0x000fe400078efcff */
[----:B------:R-:W-:Y:S01]  /*2a370*/  IADD3 R38, P6, PT, R38, UR11, RZ ;  /* 0x0000000b26267c10 */ /* 0x000fe2000ffde0ff */
        /* <DEDUP_REMOVED lines=13> */
[----:B------:R-:W-:Y:S02]  /*2a450*/  SEL R5, RZ, 0x4, P5 ;  /* 0x00000004ff057807 */ /* 0x000fe40002800000 */
[----:B------:R-:W-:-:S02]  /*2a460*/  IADD3.X R39, PT, PT, R39, UR12, RZ, P6, !PT ;  /* 0x0000000c27277c10 */ /* 0x000fc4000b7fe4ff */
[----:B------:R-:W-:Y:S02]  /*2a470*/  LOP3.LUT R236, R236, 0x18, RZ, 0xfc, !PT ;  /* 0x00000018ecec7812 */ /* 0x000fe400078efcff */
[----:B------:R-:W-:Y:S01]  /*2a480*/  SEL R15, R15, RZ, P2 ;  /* 0x000000ff0f0f7207 */ /* 0x000fe20001000000 */
[----:B------:R-:W-:Y:S01]  /*2a490*/  LDGSTS.E [R249+-0x4fff8], desc[UR22][R38.64], P3 ;  /* 0xb000800026f97fae */ /* 0x000fe200099a1016 */
[----:B------:R-:W-:Y:S02]  /*2a4a0*/  SEL R5, R5, RZ, P2 ;  /* 0x000000ff05057207 */ /* 0x000fe40001000000 */
[----:B------:R-:W-:Y:S02]  /*2a4b0*/  ISETP.GE.AND P3, PT, R236, UR4, PT ;  /* 0x00000004ec007c0c */ /* 0x000fe4000bf66270 */
[----:B------:R-:W-:Y:S02]  /*2a4c0*/  ISETP.NE.U32.AND P5, PT, R15, RZ, PT ;  /* 0x000000ff0f00720c */ /* 0x000fe40003fa5070 */
[----:B------:R-:W-:-:S02]  /*2a4d0*/  IADD3 R68, P6, PT, R68, UR11, RZ ;  /* 0x0000000b44447c10 */ /* 0x000fc4000ffde0ff */
[----:B------:R-:W-:Y:S02]  /*2a4e0*/  ISETP.NE.U32.AND P4, PT, R5, RZ, PT ;  /* 0x000000ff0500720c */ /* 0x000fe40003f85070 */
[----:B------:R-:W-:Y:S02]  /*2a4f0*/  SEL R5, RZ, 0x4, P3 ;  /* 0x00000004ff057807 */ /* 0x000fe40001800000 */
[----:B------:R-:W-:Y:S02]  /*2a500*/  IADD3.X R69, PT, PT, R69, UR12, RZ, P6, !PT ;  /* 0x0000000c45457c10 */ /* 0x000fe4000b7fe4ff */
[----:B------:R-:W-:Y:S02]  /*2a510*/  IADD3 R70, P6, PT, R70, UR11, RZ ;  /* 0x0000000b46467c10 */ /* 0x000fe4000ffde0ff */
[----:B------:R-:W-:Y:S01]  /*2a520*/  SEL R5, R5, RZ, P2 ;  /* 0x000000ff05057207 */ /* 0x000fe20001000000 */
[----:B------:R-:W-:Y:S01]  /*2a530*/  LDGSTS.E [R249+-0x4e000], desc[UR22][R68.64], P5 ;  /* 0xb200000044f97fae */ /* 0x000fe2000a9a1016 */
[----:B------:R-:W-:-:S02]  /*2a540*/  IADD3.X R71, PT, PT, R71, UR12, RZ, P6, !PT ;  /* 0x0000000c47477c10 */ /* 0x000fc4000b7fe4ff */
[----:B------:R-:W-:Y:S02]  /*2a550*/  ISETP.NE.U32.AND P3, PT, R5, RZ, PT ;  /* 0x000000ff0500720c */ /* 0x000fe40003f65070 */
[----:B------:R-:W-:Y:S01]  /*2a560*/  SHF.R.U32.HI R236, RZ, 0x6, R12 ;  /* 0x00000006ffec7819 */ /* 0x000fe2000001160c */
[----:B------:R-:W-:Y:S01]  /*2a570*/  LDGSTS.E [R249+-0x4dff8], desc[UR22][R70.64], P4 ;  /* 0xb200800046f97fae */ /* 0x000fe2000a1a1016 */
[----:B------:R-:W-:Y:S02]  /*2a580*/  IADD3 R40, P4, PT, R40, UR11, RZ ;  /* 0x0000000b28287c10 */ /* 0x000fe4000ff9e0ff */
[----:B------:R-:W-:Y:S02]  /*2a590*/  SGXT.U32 R236, R236, 0x1 ;  /* 0x00000001ecec781a */ /* 0x000fe40000000000 */
[----:B------:R-:W-:Y:S02]  /*2a5a0*/  IADD3.X R41, PT, PT, R41, UR12, RZ, P4, !PT ;  /* 0x0000000c29297c10 */ /* 0x000fe4000a7fe4ff */
[----:B------:R-:W-:-:S02]  /*2a5b0*/  LOP3.LUT R236, R236, 0x1a, RZ, 0xfc, !PT ;  /* 0x0000001aecec7812 */ /* 0x000fc400078efcff */
[----:B------:R-:W-:Y:S01]  /*2a5c0*/  ISETP.GE.AND P5, PT, R230, UR4, PT ;  /* 0x00000004e6007c0c */ /* 0x000fe2000bfa6270 */
[----:B------:R-:W-:Y:S01]  /*2a5d0*/  LDGSTS.E [R250+-0x50000], desc[UR22][R40.64], P3 ;  /* 0xb000000028fa7fae */ /* 0x000fe200099a1016 */
[----:B------:R-:W-:Y:S02]  /*2a5e0*/  ISETP.GE.AND P3, PT, R236, UR4, PT ;  /* 0x00000004ec007c0c */ /* 0x000fe4000bf66270 */
[----:B------:R-:W-:Y:S02]  /*2a5f0*/  SHF.R.U32.HI R236, RZ, 0x6, R12 ;  /* 0x00000006ffec7819 */ /* 0x000fe4000001160c */
[----:B------:R-:W-:Y:S02]  /*2a600*/  SEL R5, RZ, 0x4, P3 ;  /* 0x00000004ff057807 */ /* 0x000fe40001800000 */
[----:B------:R-:W-:Y:S02]  /*2a610*/  SGXT.U32 R236, R236, 0x1 ;  /* 0x00000001ecec781a */ /* 0x000fe40000000000 */
[----:B------:R-:W-:-:S02]  /*2a620*/  SEL R5, R5, RZ, P2 ;  /* 0x000000ff05057207 */ /* 0x000fc40001000000 */
[----:B------:R-:W-:Y:S02]  /*2a630*/  LOP3.LUT R236, R236, 0x38, RZ, 0xfc, !PT ;  /* 0x00000038ecec7812 */ /* 0x000fe400078efcff */
[----:B------:R-:W-:Y:S02]  /*2a640*/  ISETP.NE.U32.AND P3, PT, R5, RZ, PT ;  /* 0x000000ff0500720c */ /* 0x000fe40003f65070 */
[----:B------:R-:W-:Y:S02]  /*2a650*/  ISETP.GE.AND P4, PT, R236, UR4, PT ;  /* 0x00000004ec007c0c */ /* 0x000fe4000bf86270 */
[----:B------:R-:W-:Y:S02]  /*2a660*/  IADD3 R42, P6, PT, R42, UR11, RZ ;  /* 0x0000000b2a2a7c10 */ /* 0x000fe4000ffde0ff */
[----:B------:R-:W-:Y:S02]  /*2a670*/  SEL R15, RZ, 0x4, P4 ;  /* 0x00000004ff0f7807 */ /* 0x000fe40002000000 */
[----:B------:R-:W-:-:S02]  /*2a680*/  SEL R5, RZ, 0x4, P5 ;  /* 0x00000004ff057807 */ /* 0x000fc40002800000 */
[----:B------:R-:W-:Y:S02]  /*2a690*/  IADD3.X R43, PT, PT, R43, UR12, RZ, P6, !PT ;  /* 0x0000000c2b2b7c10 */ /* 0x000fe4000b7fe4ff */
[----:B------:R-:W-:Y:S02]  /*2a6a0*/  SEL R15, R15, RZ, P2 ;  /* 0x000000ff0f0f7207 */ /* 0x000fe40001000000 */
[----:B------:R-:W-:Y:S01]  /*2a6b0*/  SEL R5, R5, RZ, P2 ;  /* 0x000000ff05057207 */ /* 0x000fe20001000000 */
[----:B------:R-:W-:Y:S01]  /*2a6c0*/  LDGSTS.E [R250+-0x4fff8], desc[UR22][R42.64], P3 ;  /* 0xb00080002afa7fae */ /* 0x000fe200099a1016 */
        /* <DEDUP_REMOVED lines=11> */
[----:B------:R-:W-:Y:S01]  /*2a780*/  IADD3 R46, P6, PT, R46, UR11, RZ ;  /* 0x0000000b2e2e7c10 */ /* 0x000fe2000ffde0ff */
[----:B------:R-:W-:Y:S01]  /*2a790*/  LDGSTS.E [R250+-0x4dff8], desc[UR22][R74.64], P4 ;  /* 0xb20080004afa7fae */ /* 0x000fe2000a1a1016 */
[----:B------:R-:W-:Y:S02]  /*2a7a0*/  IADD3 R44, P4, PT, R44, UR11, RZ ;  /* 0x0000000b2c2c7c10 */ /* 0x000fe4000ff9e0ff */
[----:B------:R-:W-:Y:S02]  /*2a7b0*/  ISETP.GE.AND P5, PT, R234, UR4, PT ;  /* 0x00000004ea007c0c */ /* 0x000fe4000bfa6270 */
[----:B------:R-:W-:Y:S02]  /*2a7c0*/  IADD3.X R45, PT, PT, R45, UR12, RZ, P4, !PT ;  /* 0x0000000c2d2d7c10 */ /* 0x000fe4000a7fe4ff */
[----:B------:R-:W-:Y:S01]  /*2a7d0*/  IADD3.X R47, PT, PT, R47, UR12, RZ, P6, !PT ;  /* 0x0000000c2f2f7c10 */ /* 0x000fe2000b7fe4ff */
[----:B------:R-:W-:Y:S01]  /*2a7e0*/  USHF.L.U32 UR13, UR14, 0x2, URZ ;  /* 0x000000020e0d7899 */ /* 0x000fe200080006ff */
[----:B------:R-:W-:Y:S01]  /*2a7f0*/  ISETP.GE.AND P4, PT, R233, UR4, PT ;  /* 0x00000004e9007c0c */ /* 0x000fe2000bf86270 */
[----:B------:R-:W-:Y:S01]  /*2a800*/  LDGSTS.E [R251+-0x50000], desc[UR22][R44.64], P3 ;  /* 0xb00000002cfb7fae */ /* 0x000fe200099a1016 */
[----:B------:R-:W-:-:S02]  /*2a810*/  ISETP.GE.AND P3, PT, R232, UR4, PT ;  /* 0x00000004e8007c0c */ /* 0x000fc4000bf66270 */
[----:B------:R-:W-:Y:S02]  /*2a820*/  SEL R15, RZ, 0x4, P4 ;  /* 0x00000004ff0f7807 */ /* 0x000fe40002000000 */
[----:B------:R-:W-:Y:S02]  /*2a830*/  SEL R5, RZ, 0x4, P3 ;  /* 0x00000004ff057807 */ /* 0x000fe40001800000 */
[----:B------:R-:W-:Y:S02]  /*2a840*/  SEL R15, R15, RZ, P2 ;  /* 0x000000ff0f0f7207 */ /* 0x000fe40001000000 */
[----:B------:R-:W-:Y:S02]  /*2a850*/  SEL R5, R5, RZ, P2 ;  /* 0x000000ff05057207 */ /* 0x000fe40001000000 */
[----:B------:R-:W-:Y:S02]  /*2a860*/  IADD3 R76, P6, PT, R76, UR11, RZ ;  /* 0x0000000b4c4c7c10 */ /* 0x000fe4000ffde0ff */
[----:B------:R-:W-:-:S02]  /*2a870*/  ISETP.NE.U32.AND P3, PT, R5, RZ, PT ;  /* 0x000000ff0500720c */ /* 0x000fc40003f65070 */
[----:B------:R-:W-:Y:S02]  /*2a880*/  SEL R5, RZ, 0x4, P5 ;  /* 0x00000004ff057807 */ /* 0x000fe40002800000 */
[----:B------:R-:W-:Y:S02]  /*2a890*/  ISETP.NE.U32.AND P5, PT, R15, RZ, PT ;  /* 0x000000ff0f00720c */ /* 0x000fe40003fa5070 */
[----:B------:R-:W-:Y:S01]  /*2a8a0*/  SEL R5, R5, RZ, P2 ;  /* 0x000000ff05057207 */ /* 0x000fe20001000000 */
[----:B------:R-:W2:Y:S01]  /*2a8b0*/  LDC R15, c[0x0][0x3a0] ;  /* 0x0000e800ff0f7b82 */ /* 0x000ea20000000800 */
[----:B------:R-:W-:Y:S02]  /*2a8c0*/  IADD3.X R77, PT, PT, R77, UR12, RZ, P6, !PT ;  /* 0x0000000c4d4d7c10 */ /* 0x000fe4000b7fe4ff */
[----:B------:R-:W-:Y:S02]  /*2a8d0*/  ISETP.NE.U32.AND P4, PT, R5, RZ, PT ;  /* 0x000000ff0500720c */ /* 0x000fe40003f85070 */
[----:B------:R-:W-:Y:S01]  /*2a8e0*/  IADD3 R182, P6, PT, R182, UR11, RZ ;  /* 0x0000000bb6b67c10 */ /* 0x000fe2000ffde0ff */
[----:B------:R-:W-:Y:S01]  /*2a8f0*/  LDGSTS.E [R251+-0x4fff8], desc[UR22][R46.64], P3 ;  /* 0xb00080002efb7fae */ /* 0x000fe200099a1016 */
[----:B------:R-:W-:Y:S01]  /*2a900*/  ISETP.GE.AND P3, PT, R235, UR4, PT ;  /* 0x00000004eb007c0c */ /* 0x000fe2000bf66270 */
[----:B------:R-:W-:Y:S01]  /*2a910*/  USHF.R.S32.HI UR4, URZ, 0x1f, UR14 ;  /* 0x0000001fff047899 */ /* 0x000fe2000801140e */
[----:B------:R-:W-:Y:S01]  /*2a920*/  IADD3.X R183, PT, PT, R183, UR12, RZ, P6, !PT ;  /* 0x0000000cb7b77c10 */ /* 0x000fe2000b7fe4ff */
[----:B------:R-:W-:Y:S01]  /*2a930*/  LDGSTS.E [R251+-0x4e000], desc[UR22][R76.64], P5 ;  /* 0xb20000004cfb7fae */ /* 0x000fe2000a9a1016 */
[----:B------:R-:W-:Y:S01]  /*2a940*/  SEL R5, RZ, 0x4, P3 ;  /* 0x00000004ff057807 */ /* 0x000fe20001800000 */
[----:B------:R-:W-:Y:S01]  /*2a950*/  USHF.L.U64.HI UR14, UR14, 0x2, UR4 ;  /* 0x000000020e0e7899 */ /* 0x000fe20008010204 */
[----:B------:R-:W-:-:S03]  /*2a960*/  IADD3 R80, P3, PT, R80, UR13, RZ ;  /* 0x0000000d50507c10 */ /* 0x000fc6000ff7e0ff */
[----:B------:R-:W-:Y:S02]  /*2a970*/  LDGSTS.E [R251+-0x4dff8], desc[UR22][R182.64], P4 ;  /* 0xb2008000b6fb7fae */ /* 0x000fe4000a1a1016 */
[----:B------:R-:W-:Y:S02]  /*2a980*/  IADD3.X R81, PT, PT, R81, UR14, RZ, P3, !PT ;  /* 0x0000000e51517c10 */ /* 0x000fe40009ffe4ff */
[----:B------:R-:W-:Y:S01]  /*2a990*/  IADD3 R228, P3, PT, R8, UR13, RZ ;  /* 0x0000000d08e47c10 */ /* 0x000fe2000ff7e0ff */
[----:B------:R-:W0:Y:S03]  /*2a9a0*/  LDGDEPBAR ;  /* 0x00000000000079af */ /* 0x000e260000000000 */
[----:B------:R-:W-:Y:S02]  /*2a9b0*/  IADD3.X R229, PT, PT, R9, UR14, RZ, P3, !PT ;  /* 0x0000000e09e57c10 */ /* 0x000fe40009ffe4ff */
[----:B------:R-:W-:-:S04]  /*2a9c0*/  IADD3 R230, P3, PT, R82, UR13, RZ ;  /* 0x0000000d52e67c10 */ /* 0x000fc8000ff7e0ff */
[----:B------:R-:W-:Y:S02]  /*2a9d0*/  IADD3.X R231, PT, PT, R83, UR14, RZ, P3, !PT ;  /* 0x0000000e53e77c10 */ /* 0x000fe40009ffe4ff */
[----:B------:R-:W-:-:S04]  /*2a9e0*/  IADD3 R232, P3, PT, R94, UR13, RZ ;  /* 0x0000000d5ee87c10 */ /* 0x000fc8000ff7e0ff */
[----:B------:R-:W-:Y:S02]  /*2a9f0*/  IADD3.X R233, PT, PT, R95, UR14, RZ, P3, !PT ;  /* 0x0000000e5fe97c10 */ /* 0x000fe40009ffe4ff */
[----:B------:R-:W-:Y:S02]  /*2aa00*/  IADD3 R234, P3, PT, R96, UR13, RZ ;  /* 0x0000000d60ea7c10 */ /* 0x000fe4000ff7e0ff */
[----:B------:R-:W-:Y:S02]  /*2aa10*/  SEL R5, R5, RZ, P2 ;  /* 0x000000ff05057207 */ /* 0x000fe40001000000 */
[----:B------:R-:W-:Y:S02]  /*2aa20*/  IADD3.X R235, PT, PT, R97, UR14, RZ, P3, !PT ;  /* 0x0000000e61eb7c10 */ /* 0x000fe40009ffe4ff */
[----:B------:R-:W-:Y:S02]  /*2aa30*/  IADD3 R236, P3, PT, R116, UR13, RZ ;  /* 0x0000000d74ec7c10 */ /* 0x000fe4000ff7e0ff */
[----:B------:R-:W-:-:S02]  /*2aa40*/  ISETP.NE.U32.AND P2, PT, R5, RZ, PT ;  /* 0x000000ff0500720c */ /* 0x000fc40003f45070 */
[----:B------:R-:W-:Y:S02]  /*2aa50*/  IADD3.X R237, PT, PT, R117, UR14, RZ, P3, !PT ;  /* 0x0000000e75ed7c10 */ /* 0x000fe40009ffe4ff */
[----:B----4-:R-:W-:Y:S01]  /*2aa60*/  IADD3 R246, P3, PT, R16, UR13, RZ ;  /* 0x0000000d10f67c10 */ /* 0x010fe2000ff7e0ff */
[----:B------:R-:W-:-:S03]  /*2aa70*/  VIADD R5, R252, 0x100000 ;  /* 0x00100000fc057836 */ /* 0x000fc60000000000 */
[----:B-1----:R-:W-:Y:S02]  /*2aa80*/  IADD3.X R247, PT, PT, R17, UR14, RZ, P3, !PT ;  /* 0x0000000e11f77c10 */ /* 0x002fe40009ffe4ff */
[----:B------:R-:W-:-:S03]  /*2aa90*/  IADD3 R244, P3, PT, R244, UR13, RZ ;  /* 0x0000000df4f47c10 */ /* 0x000fc6000ff7e0ff */
[----:B------:R-:W-:Y:S01]  /*2aaa0*/  LDGSTS.E [R5+-0x80000], desc[UR22][R80.64], P2 ;  /* 0x8000000050057fae */ /* 0x000fe200091a1016 */
[----:B------:R-:W-:Y:S02]  /*2aab0*/  IADD3.X R245, PT, PT, R245, UR14, RZ, P3, !PT ;  /* 0x0000000ef5f57c10 */ /* 0x000fe40009ffe4ff */
[----:B------:R-:W-:Y:S01]  /*2aac0*/  IADD3 R8, P3, PT, R242, UR13, RZ ;  /* 0x0000000df2087c10 */ /* 0x000fe2000ff7e0ff */
[----:B------:R-:W-:Y:S03]  /*2aad0*/  LDGSTS.E [R5+-0x7fc00], desc[UR22][R228.64], P2 ;  /* 0x80400000e4057fae */ /* 0x000fe600091a1016 */
[----:B------:R-:W-:Y:S01]  /*2aae0*/  IADD3.X R9, PT, PT, R243, UR14, RZ, P3, !PT ;  /* 0x0000000ef3097c10 */ /* 0x000fe20009ffe4ff */
[----:B------:R-:W-:Y:S04]  /*2aaf0*/  LDGSTS.E [R5+-0x7f800], desc[UR22][R230.64], P2 ;  /* 0x80800000e6057fae */ /* 0x000fe800091a1016 */
[----:B------:R-:W-:Y:S04]  /*2ab00*/  LDGSTS.E [R5+-0x7f400], desc[UR22][R232.64], P2 ;  /* 0x80c00000e8057fae */ /* 0x000fe800091a1016 */
[----:B------:R-:W-:Y:S04]  /*2ab10*/  LDGSTS.E [R5+-0x7f000], desc[UR22][R234.64], P2 ;  /* 0x81000000ea057fae */ /* 0x000fe800091a1016 */
[----:B------:R-:W-:Y:S04]  /*2ab20*/  LDGSTS.E [R5+-0x7ec00], desc[UR22][R236.64], P2 ;  /* 0x81400000ec057fae */ /* 0x000fe800091a1016 */
[----:B------:R-:W-:Y:S04]  /*2ab30*/  LDGSTS.E [R5+-0x7e800], desc[UR22][R246.64], P2 ;  /* 0x81800000f6057fae */ /* 0x000fe800091a1016 */
[----:B------:R-:W-:Y:S04]  /*2ab40*/  LDGSTS.E [R5+-0x7e400], desc[UR22][R244.64], P2 ;  /* 0x81c00000f4057fae */ /* 0x000fe800091a1016 */
[----:B------:R1:W-:Y:S04]  /*2ab50*/  STL.64 [R1+0x1b8], R8 ;  /* 0x0001b80801007387 */ /* 0x0003e80000100a00 */
[----:B------:R1:W-:Y:S02]  /*2ab60*/  LDGSTS.E [R5+-0x7e000], desc[UR22][R8.64], P2 ;  /* 0x8200000008057fae */ /* 0x0003e400091a1016 */
[----:B-1----:R-:W-:-:S04]  /*2ab70*/  IADD3 R8, P3, PT, R240, UR13, RZ ;  /* 0x0000000df0087c10 */ /* 0x002fc8000ff7e0ff */
[----:B------:R-:W-:-:S05]  /*2ab80*/  IADD3.X R9, PT, PT, R241, UR14, RZ, P3, !PT ;  /* 0x0000000ef1097c10 */ /* 0x000fca0009ffe4ff */
        /* <DEDUP_REMOVED lines=193> */
[----:B------:R1:W-:Y:S04]  /*2b7a0*/  LDGSTS.E [R5+-0x69c00], desc[UR22][R8.64], P2 ;  /* 0x9640000008057fae */ /* 0x0003e800091a1016 */
[----:B------:R-:W3:Y:S01]  /*2b7b0*/  LDL.64 R248, [R1+0x8] ;  /* 0x0000080001f87983 */ /* 0x000ee20000100a00 */
[----:B-1----:R-:W-:-:S04]  /*2b7c0*/  IADD3 R8, P3, PT, R216, UR13, RZ ;  /* 0x0000000dd8087c10 */ /* 0x002fc8000ff7e0ff */
[----:B------:R-:W-:-:S05]  /*2b7d0*/  IADD3.X R9, PT, PT, R217, UR14, RZ, P3, !PT ;  /* 0x0000000ed9097c10 */ /* 0x000fca0009ffe4ff */
[----:B------:R1:W-:Y:S04]  /*2b7e0*/  STL.64 [R1+0x7f8], R8 ;  /* 0x0007f80801007387 */ /* 0x0003e80000100a00 */
[----:B------:R-:W4:Y:S04]  /*2b7f0*/  LDL.LU.64 R78, [R1+0x10] ;  /* 0x00001000014e7983 */ /* 0x000f280000300a00 */
[----:B------:R1:W-:Y:S02]  /*2b800*/  LDGSTS.E [R5+-0x69800], desc[UR22][R8.64], P2 ;  /* 0x9680000008057fae */ /* 0x0003e400091a1016 */
[----:B-1----:R-:W-:-:S04]  /*2b810*/  IADD3 R8, P3, PT, R218, UR13, RZ ;  /* 0x0000000dda087c10 */ /* 0x002fc8000ff7e0ff */
[----:B------:R-:W-:-:S05]  /*2b820*/  IADD3.X R9, PT, PT, R219, UR14, RZ, P3, !PT ;  /* 0x0000000edb097c10 */ /* 0x000fca0009ffe4ff */
[----:B------:R1:W-:Y:S04]  /*2b830*/  STL.64 [R1+0x800], R8 ;  /* 0x0008000801007387 */ /* 0x0003e80000100a00 */
[----:B------:R1:W-:Y:S04]  /*2b840*/  LDGSTS.E [R5+-0x69400], desc[UR22][R8.64], P2 ;  /* 0x96c0000008057fae */ /* 0x0003e800091a1016 */
[----:B------:R-:W2:Y:S01]  /*2b850*/  LDL.LU.64 R90, [R1+0x20] ;  /* 0x00002000015a7983 */ /* 0x000ea20000300a00 */
[----:B-1----:R-:W-:-:S04]  /*2b860*/  IADD3 R8, P3, PT, R220, UR13, RZ ;  /* 0x0000000ddc087c10 */ /* 0x002fc8000ff7e0ff */
[----:B------:R-:W-:-:S05]  /*2b870*/  IADD3.X R9, PT, PT, R221, UR14, RZ, P3, !PT ;  /* 0x0000000edd097c10 */ /* 0x000fca0009ffe4ff */
[----:B------:R1:W-:Y:S04]  /*2b880*/  STL.64 [R1+0x810], R8 ;  /* 0x0008100801007387 */ /* 0x0003e80000100a00 */
[----:B------:R-:W2:Y:S04]  /*2b890*/  LDL.64 R16, [R1+0x28] ;  /* 0x0000280001107983 */ /* 0x000ea80000100a00 */
        /* <DEDUP_REMOVED lines=9> */
[----:B------:R-:W2:Y:S04]  /*2b930*/  LDL.LU.64 R242, [R1+0x40] ;  /* 0x0000400001f27983 */ /* 0x000ea80000300a00 */
[----:B------:R1:W-:Y:S02]  /*2b940*/  LDGSTS.E [R5+-0x68800], desc[UR22][R8.64], P2 ;  /* 0x9780000008057fae */ /* 0x0003e400091a1016 */
[----:B-1----:R-:W-:-:S04]  /*2b950*/  IADD3 R8, P3, PT, R226, UR13, RZ ;  /* 0x0000000de2087c10 */ /* 0x002fc8000ff7e0ff */
[----:B------:R-:W-:-:S05]  /*2b960*/  IADD3.X R9, PT, PT, R227, UR14, RZ, P3, !PT ;  /* 0x0000000ee3097c10 */ /* 0x000fca0009ffe4ff */
[----:B------:R2:W-:Y:S04]  /*2b970*/  STL.64 [R1+0x830], R8 ;  /* 0x0008300801007387 */ /* 0x0005e80000100a00 */
[----:B------:R-:W2:Y:S01]  /*2b980*/  LDL.64 R250, [R1+0x48] ;  /* 0x0000480001fa7983 */ /* 0x000ea20000100a00 */
[----:B------:R-:W-:-:S05]  /*2b990*/  VIADD R252, R252, 0x100000 ;  /* 0x00100000fcfc7836 */ /* 0x000fca0000000000 */
[----:B------:R2:W-:Y:S01]  /*2b9a0*/  LDGSTS.E [R252+-0x68400], desc[UR22][R8.64], P2 ;  /* 0x97c0000008fc7fae */ /* 0x0005e200091a1016 */
[----:B---3--:R-:W-:-:S04]  /*2b9b0*/  IADD3 R82, P3, PT, R248, UR13, RZ ;  /* 0x0000000df8527c10 */ /* 0x008fc8000ff7e0ff */
[----:B------:R-:W-:Y:S02]  /*2b9c0*/  IADD3.X R83, PT, PT, R249, UR14, RZ, P3, !PT ;  /* 0x0000000ef9537c10 */ /* 0x000fe40009ffe4ff */
[----:B------:R-:W3:Y:S01]  /*2b9d0*/  LDL.LU.64 R248, [R1+0x50] ;  /* 0x0000500001f87983 */ /* 0x000ee20000300a00 */
[----:B----4-:R-:W-:-:S04]  /*2b9e0*/  IADD3 R94, P3, PT, R78, UR13, RZ ;  /* 0x0000000d4e5e7c10 */ /* 0x010fc8000ff7e0ff */
[----:B------:R-:W-:Y:S02]  /*2b9f0*/  IADD3.X R95, PT, PT, R79, UR14, RZ, P3, !PT ;  /* 0x0000000e4f5f7c10 */ /* 0x000fe40009ffe4ff */
[----:B------:R-:W4:Y:S01]  /*2ba00*/  LDL.LU.64 R78, [R1+0x58] ;  /* 0x00005800014e7983 */ /* 0x000f220000300a00 */
[----:B--2---:R-:W-:-:S04]  /*2ba10*/  IADD3 R8, P3, PT, R90, UR13, RZ ;  /* 0x0000000d5a087c10 */ /* 0x004fc8000ff7e0ff */
[----:B------:R-:W-:Y:S02]  /*2ba20*/  IADD3.X R9, PT, PT, R91, UR14, RZ, P3, !PT ;  /* 0x0000000e5b097c10 */ /* 0x000fe40009ffe4ff */
[----:B------:R-:W2:Y:S01]  /*2ba30*/  LDL.64 R90, [R1+0x60] ;  /* 0x00006000015a7983 */ /* 0x000ea20000100a00 */
[----:B------:R-:W-:-:S04]  /*2ba40*/  IADD3 R96, P3, PT, R16, UR13, RZ ;  /* 0x0000000d10607c10 */ /* 0x000fc8000ff7e0ff */
[----:B------:R-:W-:Y:S02]  /*2ba50*/  IADD3.X R97, PT, PT, R17, UR14, RZ, P3, !PT ;  /* 0x0000000e11617c10 */ /* 0x000fe40009ffe4ff */
[----:B------:R-:W2:Y:S01]  /*2ba60*/  LDL.LU.64 R16, [R1+0x78] ;  /* 0x0000780001107983 */ /* 0x000ea20000300a00 */
[----:B------:R-:W-:-:S04]  /*2ba70*/  IADD3 R116, P3, PT, R12, UR13, RZ ;  /* 0x0000000d0c747c10 */ /* 0x000fc8000ff7e0ff */
[----:B------:R-:W-:Y:S02]  /*2ba80*/  IADD3.X R117, PT, PT, R13, UR14, RZ, P3, !PT ;  /* 0x0000000e0d757c10 */ /* 0x000fe40009ffe4ff */
[----:B------:R-:W2:Y:S01]  /*2ba90*/  LDL.64 R12, [R1+0x80] ;  /* 0x00008000010c7983 */ /* 0x000ea20000100a00 */
[----:B------:R-:W-:-:S04]  /*2baa0*/  IADD3 R118, P3, PT, R242, UR13, RZ ;  /* 0x0000000df2767c10 */ /* 0x000fc8000ff7e0ff */
[----:B------:R-:W-:Y:S02]  /*2bab0*/  IADD3.X R119, PT, PT, R243, UR14, RZ, P3, !PT ;  /* 0x0000000ef3777c10 */ /* 0x000fe40009ffe4ff */
[----:B------:R-:W2:Y:S01]  /*2bac0*/  LDL.64 R242, [R1+0x88] ;  /* 0x0000880001f27983 */ /* 0x000ea20000100a00 */
[----:B------:R-:W-:-:S04]  /*2bad0*/  IADD3 R130, P3, PT, R250, UR13, RZ ;  /* 0x0000000dfa827c10 */ /* 0x000fc8000ff7e0ff */
[----:B------:R-:W-:Y:S02]  /*2bae0*/  IADD3.X R131, PT, PT, R251, UR14, RZ, P3, !PT ;  /* 0x0000000efb837c10 */ /* 0x000fe40009ffe4ff */
[----:B------:R-:W2:Y:S01]  /*2baf0*/  LDL.LU.64 R250, [R1+0x90] ;  /* 0x0000900001fa7983 */ /* 0x000ea20000300a00 */
[----:B---3--:R-:W-:-:S04]  /*2bb00*/  IADD3 R126, P3, PT, R248, UR13, RZ ;  /* 0x0000000df87e7c10 */ /* 0x008fc8000ff7e0ff */
[----:B------:R-:W-:Y:S02]  /*2bb10*/  IADD3.X R127, PT, PT, R249, UR14, RZ, P3, !PT ;  /* 0x0000000ef97f7c10 */ /* 0x000fe40009ffe4ff */
[----:B------:R-:W3:Y:S01]  /*2bb20*/  LDL.LU.64 R248, [R1+0x98] ;  /* 0x0000980001f87983 */ /* 0x000ee20000300a00 */
[----:B----4-:R-:W-:-:S04]  /*2bb30*/  IADD3 R140, P3, PT, R78, UR13, RZ ;  /* 0x0000000d4e8c7c10 */ /* 0x010fc8000ff7e0ff */
[----:B------:R-:W-:Y:S02]  /*2bb40*/  IADD3.X R141, PT, PT, R79, UR14, RZ, P3, !PT ;  /* 0x0000000e4f8d7c10 */ /* 0x000fe40009ffe4ff */
[----:B------:R-:W4:Y:S01]  /*2bb50*/  LDL.64 R78, [R1+0xa8] ;  /* 0x0000a800014e7983 */ /* 0x000f220000100a00 */
[----:B--2---:R-:W-:-:S04]  /*2bb60*/  IADD3 R148, P3, PT, R90, UR13, RZ ;  /* 0x0000000d5a947c10 */ /* 0x004fc8000ff7e0ff */
[----:B------:R-:W-:Y:S02]  /*2bb70*/  IADD3.X R149, PT, PT, R91, UR14, RZ, P3, !PT ;  /* 0x0000000e5b957c10 */ /* 0x000fe40009ffe4ff */
[----:B------:R-:W2:Y:S01]  /*2bb80*/  LDL.LU.64 R90, [R1+0xb0] ;  /* 0x0000b000015a7983 */ /* 0x000ea20000300a00 */
[----:B------:R-:W-:-:S04]  /*2bb90*/  IADD3 R156, P3, PT, R16, UR13, RZ ;  /* 0x0000000d109c7c10 */ /* 0x000fc8000ff7e0ff */
        /* <DEDUP_REMOVED lines=19> */
[----:B------:R-:W2:Y:S01]  /*2bcd0*/  LDL.LU.64 R90, [R1+0x190] ;  /* 0x00019000015a7983 */ /* 0x000ea20000300a00 */
[----:B------:R-:W-:-:S04]  /*2bce0*/  IADD3 R212, P3, PT, R16, UR13, RZ ;  /* 0x0000000d10d47c10 */ /* 0x000fc8000ff7e0ff */
[----:B------:R-:W-:Y:S02]  /*2bcf0*/  IADD3.X R213, PT, PT, R17, UR14, RZ, P3, !PT ;  /* 0x0000000e11d57c10 */ /* 0x000fe40009ffe4ff */
[----:B------:R-:W2:Y:S01]  /*2bd00*/  LDL.LU.64 R16, [R1+0x188] ;  /* 0x0001880001107983 */ /* 0x000ea20000300a00 */
[----:B------:R-:W-:-:S03]  /*2bd10*/  VIADD R5, R4, 0x100000 ;  /* 0x0010000004057836 */ /* 0x000fc60000000000 */
[----:B------:R-:W2:Y:S04]  /*2bd20*/  LDL.LU.64 R240, [R1+0x180] ;  /* 0x0001800001f07983 */ /* 0x000ea80000300a00 */
[----:B------:R-:W-:Y:S04]  /*2bd30*/  LDGSTS.E [R5+-0x7ff00], desc[UR22][R82.64], P2 ;  /* 0x8010000052057fae */ /* 0x000fe800091a1016 */
[----:B------:R-:W-:Y:S04]  /*2bd40*/  LDGSTS.E [R5+-0x7fb00], desc[UR22][R94.64], P2 ;  /* 0x805000005e057fae */ /* 0x000fe800091a1016 */
[----:B------:R-:W-:Y:S04]  /*2bd50*/  LDGSTS.E [R5+-0x7f700], desc[UR22][R8.64], P2 ;  /* 0x8090000008057fae */ /* 0x000fe800091a1016 */
[----:B------:R-:W-:Y:S04]  /*2bd60*/  LDGSTS.E [R5+-0x7f300], desc[UR22][R96.64], P2 ;  /* 0x80d0000060057fae */ /* 0x000fe800091a1016 */
[----:B------:R-:W-:Y:S01]  /*2bd70*/  LDGSTS.E [R5+-0x7ef00], desc[UR22][R116.64], P2 ;  /* 0x8110000074057fae */ /* 0x000fe200091a1016 */
[----:B------:R-:W-:-:S03]  /*2bd80*/  IADD3 R220, P3, PT, R12, UR13, RZ ;  /* 0x0000000d0cdc7c10 */ /* 0x000fc6000ff7e0ff */
[----:B------:R-:W-:Y:S01]  /*2bd90*/  LDGSTS.E [R5+-0x7eb00], desc[UR22][R118.64], P2 ;  /* 0x8150000076057fae */ /* 0x000fe200091a1016 */
[----:B------:R-:W-:-:S03]  /*2bda0*/  IADD3.X R221, PT, PT, R13, UR14, RZ, P3, !PT ;  /* 0x0000000e0ddd7c10 */ /* 0x000fc60009ffe4ff */
        /* <DEDUP_REMOVED lines=8> */
[----:B------:R1:W-:Y:S04]  /*2be30*/  STL.64 [R1+0x38], R12 ;  /* 0x0000380c01007387 */ /* 0x0003e80000100a00 */
[----:B------:R-:W2:Y:S04]  /*2be40*/  LDL.LU.64 R242, [R1+0x178] ;  /* 0x0001780001f27983 */ /* 0x000ea80000300a00 */
[----:B------:R-:W-:Y:S04]  /*2be50*/  LDGSTS.E [R5+-0x7cf00], desc[UR22][R172.64], P2 ;  /* 0x83100000ac057fae */ /* 0x000fe800091a1016 */
[----:B------:R-:W-:Y:S04]  /*2be60*/  LDGSTS.E [R5+-0x7cb00], desc[UR22][R180.64], P2 ;  /* 0x83500000b4057fae */ /* 0x000fe800091a1016 */
[----:B------:R-:W-:Y:S04]  /*2be70*/  LDGSTS.E [R5+-0x7c700], desc[UR22][R188.64], P2 ;  /* 0x83900000bc057fae */ /* 0x000fe800091a1016 */
[----:B------:R-:W-:Y:S04]  /*2be80*/  LDGSTS.E [R5+-0x7c300], desc[UR22][R196.64], P2 ;  /* 0x83d00000c4057fae */ /* 0x000fe800091a1016 */
[----:B------:R-:W-:Y:S04]  /*2be90*/  LDGSTS.E [R5+-0x7bf00], desc[UR22][R204.64], P2 ;  /* 0x84100000cc057fae */ /* 0x000fe800091a1016 */
[----:B------:R-:W-:Y:S04]  /*2bea0*/  LDGSTS.E [R5+-0x7bb00], desc[UR22][R212.64], P2 ;  /* 0x84500000d4057fae */ /* 0x000fe800091a1016 */
[----:B------:R-:W-:Y:S04]  /*2beb0*/  LDGSTS.E [R5+-0x7b700], desc[UR22][R220.64], P2 ;  /* 0x84900000dc057fae */ /* 0x000fe800091a1016 */
[----:B------:R1:W-:Y:S02]  /*2bec0*/  LDGSTS.E [R5+-0x7b300], desc[UR22][R12.64], P2 ;  /* 0x84d000000c057fae */ /* 0x0003e400091a1016 */
[----:B-1----:R-:W-:-:S04]  /*2bed0*/  IADD3 R12, P3, PT, R250, UR13, RZ ;  /* 0x0000000dfa0c7c10 */ /* 0x002fc8000ff7e0ff */
[----:B------:R-:W-:-:S05]  /*2bee0*/  IADD3.X R13, PT, PT, R251, UR14, RZ, P3, !PT ;  /* 0x0000000efb0d7c10 */ /* 0x000fca0009ffe4ff */
[----:B------:R3:W-:Y:S04]  /*2bef0*/  STL.64 [R1+0x50], R12 ;  /* 0x0000500c01007387 */ /* 0x0007e80000100a00 */
[----:B------:R3:W-:Y:S04]  /*2bf00*/  LDGSTS.E [R5+-0x7af00], desc[UR22][R12.64], P2 ;  /* 0x851000000c057fae */ /* 0x0007e800091a1016 */
[----:B------:R-:W2:Y:S01]  /*2bf10*/  LDL.LU.64 R250, [R1+0x170] ;  /* 0x0001700001fa7983 */ /* 0x000ea20000300a00 */
[----:B---3--:R-:W-:-:S04]  /*2bf20*/  IADD3 R12, P3, PT, R248, UR13, RZ ;  /* 0x0000000df80c7c10 */ /* 0x008fc8000ff7e0ff */
[----:B------:R-:W-:-:S05]  /*2bf30*/  IADD3.X R13, PT, PT, R249, UR14, RZ, P3, !PT ;  /* 0x0000000ef90d7c10 */ /* 0x000fca0009ffe4ff */
[----:B------:R4:W-:Y:S04]  /*2bf40*/  STL.64 [R1+0x58], R12 ;  /* 0x0000580c01007387 */ /* 0x0009e80000100a00 */
[----:B------:R4:W-:Y:S04]  /*2bf50*/  LDGSTS.E [R5+-0x7ab00], desc[UR22][R12.64], P2 ;  /* 0x855000000c057fae */ /* 0x0009e800091a1016 */
[----:B------:R-:W3:Y:S01]  /*2bf60*/  LDL.LU.64 R248, [R1+0x168] ;  /* 0x0001680001f87983 */ /* 0x000ee20000300a00 */
[----:B----4-:R-:W-:-:S04]  /*2bf70*/  IADD3 R12, P3, PT, R78, UR13, RZ ;  /* 0x0000000d4e0c7c10 */ /* 0x010fc8000ff7e0ff */
[----:B------:R-:W-:-:S05]  /*2bf80*/  IADD3.X R13, PT, PT, R79, UR14, RZ, P3, !PT ;  /* 0x0000000e4f0d7c10 */ /* 0x000fca0009ffe4ff */
[----:B------:R2:W-:Y:S04]  /*2bf90*/  STL.64 [R1+0x78], R12 ;  /* 0x0000780c01007387 */ /* 0x0005e80000100a00 */
[----:B------:R-:W4:Y:S04]  /*2bfa0*/  LDL.LU.64 R78, [R1+0x160] ;  /* 0x00016000014e7983 */ /* 0x000f280000300a00 */
[----:B------:R2:W-:Y:S02]  /*2bfb0*/  LDGSTS.E [R5+-0x7a700], desc[UR22][R12.64], P2 ;  /* 0x859000000c057fae */ /* 0x0005e400091a1016 */
[----:B--2---:R-:W-:-:S04]  /*2bfc0*/  IADD3 R12, P3, PT, R90, UR13, RZ ;  /* 0x0000000d5a0c7c10 */ /* 0x004fc8000ff7e0ff */
        /* <DEDUP_REMOVED lines=73> */
[----:B------:R-:W2:Y:S01]  /*2c460*/  LDL.64 R90, [R1+0xe8] ;  /* 0x0000e800015a7983 */ /* 0x000ea20000100a00 */
        /* <DEDUP_REMOVED lines=14> */
[----:B------:R1:W-:Y:S04]  /*2c550*/  LDGSTS.E [R5+-0x6df00], desc[UR22][R12.64], P2 ;  /* 0x921000000c057fae */ /* 0x0003e800091a1016 */
[----:B------:R-:W2:Y:S01]  /*2c560*/  LDL.64 R242, [R1+0xc8] ;  /* 0x0000c80001f27983 */ /* 0x000ea20000100a00 */
[----:B-1----:R-:W-:-:S04]  /*2c570*/  IADD3 R12, P3, PT, R250, UR13, RZ ;  /* 0x0000000dfa0c7c10 */ /* 0x002fc8000ff7e0ff */
[----:B------:R-:W-:-:S05]  /*2c580*/  IADD3.X R13, PT, PT, R251, UR14, RZ, P3, !PT ;  /* 0x0000000efb0d7c10 */ /* 0x000fca0009ffe4ff */
[----:B------:R3:W-:Y:S04]  /*2c590*/  STL.64 [R1+0x570], R12 ;  /* 0x0005700c01007387 */ /* 0x0007e80000100a00 */
[----:B------:R3:W-:Y:S04]  /*2c5a0*/  LDGSTS.E [R5+-0x6db00], desc[UR22][R12.64], P2 ;  /* 0x925000000c057fae */ /* 0x0007e800091a1016 */
[----:B------:R-:W2:Y:S01]  /*2c5b0*/  LDL.64 R250, [R1+0xc0] ;  /* 0x0000c00001fa7983 */ /* 0x000ea20000100a00 */
        /* <DEDUP_REMOVED lines=8> */
[----:B------:R-:W4:Y:S04]  /*2c640*/  LDL.64 R78, [R1+0xa0] ;  /* 0x0000a000014e7983 */ /* 0x000f280000100a00 */
[----:B------:R2:W-:Y:S02]  /*2c650*/  LDGSTS.E [R5+-0x6d300], desc[UR22][R12.64], P2 ;  /* 0x92d000000c057fae */ /* 0x0005e400091a1016 */
[----:B--2---:R-:W-:-:S04]  /*2c660*/  IADD3 R12, P3, PT, R90, UR13, RZ ;  /* 0x0000000d5a0c7c10 */ /* 0x004fc8000ff7e0ff */
[----:B------:R-:W-:Y:S02]  /*2c670*/  IADD3.X R13, PT, PT, R91, UR14, RZ, P3, !PT ;  /* 0x0000000e5b0d7c10 */ /* 0x000fe40009ffe4ff */
[----:B------:R-:W2:Y:S04]  /*2c680*/  LDL.LU.64 R90, [R1+0x70] ;  /* 0x00007000015a7983 */ /* 0x000ea80000300a00 */
[----:B------:R1:W-:Y:S04]  /*2c690*/  STL.64 [R1+0x5d0], R12 ;  /* 0x0005d00c01007387 */ /* 0x0003e80000100a00 */
[----:B------:R1:W-:Y:S02]  /*2c6a0*/  LDGSTS.E [R5+-0x6cf00], desc[UR22][R12.64], P2 ;  /* 0x931000000c057fae */ /* 0x0003e400091a1016 */
[----:B-1----:R-:W-:-:S04]  /*2c6b0*/  IADD3 R12, P3, PT, R16, UR13, RZ ;  /* 0x0000000d100c7c10 */ /* 0x002fc8000ff7e0ff */
[----:B------:R-:W-:Y:S02]  /*2c6c0*/  IADD3.X R13, PT, PT, R17, UR14, RZ, P3, !PT ;  /* 0x0000000e110d7c10 */ /* 0x000fe40009ffe4ff */
[----:B------:R-:W2:Y:S04]  /*2c6d0*/  LDL.LU.64 R16, [R1+0x30] ;  /* 0x0000300001107983 */ /* 0x000ea80000300a00 */
        /* <DEDUP_REMOVED lines=18> */
[----:B---3--:R-:W-:-:S04]  /*2c800*/  IADD3 R12, P3, PT, R248, UR13, RZ ;  /* 0x0000000df80c7c10 */ /* 0x008fc8000ff7e0ff */
[----:B------:R-:W-:-:S05]  /*2c810*/  IADD3.X R13, PT, PT, R249, UR14, RZ, P3, !PT ;  /* 0x0000000ef90d7c10 */ /* 0x000fca0009ffe4ff */
[----:B------:R4:W-:Y:S04]  /*2c820*/  STL.64 [R1+0x688], R12 ;  /* 0x0006880c01007387 */ /* 0x0009e80000100a00 */
[----:B------:R4:W-:Y:S02]  /*2c830*/  LDGSTS.E [R5+-0x6b700], desc[UR22][R12.64], P2 ;  /* 0x949000000c057fae */ /* 0x0009e400091a1016 */
[----:B----4-:R-:W-:-:S04]  /*2c840*/  IADD3 R12, P3, PT, R78, UR13, RZ ;  /* 0x0000000d4e0c7c10 */ /* 0x010fc8000ff7e0ff */
[----:B------:R-:W-:-:S05]  /*2c850*/  IADD3.X R13, PT, PT, R79, UR14, RZ, P3, !PT ;  /* 0x0000000e4f0d7c10 */ /* 0x000fca0009ffe4ff */
[----:B------:R2:W-:Y:S04]  /*2c860*/  STL.64 [R1+0x6a0], R12 ;  /* 0x0006a00c01007387 */ /* 0x0005e80000100a00 */
[----:B------:R2:W-:Y:S02]  /*2c870*/  LDGSTS.E [R5+-0x6b300], desc[UR22][R12.64], P2 ;  /* 0x94d000000c057fae */ /* 0x0005e400091a1016 */
[----:B--2---:R-:W-:-:S04]  /*2c880*/  IADD3 R12, P3, PT, R90, UR13, RZ ;  /* 0x0000000d5a0c7c10 */ /* 0x004fc8000ff7e0ff */
        /* <DEDUP_REMOVED lines=12> */
[----:B------:R-:W-:Y:S02]  /*2c950*/  IADD3.X R13, PT, PT, R7, UR14, RZ, P3, !PT ;  /* 0x0000000e070d7c10 */ /* 0x000fe40009ffe4ff */
[----:B------:R-:W-:-:S03]  /*2c960*/  IADD3 R6, P3, PT, R88, UR13, RZ ;  /* 0x0000000d58067c10 */ /* 0x000fc6000ff7e0ff */
[----:B------:R-:W-:Y:S01]  /*2c970*/  LDGSTS.E [R5+-0x6a300], desc[UR22][R12.64], P2 ;  /* 0x95d000000c057fae */ /* 0x000fe200091a1016 */
[----:B------:R-:W-:-:S03]  /*2c980*/  IADD3.X R7, PT, PT, R89, UR14, RZ, P3, !PT ;  /* 0x0000000e59077c10 */ /* 0x000fc60009ffe4ff */
[----:B------:R-:W-:Y:S04]  /*2c990*/  STL.64 [R1+0x718], R12 ;  /* 0x0007180c01007387 */ /* 0x000fe80000100a00 */
[----:B------:R1:W-:Y:S04]  /*2c9a0*/  STL.64 [R1+0x730], R6 ;  /* 0x0007300601007387 */ /* 0x0003e80000100a00 */
        /* <DEDUP_REMOVED lines=9> */
[----:B------:R-:W3:Y:S04]  /*2ca40*/  LDL.LU.64 R16, [R1+0x1f0] ;  /* 0x0001f00001107983 */ /* 0x000ee80000300a00 */
[----:B------:R1:W-:Y:S02]  /*2ca50*/  LDGSTS.E [R5+-0x69700], desc[UR22][R6.64], P2 ;  /* 0x9690000006057fae */ /* 0x0003e400091a1016 */
[----:B-1----:R-:W-:-:S04]  /*2ca60*/  IADD3 R6, P3, PT, R108, UR13, RZ ;  /* 0x0000000d6c067c10 */ /* 0x002fc8000ff7e0ff */
[----:B------:R-:W-:-:S05]  /*2ca70*/  IADD3.X R7, PT, PT, R109, UR14, RZ, P3, !PT ;  /* 0x0000000e6d077c10 */ /* 0x000fca0009ffe4ff */
[----:B------:R1:W-:Y:S04]  /*2ca80*/  STL.64 [R1+0x770], R6 ;  /* 0x0007700601007387 */ /* 0x0003e80000100a00 */
[----:B------:R1:W-:Y:S04]  /*2ca90*/  LDGSTS.E [R5+-0x69300], desc[UR22][R6.64], P2 ;  /* 0x96d0000006057fae */ /* 0x0003e800091a1016 */
[----:B------:R-:W4:Y:S01]  /*2caa0*/  LDL.LU.64 R250, [R1+0x218] ;  /* 0x0002180001fa7983 */ /* 0x000f220000300a00 */
        /* <DEDUP_REMOVED lines=18> */
[----:B------:R-:W4:Y:S01]  /*2cbd0*/  LDL.LU.64 R90, [R1+0x278] ;  /* 0x00027800015a7983 */ /* 0x000f220000300a00 */
[----:B--2---:R-:W-:-:S04]  /*2cbe0*/  IADD3 R88, P3, PT, R242, UR13, RZ ;  /* 0x0000000df2587c10 */ /* 0x004fc8000ff7e0ff */
[----:B------:R-:W-:Y:S02]  /*2cbf0*/  IADD3.X R89, PT, PT, R243, UR14, RZ, P3, !PT ;  /* 0x0000000ef3597c10 */ /* 0x000fe40009ffe4ff */
[----:B------:R-:W2:Y:S01]  /*2cc00*/  LDL.LU.64 R242, [R1+0x290] ;  /* 0x0002900001f27983 */ /* 0x000ea20000300a00 */
[----:B---3--:R-:W-:-:S04]  /*2cc10*/  IADD3 R84, P3, PT, R16, UR13, RZ ;  /* 0x0000000d10547c10 */ /* 0x008fc8000ff7e0ff */
[----:B------:R-:W-:Y:S02]  /*2cc20*/  IADD3.X R85, PT, PT, R17, UR14, RZ, P3, !PT ;  /* 0x0000000e11557c10 */ /* 0x000fe40009ffe4ff */
[----:B------:R-:W3:Y:S01]  /*2cc30*/  LDL.LU.64 R16, [R1+0x2c8] ;  /* 0x0002c80001107983 */ /* 0x000ee20000300a00 */
[----:B------:R-:W-:-:S05]  /*2cc40*/  VIADD R4, R4, 0x100000 ;  /* 0x0010000004047836 */ /* 0x000fca0000000000 */
[----:B------:R1:W-:Y:S01]  /*2cc50*/  LDGSTS.E [R4+-0x68300], desc[UR22][R6.64], P2 ;  /* 0x97d0000006047fae */ /* 0x0003e200091a1016 */
[----:B----4-:R-:W-:-:S04]  /*2cc60*/  IADD3 R100, P3, PT, R250, UR13, RZ ;  /* 0x0000000dfa647c10 */ /* 0x010fc8000ff7e0ff */
[----:B------:R-:W-:Y:S02]  /*2cc70*/  IADD3.X R101, PT, PT, R251, UR14, RZ, P3, !PT ;  /* 0x0000000efb657c10 */ /* 0x000fe40009ffe4ff */
[----:B------:R-:W4:Y:S01]  /*2cc80*/  LDL.LU.64 R250, [R1+0x2e0] ;  /* 0x0002e00001fa7983 */ /* 0x000f220000300a00 */
[----:B-1----:R-:W-:-:S04]  /*2cc90*/  IADD3 R6, P3, PT, R248, UR13, RZ ;  /* 0x0000000df8067c10 */ /* 0x002fc8000ff7e0ff */
[----:B------:R-:W-:Y:S02]  /*2cca0*/  IADD3.X R7, PT, PT, R249, UR14, RZ, P3, !PT ;  /* 0x0000000ef9077c10 */ /* 0x000fe40009ffe4ff */
[----:B------:R-:W4:Y:S01]  /*2ccb0*/  LDL.LU.64 R248, [R1+0x300] ;  /* 0x0003000001f87983 */ /* 0x000f220000300a00 */
[----:B------:R-:W-:-:S04]  /*2ccc0*/  IADD3 R114, P3, PT, R78, UR13, RZ ;  /* 0x0000000d4e727c10 */ /* 0x000fc8000ff7e0ff */
        /* <DEDUP_REMOVED lines=8> */
[----:B--2---:R-:W-:-:S04]  /*2cd50*/  IADD3 R134, P3, PT, R242, UR13, RZ ;  /* 0x0000000df2867c10 */ /* 0x004fc8000ff7e0ff */
        /* <DEDUP_REMOVED lines=19> */
[----:B------:R-:W4:Y:S04]  /*2ce90*/  LDL.LU.64 R90, [R1+0x4f0] ;  /* 0x0004f000015a7983 */ /* 0x000f280000300a00 */
[----:B------:R-:W4:Y:S01]  /*2cea0*/  LDL.LU.64 R122, [R1+0x528] ;  /* 0x00052800017a7983 */ /* 0x000f220000300a00 */
[----:B--2---:R-:W-:-:S04]  /*2ceb0*/  IADD3 R190, P3, PT, R242, UR13, RZ ;  /* 0x0000000df2be7c10 */ /* 0x004fc8000ff7e0ff */
[----:B------:R-:W-:Y:S02]  /*2cec0*/  IADD3.X R191, PT, PT, R243, UR14, RZ, P3, !PT ;  /* 0x0000000ef3bf7c10 */ /* 0x000fe40009ffe4ff */
[----:B---3--:R-:W-:-:S04]  /*2ced0*/  IADD3 R198, P3, PT, R16, UR13, RZ ;  /* 0x0000000d10c67c10 */ /* 0x008fc8000ff7e0ff */
[----:B------:R-:W-:Y:S02]  /*2cee0*/  IADD3.X R199, PT, PT, R17, UR14, RZ, P3, !PT ;  /* 0x0000000e11c77c10 */ /* 0x000fe40009ffe4ff */
[----:B------:R-:W2:Y:S04]  /*2cef0*/  LDL.LU.64 R16, [R1+0x518] ;  /* 0x0005180001107983 */ /* 0x000ea80000300a00 */
[----:B------:R-:W3:Y:S04]  /*2cf00*/  LDL.LU.64 R238, [R1+0x4f8] ;  /* 0x0004f80001ee7983 */ /* 0x000ee80000300a00 */
[----:B------:R-:W3:Y:S01]  /*2cf10*/  LDL.LU.64 R242, [R1+0x4e8] ;  /* 0x0004e80001f27983 */ /* 0x000ee20000300a00 */
[----:B------:R-:W-:-:S05]  /*2cf20*/  VIADD R4, R3, 0x100000 ;  /* 0x0010000003047836 */ /* 0x000fca0000000000 */
[----:B------:R-:W-:Y:S04]  /*2cf30*/  LDGSTS.E [R4+-0x7fe00], desc[UR22][R88.64], P2 ;  /* 0x8020000058047fae */ /* 0x000fe800091a1016 */
[----:B------:R-:W-:Y:S04]  /*2cf40*/  LDGSTS.E [R4+-0x7fa00], desc[UR22][R84.64], P2 ;  /* 0x8060000054047fae */ /* 0x000fe800091a1016 */
[----:B------:R-:W-:Y:S04]  /*2cf50*/  LDGSTS.E [R4+-0x7f600], desc[UR22][R100.64], P2 ;  /* 0x80a0000064047fae */ /* 0x000fe800091a1016 */
[----:B------:R-:W-:Y:S01]  /*2cf60*/  LDGSTS.E [R4+-0x7f200], desc[UR22][R6.64], P2 ;  /* 0x80e0000006047fae */ /* 0x000fe200091a1016 */
[----:B----4-:R-:W-:-:S03]  /*2cf70*/  IADD3 R206, P3, PT, R250, UR13, RZ ;  /* 0x0000000dface7c10 */ /* 0x010fc6000ff7e0ff */
[----:B------:R-:W-:Y:S01]  /*2cf80*/  LDGSTS.E [R4+-0x7ee00], desc[UR22][R114.64], P2 ;  /* 0x8120000072047fae */ /* 0x000fe200091a1016 */
[----:B------:R-:W-:-:S03]  /*2cf90*/  IADD3.X R207, PT, PT, R251, UR14, RZ, P3, !PT ;  /* 0x0000000efbcf7c10 */ /* 0x000fc60009ffe4ff */
[----:B------:R-:W4:Y:S04]  /*2cfa0*/  LDL.LU.64 R250, [R1+0x4c8] ;  /* 0x0004c80001fa7983 */ /* 0x000f280000300a00 */
        /* <DEDUP_REMOVED lines=16> */
[----:B------:R-:W4:Y:S04]  /*2d0b0*/  LDL.LU.64 R78, [R1+0x4b8] ;  /* 0x0004b800014e7983 */ /* 0x000f280000300a00 */
[----:B------:R-:W-:Y:S04]  /*2d0c0*/  LDGSTS.E [R4+-0x7ba00], desc[UR22][R214.64], P2 ;  /* 0x84600000d6047fae */ /* 0x000fe800091a1016 */
[----:B------:R-:W-:Y:S01]  /*2d0d0*/  LDGSTS.E [R4+-0x7b600], desc[UR22][R222.64], P2 ;  /* 0x84a00000de047fae */ /* 0x000fe200091a1016 */
[----:B------:R-:W-:-:S04]  /*2d0e0*/  IADD3 R240, P3, PT, R12, UR13, RZ ;  /* 0x0000000d0cf07c10 */ /* 0x000fc8000ff7e0ff */
[----:B------:R-:W-:-:S05]  /*2d0f0*/  IADD3.X R241, PT, PT, R13, UR14, RZ, P3, !PT ;  /* 0x0000000e0df17c10 */ /* 0x000fca0009ffe4ff */
[----:B------:R-:W-:Y:S01]  /*2d100*/  LDGSTS.E [R4+-0x7b200], desc[UR22][R240.64], P2 ;  /* 0x84e00000f0047fae */ /* 0x000fe200091a1016 */
[----:B------:R-:W-:-:S04]  /*2d110*/  IADD3 R248, P3, PT, R90, UR13, RZ ;  /* 0x0000000d5af87c10 */ /* 0x000fc8000ff7e0ff */
[----:B------:R-:W-:Y:S02]  /*2d120*/  IADD3.X R249, PT, PT, R91, UR14, RZ, P3, !PT ;  /* 0x0000000e5bf97c10 */ /* 0x000fe40009ffe4ff */
[----:B------:R-:W-:Y:S01]  /*2d130*/  IADD3 R12, P3, PT, R122, UR13, RZ ;  /* 0x0000000d7a0c7c10 */ /* 0x000fe2000ff7e0ff */
[----:B------:R-:W4:Y:S03]  /*2d140*/  LDL.LU.64 R90, [R1+0x498] ;  /* 0x00049800015a7983 */ /* 0x000f260000300a00 */
[----:B------:R-:W-:Y:S01]  /*2d150*/  IADD3.X R13, PT, PT, R123, UR14, RZ, P3, !PT ;  /* 0x0000000e7b0d7c10 */ /* 0x000fe20009ffe4ff */
[----:B------:R-:W-:Y:S04]  /*2d160*/  LDGSTS.E [R4+-0x7ae00], desc[UR22][R248.64], P2 ;  /* 0x85200000f8047fae */ /* 0x000fe800091a1016 */
[----:B------:R2:W-:Y:S04]  /*2d170*/  STL.64 [R1], R12 ;  /* 0x0000000c01007387 */ /* 0x0005e80000100a00 */
[----:B------:R2:W-:Y:S02]  /*2d180*/  LDGSTS.E [R4+-0x7aa00], desc[UR22][R12.64], P2 ;  /* 0x856000000c047fae */ /* 0x0005e400091a1016 */
[----:B--2---:R-:W-:-:S04]  /*2d190*/  IADD3 R12, P3, PT, R16, UR13, RZ ;  /* 0x0000000d100c7c10 */ /* 0x004fc8000ff7e0ff */
[----:B------:R-:W-:Y:S02]  /*2d1a0*/  IADD3.X R13, PT, PT, R17, UR14, RZ, P3, !PT ;  /* 0x0000000e110d7c10 */ /* 0x000fe40009ffe4ff */
[----:B------:R-:W2:Y:S04]  /*2d1b0*/  LDL.LU.64 R16, [R1+0x488] ;  /* 0x0004880001107983 */ /* 0x000ea80000300a00 */
[----:B------:R3:W-:Y:S04]  /*2d1c0*/  STL.64 [R1+0x10], R12 ;  /* 0x0000100c01007387 */ /* 0x0007e80000100a00 */
[----:B------:R3:W-:Y:S02]  /*2d1d0*/  LDGSTS.E [R4+-0x7a600], desc[UR22][R12.64], P2 ;  /* 0x85a000000c047fae */ /* 0x0007e400091a1016 */
[----:B---3--:R-:W-:-:S04]  /*2d1e0*/  IADD3 R12, P3, PT, R238, UR13, RZ ;  /* 0x0000000dee0c7c10 */ /* 0x008fc8000ff7e0ff */
[----:B------:R-:W-:Y:S02]  /*2d1f0*/  IADD3.X R13, PT, PT, R239, UR14, RZ, P3, !PT ;  /* 0x0000000eef0d7c10 */ /* 0x000fe40009ffe4ff */
[----:B------:R-:W-:-:S03]  /*2d200*/  IADD3 R106, P3, PT, R242, UR13, RZ ;  /* 0x0000000df26a7c10 */ /* 0x000fc6000ff7e0ff */
[----:B------:R1:W-:Y:S01]  /*2d210*/  STL.64 [R1+0x20], R12 ;  /* 0x0000200c01007387 */ /* 0x0003e20000100a00 */
[----:B------:R-:W-:-:S03]  /*2d220*/  IADD3.X R107, PT, PT, R243, UR14, RZ, P3, !PT ;  /* 0x0000000ef36b7c10 */ /* 0x000fc60009ffe4ff */
[----:B------:R-:W-:Y:S04]  /*2d230*/  LDGSTS.E [R4+-0x7a200], desc[UR22][R12.64], P2 ;  /* 0x85e000000c047fae */ /* 0x000fe800091a1016 */
[----:B------:R4:W-:Y:S04]  /*2d240*/  LDGSTS.E [R4+-0x79e00], desc[UR22][R106.64], P2 ;  /* 0x862000006a047fae */ /* 0x0009e800091a1016 */
[----:B-1----:R-:W3:Y:S04]  /*2d250*/  LDL.LU.64 R12, [R1+0x478] ;  /* 0x00047800010c7983 */ /* 0x002ee80000300a00 */
[----:B------:R4:W-:Y:S04]  /*2d260*/  STL.64 [R1+0x40], R106 ;  /* 0x0000406a01007387 */ /* 0x0009e80000100a00 */
[----:B------:R-:W3:Y:S04]  /*2d270*/  LDL.LU.64 R238, [R1+0x458] ;  /* 0x0004580001ee7983 */ /* 0x000ee80000300a00 */
[----:B------:R-:W3:Y:S01]  /*2d280*/  LDL.LU.64 R242, [R1+0x448] ;  /* 0x0004480001f27983 */ /* 0x000ee20000300a00 */
[----:B----4-:R-:W-:-:S04]  /*2d290*/  IADD3 R106, P3, PT, R250, UR13, RZ ;  /* 0x0000000dfa6a7c10 */ /* 0x010fc8000ff7e0ff */
[----:B------:R-:W-:Y:S02]  /*2d2a0*/  IADD3.X R107, PT, PT, R251, UR14, RZ, P3, !PT ;  /* 0x0000000efb6b7c10 */ /* 0x000fe40009ffe4ff */
[----:B------:R-:W4:Y:S04]  /*2d2b0*/  LDL.LU.64 R250, [R1+0x430] ;  /* 0x0004300001fa7983 */ /* 0x000f280000300a00 */
[----:B------:R-:W-:Y:S01]  /*2d2c0*/  LDGSTS.E [R4+-0x79a00], desc[UR22][R106.64], P2 ;  /* 0x866000006a047fae */ /* 0x000fe200091a1016 */
[----:B------:R-:W-:-:S04]  /*2d2d0*/  IADD3 R194, P3, PT, R78, UR13, RZ ;  /* 0x0000000d4ec27c10 */ /* 0x000fc8000ff7e0ff */
[----:B------:R-:W-:Y:S02]  /*2d2e0*/  IADD3.X R195, PT, PT, R79, UR14, RZ, P3, !PT ;  /* 0x0000000e4fc37c10 */ /* 0x000fe40009ffe4ff */
[----:B------:R-:W4:Y:S04]  /*2d2f0*/  LDL.LU.64 R78, [R1+0x418] ;  /* 0x00041800014e7983 */ /* 0x000f280000300a00 */
[----:B------:R-:W-:Y:S01]  /*2d300*/  LDGSTS.E [R4+-0x79600], desc[UR22][R194.64], P2 ;  /* 0x86a00000c2047fae */ /* 0x000fe200091a1016 */
[----:B------:R-:W-:-:S04]  /*2d310*/  IADD3 R210, P3, PT, R90, UR13, RZ ;  /* 0x0000000d5ad27c10 */ /* 0x000fc8000ff7e0ff */
[----:B------:R-:W-:Y:S02]  /*2d320*/  IADD3.X R211, PT, PT, R91, UR14, RZ, P3, !PT ;  /* 0x0000000e5bd37c10 */ /* 0x000fe40009ffe4ff */
[----:B------:R-:W4:Y:S04]  /*2d330*/  LDL.LU.64 R90, [R1+0x400] ;  /* 0x00040000015a7983 */ /* 0x000f280000300a00 */
[----:B------:R-:W-:Y:S01]  /*2d340*/  LDGSTS.E [R4+-0x79200], desc[UR22][R210.64], P2 ;  /* 0x86e00000d2047fae */ /* 0x000fe200091a1016 */
[----:B--2---:R-:W-:-:S04]  /*2d350*/  IADD3 R120, P3, PT, R16, UR13, RZ ;  /* 0x0000000d10787c10 */ /* 0x004fc8000ff7e0ff */
[----:B------:R-:W-:Y:S02]  /*2d360*/  IADD3.X R121, PT, PT, R17, UR14, RZ, P3, !PT ;  /* 0x0000000e11797c10 */ /* 0x000fe40009ffe4ff */
[----:B------:R-:W2:Y:S04]  /*2d370*/  LDL.LU.64 R16, [R1+0x3f0] ;  /* 0x0003f00001107983 */ /* 0x000ea80000300a00 */
[----:B------:R-:W2:Y:S04]  /*2d380*/  LDL.LU.64 R122, [R1+0x3e0] ;  /* 0x0003e000017a7983 */ /* 0x000ea80000300a00 */
[----:B------:R-:W-:Y:S01]  /*2d390*/  LDGSTS.E [R4+-0x78e00], desc[UR22][R120.64], P2 ;  /* 0x8720000078047fae */ /* 0x000fe200091a1016 */
[----:B---3--:R-:W-:-:S04]  /*2d3a0*/  IADD3 R202, P3, PT, R12, UR13, RZ ;  /* 0x0000000d0cca7c10 */ /* 0x008fc8000ff7e0ff */
[----:B------:R-:W-:Y:S02]  /*2d3b0*/  IADD3.X R203, PT, PT, R13, UR14, RZ, P3, !PT ;  /* 0x0000000e0dcb7c10 */ /* 0x000fe40009ffe4ff */
[----:B------:R-:W-:-:S03]  /*2d3c0*/  IADD3 R12, P3, PT, R238, UR13, RZ ;  /* 0x0000000dee0c7c10 */ /* 0x000fc6000ff7e0ff */
[----:B------:R-:W-:Y:S01]  /*2d3d0*/  LDGSTS.E [R4+-0x78a00], desc[UR22][R202.64], P2 ;  /* 0x87600000ca047fae */ /* 0x000fe200091a1016 */
        /* <DEDUP_REMOVED lines=8> */
[----:B------:R-:W3:Y:S01]  /*2d460*/  LDL.LU.64 R242, [R1+0x3b8] ;  /* 0x0003b80001f27983 */ /* 0x000ee20000300a00 */
[----:B----4-:R-:W-:-:S04]  /*2d470*/  IADD3 R12, P3, PT, R250, UR13, RZ ;  /* 0x0000000dfa0c7c10 */ /* 0x010fc8000ff7e0ff */
[----:B------:R-:W-:-:S05]  /*2d480*/  IADD3.X R13, PT, PT, R251, UR14, RZ, P3, !PT ;  /* 0x0000000efb0d7c10 */ /* 0x000fca0009ffe4ff */
[----:B------:R1:W-:Y:S04]  /*2d490*/  STL.64 [R1+0x140], R12 ;  /* 0x0001400c01007387 */ /* 0x0003e80000100a00 */
[----:B------:R1:W-:Y:S04]  /*2d4a0*/  LDGSTS.E [R4+-0x6fe00], desc[UR22][R12.64], P2 ;  /* 0x902000000c047fae */ /* 0x0003e800091a1016 */
[----:B------:R-:W4:Y:S01]  /*2d4b0*/  LDL.LU.64 R250, [R1+0x398] ;  /* 0x0003980001fa7983 */ /* 0x000f220000300a00 */
        /* <DEDUP_REMOVED lines=9> */
[----:B------:R-:W4:Y:S01]  /*2d550*/  LDL.LU.64 R90, [R1+0x360] ;  /* 0x00036000015a7983 */ /* 0x000f220000300a00 */
[----:B--2---:R-:W-:-:S04]  /*2d560*/  IADD3 R12, P3, PT, R16, UR13, RZ ;  /* 0x0000000d100c7c10 */ /* 0x004fc8000ff7e0ff */
        /* <DEDUP_REMOVED lines=48> */
[----:B------:R1:W-:Y:S04]  /*2d870*/  LDGSTS.E [R4+-0x6ce00], desc[UR22][R12.64], P2 ;  /* 0x932000000c047fae */ /* 0x0003e800091a1016 */
[----:B------:R-:W3:Y:S01]  /*2d880*/  LDL.LU.64 R238, [R1+0x228] ;  /* 0x0002280001ee7983 */ /* 0x000ee20000300a00 */
        /* <DEDUP_REMOVED lines=16> */
[----:B------:R-:W-:Y:S02]  /*2d990*/  IADD3.X R13, PT, PT, R91, UR14, RZ, P3, !PT ;  /* 0x0000000e5b0d7c10 */ /* 0x000fe40009ffe4ff */
[----:B------:R-:W4:Y:S04]  /*2d9a0*/  LDL.64 R90, [R1+0x68] ;  /* 0x00006800015a7983 */ /* 0x000f280000100a00 */
[----:B------:R2:W-:Y:S04]  /*2d9b0*/  STL.64 [R1+0x360], R12 ;  /* 0x0003600c01007387 */ /* 0x0005e80000100a00 */
[----:B------:R2:W-:Y:S02]  /*2d9c0*/  LDGSTS.E [R4+-0x6be00], desc[UR22][R12.64], P2 ;  /* 0x942000000c047fae */ /* 0x0005e400091a1016 */
[----:B--2---:R-:W-:-:S04]  /*2d9d0*/  IADD3 R12, P3, PT, R16, UR13, RZ ;  /* 0x0000000d100c7c10 */ /* 0x004fc8000ff7e0ff */
        /* <DEDUP_REMOVED lines=20> */
[----:B----4-:R-:W-:-:S04]  /*2db20*/  IADD3 R12, P3, PT, R250, UR13, RZ ;  /* 0x0000000dfa0c7c10 */ /* 0x010fc8000ff7e0ff */
        /* <DEDUP_REMOVED lines=11> */
[----:B--2---:R-:W-:-:S04]  /*2dbe0*/  IADD3 R12, P3, PT, R16, UR13, RZ ;  /* 0x0000000d100c7c10 */ /* 0x004fc8000ff7e0ff */
[----:B------:R-:W-:Y:S02]  /*2dbf0*/  IADD3.X R13, PT, PT, R17, UR14, RZ, P3, !PT ;  /* 0x0000000e110d7c10 */ /* 0x000fe40009ffe4ff */
[----:B------:R-:W-:-:S03]  /*2dc00*/  IADD3 R16, P3, PT, R10, UR13, RZ ;  /* 0x0000000d0a107c10 */ /* 0x000fc6000ff7e0ff */
[----:B------:R1:W-:Y:S01]  /*2dc10*/  STL.64 [R1+0x480], R12 ;  /* 0x0004800c01007387 */ /* 0x0003e20000100a00 */
[----:B------:R-:W-:-:S03]  /*2dc20*/  IADD3.X R17, PT, PT, R11, UR14, RZ, P3, !PT ;  /* 0x0000000e0b117c10 */ /* 0x000fc60009ffe4ff */
[----:B------:R-:W-:Y:S01]  /*2dc30*/  LDGSTS.E [R4+-0x69a00], desc[UR22][R12.64], P2 ;  /* 0x966000000c047fae */ /* 0x000fe200091a1016 */
[----:B------:R-:W-:-:S03]  /*2dc40*/  IADD3 R10, P3, PT, R86, UR13, RZ ;  /* 0x0000000d560a7c10 */ /* 0x000fc6000ff7e0ff */
[----:B------:R-:W-:Y:S04]  /*2dc50*/  LDGSTS.E [R4+-0x69600], desc[UR22][R16.64], P2 ;  /* 0x96a0000010047fae */ /* 0x000fe800091a1016 */
[----:B-1----:R-:W2:Y:S04]  /*2dc60*/  LDL.LU.64 R12, [R1+0x848] ;  /* 0x00084800010c7983 */ /* 0x002ea80000300a00 */
[----:B------:R1:W-:Y:S04]  /*2dc70*/  STL.64 [R1+0x498], R16 ;  /* 0x0004981001007387 */ /* 0x0003e80000100a00 */
[----:B------:R-:W3:Y:S01]  /*2dc80*/  LDL.LU.64 R90, [R1+0x828] ;  /* 0x00082800015a7983 */ /* 0x000ee20000300a00 */
[----:B------:R-:W-:-:S05]  /*2dc90*/  IADD3.X R11, PT, PT, R87, UR14, RZ, P3, !PT ;  /* 0x0000000e570b7c10 */ /* 0x000fca0009ffe4ff */
[----:B------:R4:W-:Y:S04]  /*2dca0*/  STL.64 [R1+0x4b8], R10 ;  /* 0x0004b80a01007387 */ /* 0x0009e80000100a00 */
[----:B------:R4:W-:Y:S04]  /*2dcb0*/  LDGSTS.E [R4+-0x69200], desc[UR22][R10.64], P2 ;  /* 0x96e000000a047fae */ /* 0x0009e800091a1016 */
[----:B-1----:R-:W3:Y:S01]  /*2dcc0*/  LDL.LU.64 R16, [R1+0x808] ;  /* 0x0008080001107983 */ /* 0x002ee20000300a00 */
        /* <DEDUP_REMOVED lines=19> */
[----:B------:R-:W-:-:S05]  /*2de00*/  VIADD R3, R3, 0x100000 ;  /* 0x0010000003037836 */ /* 0x000fca0000000000 */
[----:B------:R3:W-:Y:S01]  /*2de10*/  LDGSTS.E [R3+-0x68200], desc[UR22][R10.64], P2 ;  /* 0x97e000000a037fae */ /* 0x0007e200091a1016 */
[----:B--2---:R-:W-:-:S04]  /*2de20*/  IADD3 R86, P3, PT, R12, UR13, RZ ;  /* 0x0000000d0c567c10 */ /* 0x004fc8000ff7e0ff */
[----:B------:R-:W-:Y:S02]  /*2de30*/  IADD3.X R87, PT, PT, R13, UR14, RZ, P3, !PT ;  /* 0x0000000e0d577c10 */ /* 0x000fe40009ffe4ff */
[----:B------:R-:W2:Y:S01]  /*2de40*/  LDL.LU.64 R12, [R1+0x768] ;  /* 0x00076800010c7983 */ /* 0x000ea20000300a00 */
[----:B---3--:R-:W-:-:S04]  /*2de50*/  IADD3 R10, P3, PT, R90, UR13, RZ ;  /* 0x0000000d5a0a7c10 */ /* 0x008fc8000ff7e0ff */
[----:B------:R-:W-:Y:S02]  /*2de60*/  IADD3.X R11, PT, PT, R91, UR14, RZ, P3, !PT ;  /* 0x0000000e5b0b7c10 */ /* 0x000fe40009ffe4ff */
[----:B------:R-:W3:Y:S01]  /*2de70*/  LDL.LU.64 R90, [R1+0x748] ;  /* 0x00074800015a7983 */ /* 0x000ee20000300a00 */
[----:B------:R-:W-:-:S04]  /*2de80*/  IADD3 R98, P3, PT, R16, UR13, RZ ;  /* 0x0000000d10627c10 */ /* 0x000fc8000ff7e0ff */
        /* <DEDUP_REMOVED lines=43> */
[----:B------:R-:W3:Y:S04]  /*2e140*/  LDL.LU.64 R16, [R1+0x608] ;  /* 0x0006080001107983 */ /* 0x000ee80000300a00 */
[----:B------:R-:W3:Y:S04]  /*2e150*/  LDL.LU.64 R132, [R1+0x600] ;  /* 0x0006000001847983 */ /* 0x000ee80000300a00 */
[----:B------:R-:W3:Y:S01]  /*2e160*/  LDL.LU.64 R122, [R1+0x5e8] ;  /* 0x0005e800017a7983 */ /* 0x000ee20000300a00 */
[----:B----4-:R-:W-:-:S04]  /*2e170*/  IADD3 R216, P3, PT, R238, UR13, RZ ;  /* 0x0000000deed87c10 */ /* 0x010fc8000ff7e0ff */
[----:B------:R-:W-:Y:S02]  /*2e180*/  IADD3.X R217, PT, PT, R239, UR14, RZ, P3, !PT ;  /* 0x0000000eefd97c10 */ /* 0x000fe40009ffe4ff */
[----:B------:R-:W-:-:S04]  /*2e190*/  IADD3 R224, P3, PT, R242, UR13, RZ ;  /* 0x0000000df2e07c10 */ /* 0x000fc8000ff7e0ff */
[----:B------:R-:W-:Y:S02]  /*2e1a0*/  IADD3.X R225, PT, PT, R243, UR14, RZ, P3, !PT ;  /* 0x0000000ef3e17c10 */ /* 0x000fe40009ffe4ff */
[----:B------:R-:W-:-:S04]  /*2e1b0*/  IADD3 R238, P3, PT, R250, UR13, RZ ;  /* 0x0000000dfaee7c10 */ /* 0x000fc8000ff7e0ff */
[----:B------:R-:W-:Y:S02]  /*2e1c0*/  IADD3.X R239, PT, PT, R251, UR14, RZ, P3, !PT ;  /* 0x0000000efbef7c10 */ /* 0x000fe40009ffe4ff */
        /* <DEDUP_REMOVED lines=12> */
[----:B------:R-:W3:Y:S01]  /*2e290*/  LDL.LU.64 R146, [R1+0x5a0] ;  /* 0x0005a00001927983 */ /* 0x000ee20000300a00 */
[----:B------:R-:W-:-:S04]  /*2e2a0*/  IADD3 R138, P3, PT, R132, UR13, RZ ;  /* 0x0000000d848a7c10 */ /* 0x000fc8000ff7e0ff */
[----:B------:R-:W-:Y:S02]  /*2e2b0*/  IADD3.X R139, PT, PT, R133, UR14, RZ, P3, !PT ;  /* 0x0000000e858b7c10 */ /* 0x000fe40009ffe4ff */
[----:B------:R-:W3:Y:S01]  /*2e2c0*/  LDL.LU.64 R132, [R1+0x588] ;  /* 0x0005880001847983 */ /* 0x000ee20000300a00 */
[----:B------:R-:W-:-:S04]  /*2e2d0*/  IADD3 R92, P3, PT, R122, UR13, RZ ;  /* 0x0000000d7a5c7c10 */ /* 0x000fc8000ff7e0ff */
[----:B------:R-:W-:Y:S02]  /*2e2e0*/  IADD3.X R93, PT, PT, R123, UR14, RZ, P3, !PT ;  /* 0x0000000e7b5d7c10 */ /* 0x000fe40009ffe4ff */
[----:B------:R-:W3:Y:S01]  /*2e2f0*/  LDL.LU.64 R122, [R1+0x580] ;  /* 0x00058000017a7983 */ /* 0x000ee20000300a00 */
[----:B----4-:R-:W-:-:S04]  /*2e300*/  IADD3 R178, P3, PT, R78, UR13, RZ ;  /* 0x0000000d4eb27c10 */ /* 0x010fc8000ff7e0ff */
[----:B------:R-:W-:Y:S02]  /*2e310*/  IADD3.X R179, PT, PT, R79, UR14, RZ, P3, !PT ;  /* 0x0000000e4fb37c10 */ /* 0x000fe40009ffe4ff */
[----:B------:R-:W4:Y:S04]  /*2e320*/  LDL.LU.64 R78, [R1+0x568] ;  /* 0x00056800014e7983 */ /* 0x000f280000300a00 */
[----:B------:R-:W4:Y:S01]  /*2e330*/  LDL.LU.64 R102, [R1+0x550] ;  /* 0x0005500001667983 */ /* 0x000f220000300a00 */
[----:B--2---:R-:W-:-:S04]  /*2e340*/  IADD3 R170, P3, PT, R12, UR13, RZ ;  /* 0x0000000d0caa7c10 */ /* 0x004fc8000ff7e0ff */
[----:B------:R-:W-:Y:S02]  /*2e350*/  IADD3.X R171, PT, PT, R13, UR14, RZ, P3, !PT ;  /* 0x0000000e0dab7c10 */ /* 0x000fe40009ffe4ff */
[----:B---3--:R-:W-:-:S04]  /*2e360*/  IADD3 R154, P3, PT, R90, UR13, RZ ;  /* 0x0000000d5a9a7c10 */ /* 0x008fc8000ff7e0ff */
[----:B------:R-:W-:Y:S02]  /*2e370*/  IADD3.X R155, PT, PT, R91, UR14, RZ, P3, !PT ;  /* 0x0000000e5b9b7c10 */ /* 0x000fe40009ffe4ff */
[----:B------:R-:W2:Y:S01]  /*2e380*/  LDL.LU.64 R90, [R1+0x548] ;  /* 0x00054800015a7983 */ /* 0x000ea20000300a00 */
[----:B------:R-:W-:-:S05]  /*2e390*/  VIADD R3, R2, 0x100000 ;  /* 0x0010000002037836 */ /* 0x000fca0000000000 */
[----:B------:R-:W-:Y:S04]  /*2e3a0*/  LDGSTS.E [R3+-0x7fd00], desc[UR22][R86.64], P2 ;  /* 0x8030000056037fae */ /* 0x000fe800091a1016 */
        /* <DEDUP_REMOVED lines=11> */
[----:B------:R-:W-:Y:S01]  /*2e460*/  LDGSTS.E [R3+-0x7cd00], desc[UR22][R176.64], P2 ;  /* 0x83300000b0037fae */ /* 0x000fe200091a1016 */
[----:B------:R-:W-:-:S03]  /*2e470*/  IADD3 R162, P3, PT, R16, UR13, RZ ;  /* 0x0000000d10a27c10 */ /* 0x000fc6000ff7e0ff */
[----:B------:R-:W-:Y:S04]  /*2e480*/  LDGSTS.E [R3+-0x7c900], desc[UR22][R184.64], P2 ;  /* 0x83700000b8037fae */ /* 0x000fe800091a1016 */
[----:B------:R-:W-:Y:S04]  /*2e490*/  LDGSTS.E [R3+-0x7c500], desc[UR22][R192.64], P2 ;  /* 0x83b00000c0037fae */ /* 0x000fe800091a1016 */
[----:B------:R-:W-:Y:S04]  /*2e4a0*/  LDGSTS.E [R3+-0x7c100], desc[UR22][R200.64], P2 ;  /* 0x83f00000c8037fae */ /* 0x000fe800091a1016 */
[----:B------:R-:W-:Y:S01]  /*2e4b0*/  LDGSTS.E [R3+-0x7bd00], desc[UR22][R208.64], P2 ;  /* 0x84300000d0037fae */ /* 0x000fe200091a1016 */
[----:B------:R-:W-:-:S03]  /*2e4c0*/  IADD3.X R163, PT, PT, R17, UR14, RZ, P3, !PT ;  /* 0x0000000e11a37c10 */ /* 0x000fc60009ffe4ff */
[----:B------:R-:W-:Y:S01]  /*2e4d0*/  LDGSTS.E [R3+-0x7b900], desc[UR22][R216.64], P2 ;  /* 0x84700000d8037fae */ /* 0x000fe200091a1016 */
[----:B------:R-:W-:-:S03]  /*2e4e0*/  IADD3 R12, P3, PT, R146, UR13, RZ ;  /* 0x0000000d920c7c10 */ /* 0x000fc6000ff7e0ff */
[----:B------:R-:W-:Y:S04]  /*2e4f0*/  LDGSTS.E [R3+-0x7b500], desc[UR22][R224.64], P2 ;  /* 0x84b00000e0037fae */ /* 0x000fe800091a1016 */
[----:B------:R-:W-:Y:S04]  /*2e500*/  LDGSTS.E [R3+-0x7b100], desc[UR22][R238.64], P2 ;  /* 0x84f00000ee037fae */ /* 0x000fe800091a1016 */
[----:B------:R-:W-:Y:S04]  /*2e510*/  LDGSTS.E [R3+-0x7ad00], desc[UR22][R242.64], P2 ;  /* 0x85300000f2037fae */ /* 0x000fe800091a1016 */
[----:B------:R-:W-:Y:S04]  /*2e520*/  LDGSTS.E [R3+-0x7a900], desc[UR22][R250.64], P2 ;  /* 0x85700000fa037fae */ /* 0x000fe800091a1016 */
[----:B------:R-:W3:Y:S01]  /*2e530*/  LDL.LU.64 R16, [R1+0x538] ;  /* 0x0005380001107983 */ /* 0x000ee20000300a00 */
[----:B------:R-:W-:-:S03]  /*2e540*/  IADD3.X R13, PT, PT, R147, UR14, RZ, P3, !PT ;  /* 0x0000000e930d7c10 */ /* 0x000fc60009ffe4ff */
        /* <DEDUP_REMOVED lines=8> */
[----:B------:R1:W-:Y:S04]  /*2e5d0*/  STL.64 [R1+0x108], R12 ;  /* 0x0001080c01007387 */ /* 0x0003e80000100a00 */
[----:B------:R1:W-:Y:S04]  /*2e5e0*/  LDGSTS.E [R3+-0x78500], desc[UR22][R12.64], P2 ;  /* 0x87b000000c037fae */ /* 0x0003e800091a1016 */
[----:B------:R-:W3:Y:S01]  /*2e5f0*/  LDL.LU.64 R146, [R1+0x520] ;  /* 0x0005200001927983 */ /* 0x000ee20000300a00 */
[----:B-1----:R-:W-:-:S04]  /*2e600*/  IADD3 R12, P3, PT, R132, UR13, RZ ;  /* 0x0000000d840c7c10 */ /* 0x002fc8000ff7e0ff */
[----:B------:R-:W-:-:S05]  /*2e610*/  IADD3.X R13, PT, PT, R133, UR14, RZ, P3, !PT ;  /* 0x0000000e850d7c10 */ /* 0x000fca0009ffe4ff */
        /* <DEDUP_REMOVED lines=18> */
[----:B--2---:R-:W-:-:S04]  /*2e740*/  IADD3 R12, P3, PT, R90, UR13, RZ ;  /* 0x0000000d5a0c7c10 */ /* 0x004fc8000ff7e0ff */
[----:B------:R-:W-:-:S05]  /*2e750*/  IADD3.X R13, PT, PT, R91, UR14, RZ, P3, !PT ;  /* 0x0000000e5b0d7c10 */ /* 0x000fca0009ffe4ff */
[----:B------:R3:W-:Y:S04]  /*2e760*/  STL.64 [R1+0x1a8], R12 ;  /* 0x0001a80c01007387 */ /* 0x0007e80000100a00 */
[----:B------:R-:W2:Y:S04]  /*2e770*/  LDL.LU.64 R90, [R1+0x490] ;  /* 0x00049000015a7983 */ /* 0x000ea80000300a00 */
[----:B------:R3:W-:Y:S02]  /*2e780*/  LDGSTS.E [R3+-0x6f100], desc[UR22][R12.64], P2 ;  /* 0x90f000000c037fae */ /* 0x0007e400091a1016 */
[----:B---3--:R-:W-:-:S04]  /*2e790*/  IADD3 R12, P3, PT, R16, UR13, RZ ;  /* 0x0000000d100c7c10 */ /* 0x008fc8000ff7e0ff */
        /* <DEDUP_REMOVED lines=37> */
[----:B------:R-:W-:Y:S04]  /*2e9f0*/  LDGSTS.E [R3+-0x6d100], desc[UR22][R12.64], P2 ;  /* 0x92f000000c037fae */ /* 0x000fe800091a1016 */
[----:B-1----:R-:W3:Y:S01]  /*2ea00*/  LDL.LU.64 R12, [R1+0x368] ;  /* 0x00036800010c7983 */ /* 0x002ee20000300a00 */
[----:B------:R-:W-:-:S04]  /*2ea10*/  IADD3 R16, P3, PT, R146, UR13, RZ ;  /* 0x0000000d92107c10 */ /* 0x000fc8000ff7e0ff */
        /* <DEDUP_REMOVED lines=22> */
[----:B------:R-:W-:Y:S04]  /*2eb80*/  LDGSTS.E [R3+-0x6bd00], desc[UR22][R16.64], P2 ;  /* 0x9430000010037fae */ /* 0x000fe800091a1016 */
[----:B-1----:R-:W4:Y:S01]  /*2eb90*/  LDL.LU.64 R16, [R1+0x2b0] ;  /* 0x0002b00001107983 */ /* 0x002f220000300a00 */
[----:B--2---:R-:W-:-:S04]  /*2eba0*/  IADD3 R102, P3, PT, R90, UR13, RZ ;  /* 0x0000000d5a667c10 */ /* 0x004fc8000ff7e0ff */
[----:B------:R-:W-:Y:S02]  /*2ebb0*/  IADD3.X R103, PT, PT, R91, UR14, RZ, P3, !PT ;  /* 0x0000000e5b677c10 */ /* 0x000fe40009ffe4ff */
[----:B------:R-:W2:Y:S04]  /*2ebc0*/  LDL.LU.64 R90, [R1+0x298] ;  /* 0x00029800015a7983 */ /* 0x000ea80000300a00 */
[----:B------:R3:W-:Y:S04]  /*2ebd0*/  STL.64 [R1+0x370], R102 ;  /* 0x0003706601007387 */ /* 0x0007e80000100a00 */
[----:B------:R3:W-:Y:S02]  /*2ebe0*/  LDGSTS.E [R3+-0x6b900], desc[UR22][R102.64], P2 ;  /* 0x9470000066037fae */ /* 0x0007e400091a1016 */
[----:B---3--:R-:W-:-:S04]  /*2ebf0*/  IADD3 R102, P3, PT, R12, UR13, RZ ;  /* 0x0000000d0c667c10 */ /* 0x008fc8000ff7e0ff */
[----:B------:R-:W-:Y:S02]  /*2ec00*/  IADD3.X R103, PT, PT, R13, UR14, RZ, P3, !PT ;  /* 0x0000000e0d677c10 */ /* 0x000fe40009ffe4ff */
[----:B------:R-:W3:Y:S04]  /*2ec10*/  LDL.LU.64 R12, [R1+0x270] ;  /* 0x00027000010c7983 */ /* 0x000ee80000300a00 */
        /* <DEDUP_REMOVED lines=9> */
[----:B------:R-:W-:Y:S02]  /*2ecb0*/  IADD3.X R103, PT, PT, R133, UR14, RZ, P3, !PT ;  /* 0x0000000e85677c10 */ /* 0x000fe40009ffe4ff */
[----:B------:R-:W3:Y:S04]  /*2ecc0*/  LDL.LU.64 R132, [R1+0x200] ;  /* 0x0002000001847983 */ /* 0x000ee80000300a00 */
[----:B------:R1:W-:Y:S04]  /*2ecd0*/  STL.64 [R1+0x3c8], R102 ;  /* 0x0003c86601007387 */ /* 0x0003e80000100a00 */
[----:B------:R1:W-:Y:S02]  /*2ece0*/  LDGSTS.E [R3+-0x6ad00], desc[UR22][R102.64], P2 ;  /* 0x9530000066037fae */ /* 0x0003e400091a1016 */
[----:B-1----:R-:W-:-:S04]  /*2ecf0*/  IADD3 R102, P3, PT, R122, UR13, RZ ;  /* 0x0000000d7a667c10 */ /* 0x002fc8000ff7e0ff */
[----:B------:R-:W-:Y:S02]  /*2ed00*/  IADD3.X R103, PT, PT, R123, UR14, RZ, P3, !PT ;  /* 0x0000000e7b677c10 */ /* 0x000fe40009ffe4ff */
[----:B------:R-:W3:Y:S04]  /*2ed10*/  LDL.LU.64 R122, [R1+0x1d8] ;  /* 0x0001d800017a7983 */ /* 0x000ee80000300a00 */
[----:B------:R4:W-:Y:S04]  /*2ed20*/  STL.64 [R1+0x3f0], R102 ;  /* 0x0003f06601007387 */ /* 0x0009e80000100a00 */
[----:B------:R4:W-:Y:S02]  /*2ed30*/  LDGSTS.E [R3+-0x6a900], desc[UR22][R102.64], P2 ;  /* 0x9570000066037fae */ /* 0x0009e400091a1016 */
[----:B----4-:R-:W-:-:S04]  /*2ed40*/  IADD3 R102, P3, PT, R78, UR13, RZ ;  /* 0x0000000d4e667c10 */ /* 0x010fc8000ff7e0ff */
[----:B------:R-:W-:Y:S02]  /*2ed50*/  IADD3.X R103, PT, PT, R79, UR14, RZ, P3, !PT ;  /* 0x0000000e4f677c10 */ /* 0x000fe40009ffe4ff */
[----:B------:R-:W5:Y:S04]  /*2ed60*/  LDL.LU.64 R78, [R1+0xe68] ;  /* 0x000e6800014e7983 */ /* 0x000f680000300a00 */
[----:B------:R1:W-:Y:S04]  /*2ed70*/  STL.64 [R1+0x418], R102 ;  /* 0x0004186601007387 */ /* 0x0003e80000100a00 */
[----:B------:R1:W-:Y:S02]  /*2ed80*/  LDGSTS.E [R3+-0x6a500], desc[UR22][R102.64], P2 ;  /* 0x95b0000066037fae */ /* 0x0003e400091a1016 */
[----:B-1----:R-:W-:-:S04]  /*2ed90*/  IADD3 R102, P3, PT, R16, UR13, RZ ;  /* 0x0000000d10667c10 */ /* 0x002fc8000ff7e0ff */
[----:B------:R-:W-:Y:S02]  /*2eda0*/  IADD3.X R103, PT, PT, R17, UR14, RZ, P3, !PT ;  /* 0x0000000e11677c10 */ /* 0x000fe40009ffe4ff */
[----:B------:R-:W4:Y:S04]  /*2edb0*/  LDL.LU.64 R16, [R1+0xe60] ;  /* 0x000e600001107983 */ /* 0x000f280000300a00 */
[----:B------:R2:W-:Y:S04]  /*2edc0*/  STL.64 [R1+0x428], R102 ;  /* 0x0004286601007387 */ /* 0x0005e80000100a00 */
[----:B------:R2:W-:Y:S02]  /*2edd0*/  LDGSTS.E [R3+-0x6a100], desc[UR22][R102.64], P2 ;  /* 0x95f0000066037fae */ /* 0x0005e400091a1016 */
[----:B--2---:R-:W-:-:S04]  /*2ede0*/  IADD3 R102, P3, PT, R90, UR13, RZ ;  /* 0x0000000d5a667c10 */ /* 0x004fc8000ff7e0ff */
[----:B------:R-:W-:Y:S02]  /*2edf0*/  IADD3.X R103, PT, PT, R91, UR14, RZ, P3, !PT ;  /* 0x0000000e5b677c10 */ /* 0x000fe40009ffe4ff */
[----:B------:R-:W2:Y:S04]  /*2ee00*/  LDL.LU.64 R90, [R1+0xe58] ;  /* 0x000e5800015a7983 */ /* 0x000ea80000300a00 */
[----:B------:R3:W-:Y:S04]  /*2ee10*/  STL.64 [R1+0x448], R102 ;  /* 0x0004486601007387 */ /* 0x0007e80000100a00 */
[----:B------:R3:W-:Y:S01]  /*2ee20*/  LDGSTS.E [R3+-0x69d00], desc[UR22][R102.64], P2 ;  /* 0x9630000066037fae */ /* 0x0007e200091a1016 */
[----:B------:R-:W-:-:S02]  /*2ee30*/  VIADD R15, R15, 0x3f ;  /* 0x0000003f0f0f7836 */ /* 0x000fc40000000000 */
[----:B------:R-:W-:Y:S01]  /*2ee40*/  VIADD R2, R2, 0x100000 ;  /* 0x0010000002027836 */ /* 0x000fe20000000000 */
[----:B------:R-:W-:Y:S01]  /*2ee50*/  UMOV UR19, URZ ;  /* 0x000000ff00137c82 */ /* 0x000fe20008000000 */
[----:B---3--:R-:W-:-:S04]  /*2ee60*/  IADD3 R102, P3, PT, R12, UR13, RZ ;  /* 0x0000000d0c667c10 */ /* 0x008fc8000ff7e0ff */
[----:B------:R-:W-:Y:S02]  /*2ee70*/  IADD3.X R103, PT, PT, R13, UR14, RZ, P3, !PT ;  /* 0x0000000e0d677c10 */ /* 0x000fe40009ffe4ff */
[----:B------:R-:W5:Y:S04]  /*2ee80*/  LDL.LU.64 R12, [R1+0xe50] ;  /* 0x000e5000010c7983 */ /* 0x000f680000300a00 */
        /* <DEDUP_REMOVED lines=21> */
[----:B------:R1:W-:Y:S01]  /*2efe0*/  LDGSTS.E [R3+-0x68500], desc[UR22][R102.64], P2 ;  /* 0x97b0000066037fae */ /* 0x0003e200091a1016 */
[----:B--2---:R-:W-:-:S04]  /*2eff0*/  IADD3 R16, P3, PT, R90, UR13, RZ ;  /* 0x0000000d5a107c10 */ /* 0x004fc8000ff7e0ff */
[----:B------:R-:W-:-:S05]  /*2f000*/  IADD3.X R17, PT, PT, R91, UR14, RZ, P3, !PT ;  /* 0x0000000e5b117c10 */ /* 0x000fca0009ffe4ff */
[----:B------:R1:W-:Y:S01]  /*2f010*/  STL.64 [R1+0x528], R16 ;  /* 0x0005281001007387 */ /* 0x0003e20000100a00 */
[----:B------:R-:W-:-:S03]  /*2f020*/  ISETP.GE.AND P3, PT, R15, 0x80, PT ;  /* 0x000000800f00780c */ /* 0x000fc60003f66270 */
[----:B------:R1:W-:Y:S01]  /*2f030*/  LDGSTS.E [R2+-0x68100], desc[UR22][R16.64], P2 ;  /* 0x97f0000010027fae */ /* 0x0003e200091a1016 */
[----:B------:R-:W-:-:S03]  /*2f040*/  ISETP.GE.AND P2, PT, R15, 0x40, PT ;  /* 0x000000400f00780c */ /* 0x000fc60003f46270 */
[----:B------:R-:W0:Y:S06]  /*2f050*/  LDGDEPBAR ;  /* 0x00000000000079af */ /* 0x000e2c0000000000 */
[----:B------:R-:W-:Y:S05]  /*2f060*/  @!P3 BRA `(.L_x_7) ;  /* 0x000000dc0000b947 */ /* 0x000fea0003800000 */
[----:B------:R-:W2:Y:S01]  /*2f070*/  LDC R15, c[0x0][0x3a0] ;  /* 0x0000e800ff0f7b82 */ /* 0x000ea20000000800 */
[----:B-1----:R-:W-:Y:S02]  /*2f080*/  IMAD.MOV.U32 R17, RZ, RZ, R18 ;  /* 0x000000ffff117224 */ /* 0x002fe400078e0012 */
[----:B------:R-:W-:Y:S02]  /*2f090*/  IMAD.MOV.U32 R18, RZ, RZ, R19 ;  /* 0x000000ffff127224 */ /* 0x000fe400078e0013 */
[----:B------:R-:W-:Y:S02]  /*2f0a0*/  IMAD.MOV.U32 R19, RZ, RZ, R20 ;  /* 0x000000ffff137224 */ /* 0x000fe400078e0014 */
[----:B------:R-:W-:Y:S02]  /*2f0b0*/  IMAD.MOV.U32 R20, RZ, RZ, R21 ;  /* 0x000000ffff147224 */ /* 0x000fe400078e0015 */
[----:B------:R-:W-:Y:S02]  /*2f0c0*/  IMAD.MOV.U32 R21, RZ, RZ, R22 ;  /* 0x000000ffff157224 */ /* 0x000fe400078e0016 */
[----:B------:R-:W-:-:S02]  /*2f0d0*/  IMAD.MOV.U32 R22, RZ, RZ, R23 ;  /* 0x000000ffff167224 */ /* 0x000fc400078e0017 */
[----:B------:R-:W-:Y:S02]  /*2f0e0*/  IMAD.MOV.U32 R23, RZ, RZ, R24 ;  /* 0x000000ffff177224 */ /* 0x000fe400078e0018 */
[----:B------:R-:W-:Y:S02]  /*2f0f0*/  IMAD.MOV.U32 R24, RZ, RZ, R25 ;  /* 0x000000ffff187224 */ /* 0x000fe400078e0019 */
[----:B------:R-:W-:Y:S02]  /*2f100*/  IMAD.MOV.U32 R25, RZ, RZ, R26 ;  /* 0x000000ffff197224 */ /* 0x000fe400078e001a */
[----:B------:R-:W-:Y:S02]  /*2f110*/  IMAD.MOV.U32 R26, RZ, RZ, R27 ;  /* 0x000000ffff1a7224 */ /* 0x000fe400078e001b */
[----:B------:R-:W-:Y:S02]  /*2f120*/  IMAD.MOV.U32 R27, RZ, RZ, R28 ;  /* 0x000000ffff1b7224 */ /* 0x000fe400078e001c */
[----:B------:R-:W-:-:S02]  /*2f130*/  IMAD.MOV.U32 R28, RZ, RZ, R29 ;  /* 0x000000ffff1c7224 */ /* 0x000fc400078e001d */
[----:B--2--5:R-:W-:Y:S02]  /*2f140*/  VIADD R12, R15, 0x3f ;  /* 0x0000003f0f0c7836 */ /* 0x024fe40000000000 */
[----:B------:R-:W-:Y:S02]  /*2f150*/  IMAD.MOV.U32 R15, RZ, RZ, R78 ;  /* 0x000000ffff0f7224 */ /* 0x000fe400078e004e */
[----:B------:R-:W-:Y:S01]  /*2f160*/  IMAD.MOV.U32 R29, RZ, RZ, R30 ;  /* 0x000000ffff1d7224 */ /* 0x000fe200078e001e */
[----:B------:R-:W-:Y:S01]  /*2f170*/  STL.64 [R1+0xe50], R12 ;  /* 0x000e500c01007387 */ /* 0x000fe20000100a00 */
[----:B------:R-:W-:Y:S01]  /*2f180*/  IMAD.MOV.U32 R16, RZ, RZ, R79 ;  /* 0x000000ffff107224 */ /* 0x000fe200078e004f */
[----:B------:R-:W-:Y:S01]  /*2f190*/  SHF.R.S32.HI R2, RZ, 0x1f, R12 ;  /* 0x0000001fff027819 */ /* 0x000fe2000001140c */
[----:B------:R-:W-:Y:S01]  /*2f1a0*/  IMAD.MOV.U32 R30, RZ, RZ, R31 ;  /* 0x000000ffff1e7224 */ /* 0x000fe200078e001f */
[----:B------:R-:W-:Y:S01]  /*2f1b0*/  STL.64 [R1+0xe58], R14 ;  /* 0x000e580e01007387 */ /* 0x000fe20000100a00 */
[----:B------:R-:W-:Y:S01]  /*2f1c0*/  IMAD.MOV.U32 R31, RZ, RZ, R32 ;  /* 0x000000ffff1f7224 */ /* 0x000fe200078e0020 */
[----:B------:R-:W-:Y:S01]  /*2f1d0*/  LEA.HI R2, R2, R12, RZ, 0x6 ;  /* 0x0000000c02027211 */ /* 0x000fe200078f30ff */
[----:B------:R-:W-:Y:S01]  /*2f1e0*/  IMAD.MOV.U32 R32, RZ, RZ, R33 ;  /* 0x000000ffff207224 */ /* 0x000fe200078e0021 */
[----:B------:R1:W-:Y:S01]  /*2f1f0*/  STL.64 [R1+0xe60], R16 ;  /* 0x000e601001007387 */ /* 0x0003e20000100a00 */
[----:B------:R-:W-:-:S02]  /*2f200*/  IMAD.MOV.U32 R33, RZ, RZ, R34 ;  /* 0x000000ffff217224 */ /* 0x000fc400078e0022 */
[----:B------:R-:W-:Y:S01]  /*2f210*/  IMAD.MOV.U32 R34, RZ, RZ, R35 ;  /* 0x000000ffff227224 */ /* 0x000fe200078e0023 */
[----:B------:R-:W-:Y:S01]  /*2f220*/  STL.64 [R1+0xe68], R18 ;  /* 0x000e681201007387 */ /* 0x000fe20000100a00 */
[----:B------:R-:W-:Y:S02]  /*2f230*/  IMAD.MOV.U32 R35, RZ, RZ, R36 ;  /* 0x000000ffff237224 */ /* 0x000fe400078e0024 */
[----:B------:R-:W-:Y:S02]  /*2f240*/  IMAD.MOV.U32 R36, RZ, RZ, R37 ;  /* 0x000000ffff247224 */ /* 0x000fe400078e0025 */
[----:B------:R-:W-:Y:S02]  /*2f250*/  IMAD.MOV.U32 R37, RZ, RZ, R38 ;  /* 0x000000ffff257224 */ /* 0x000fe400078e0026 */
[----:B------:R-:W-:Y:S01]  /*2f260*/  IMAD.MOV.U32 R38, RZ, RZ, R39 ;  /* 0x000000ffff267224 */ /* 0x000fe200078e0027 */
[----:B-1----:R-:W2:Y:S01]  /*2f270*/  LDL.LU.64 R16, [R1+0x1b8] ;  /* 0x0001b80001107983 */ /* 0x002ea20000300a00 */
[----:B------:R-:W-:-:S02]  /*2f280*/  IMAD.MOV.U32 R39, RZ, RZ, R40 ;  /* 0x000000ffff277224 */ /* 0x000fc400078e0028 */
[----:B------:R-:W-:Y:S01]  /*2f290*/  IMAD.MOV.U32 R133, RZ, RZ, R134 ;  /* 0x000000ffff857224 */ /* 0x000fe200078e0086 */
[----:B------:R-:W3:Y:S01]  /*2f2a0*/  LDL.LU.64 R146, [R1+0x1e8] ;  /* 0x0001e80001927983 */ /* 0x000ee20000300a00 */
[----:B------:R-:W-:Y:S02]  /*2f2b0*/  IMAD.MOV.U32 R40, RZ, RZ, R41 ;  /* 0x000000ffff287224 */ /* 0x000fe400078e0029 */
[----:B------:R-:W-:Y:S01]  /*2f2c0*/  IMAD.MOV.U32 R132, RZ, RZ, R135 ;  /* 0x000000ffff847224 */ /* 0x000fe200078e0087 */
[----:B------:R-:W-:Y:S01]  /*2f2d0*/  STL.64 [R1+0xe70], R20 ;  /* 0x000e701401007387 */ /* 0x000fe20000100a00 */
[----:B------:R-:W-:Y:S02]  /*2f2e0*/  IMAD.MOV.U32 R41, RZ, RZ, R42 ;  /* 0x000000ffff297224 */ /* 0x000fe400078e002a */
[----:B------:R-:W-:Y:S01]  /*2f2f0*/  IMAD.MOV.U32 R12, RZ, RZ, R106 ;  /* 0x000000ffff0c7224 */ /* 0x000fe200078e006a */
[----:B------:R-:W-:Y:S01]  /*2f300*/  STL.64 [R1+0xe78], R22 ;  /* 0x000e781601007387 */ /* 0x000fe20000100a00 */
[----:B------:R-:W-:-:S02]  /*2f310*/  IMAD.MOV.U32 R42, RZ, RZ, R43 ;  /* 0x000000ffff2a7224 */ /* 0x000fc400078e002b */
[----:B------:R-:W-:Y:S01]  /*2f320*/  IMAD.MOV.U32 R13, RZ, RZ, R107 ;  /* 0x000000ffff0d7224 */ /* 0x000fe200078e006b */
[----:B------:R1:W-:Y:S01]  /*2f330*/  STL.64 [R1+0xe80], R24 ;  /* 0x000e801801007387 */ /* 0x0003e20000100a00 */
[----:B------:R-:W-:Y:S02]  /*2f340*/  IMAD.MOV.U32 R43, RZ, RZ, R44 ;  /* 0x000000ffff2b7224 */ /* 0x000fe400078e002c */
[----:B------:R-:W-:Y:S02]  /*2f350*/  IMAD.MOV.U32 R44, RZ, RZ, R45 ;  /* 0x000000ffff2c7224 */ /* 0x000fe400078e002d */
[----:B------:R-:W-:Y:S02]  /*2f360*/  IMAD.MOV.U32 R45, RZ, RZ, R46 ;  /* 0x000000ffff2d7224 */ /* 0x000fe400078e002e */
[----:B------:R-:W-:Y:S02]  /*2f370*/  IMAD.MOV.U32 R46, RZ, RZ, R47 ;  /* 0x000000ffff2e7224 */ /* 0x000fe400078e002f */
[----:B------:R-:W-:-:S02]  /*2f380*/  IMAD.MOV.U32 R78, RZ, RZ, R183 ;  /* 0x000000ffff4e7224 */ /* 0x000fc400078e00b7 */
[----:B------:R-:W-:Y:S01]  /*2f390*/  IMAD.MOV.U32 R14, RZ, RZ, R92 ;  /* 0x000000ffff0e7224 */ /* 0x000fe200078e005c */
[----:B-1----:R-:W4:Y:S01]  /*2f3a0*/  LDL.LU.64 R24, [R1+0x208] ;  /* 0x0002080001187983 */ /* 0x002f220000300a00 */
        /* <DEDUP_REMOVED lines=10> */
[----:B------:R-:W-:Y:S01]  /*2f450*/  IMAD.MOV.U32 R19, RZ, RZ, R121 ;  /* 0x000000ffff137224 */ /* 0x000fe200078e0079 */
[----:B------:R1:W-:Y:S01]  /*2f460*/  STL.64 [R1+0xea0], R32 ;  /* 0x000ea02001007387 */ /* 0x0003e20000100a00 */
[----:B------:R-:W-:Y:S02]  /*2f470*/  IMAD.MOV.U32 R102, RZ, RZ, R101 ;  /* 0x000000ffff667224 */ /* 0x000fe400078e0065 */
[----:B------:R-:W-:Y:S01]  /*2f480*/  IMAD.MOV.U32 R122, RZ, RZ, R98 ;  /* 0x000000ffff7a7224 */ /* 0x000fe200078e0062 */
[----:B------:R-:W-:Y:S01]  /*2f490*/  STL.64 [R1+0xea8], R34 ;  /* 0x000ea82201007387 */ /* 0x000fe20000100a00 */
[----:B------:R-:W-:-:S03]  /*2f4a0*/  IMAD.MOV.U32 R18, RZ, RZ, R120 ;  /* 0x000000ffff127224 */ /* 0x000fc600078e0078 */
[----:B------:R1:W-:Y:S04]  /*2f4b0*/  STL.64 [R1+0xeb0], R36 ;  /* 0x000eb02401007387 */ /* 0x0003e80000100a00 */
[----:B------:R-:W-:Y:S04]  /*2f4c0*/  STL.64 [R1+0xeb8], R38 ;  /* 0x000eb82601007387 */ /* 0x000fe80000100a00 */
[----:B------:R1:W-:Y:S04]  /*2f4d0*/  STL.64 [R1+0xec0], R40 ;  /* 0x000ec02801007387 */ /* 0x0003e80000100a00 */
[----:B------:R-:W-:Y:S01]  /*2f4e0*/  STL.64 [R1+0xec8], R42 ;  /* 0x000ec82a01007387 */ /* 0x000fe20000100a00 */
[----:B------:R-:W-:-:S03]  /*2f4f0*/  IMAD.MOV.U32 R20, RZ, RZ, R170 ;  /* 0x000000ffff147224 */ /* 0x000fc600078e00aa */
[----:B------:R-:W-:Y:S01]  /*2f500*/  STL.64 [R1+0xed0], R44 ;  /* 0x000ed02c01007387 */ /* 0x000fe20000100a00 */
[----:B------:R-:W-:-:S03]  /*2f510*/  IMAD.MOV.U32 R21, RZ, RZ, R171 ;  /* 0x000000ffff157224 */ /* 0x000fc600078e00ab */
[----:B------:R1:W-:Y:S04]  /*2f520*/  STL.64 [R1+0xed8], R46 ;  /* 0x000ed82e01007387 */ /* 0x0003e80000100a00 */
[----:B------:R1:W-:Y:S04]  /*2f530*/  STL.64 [R1+0xee0], R48 ;  /* 0x000ee03001007387 */ /* 0x0003e80000100a00 */
[----:B------:R-:W4:Y:S04]  /*2f540*/  LDL.LU.64 R22, [R1+0x230] ;  /* 0x0002300001167983 */ /* 0x000f280000300a00 */
[----:B------:R-:W4:Y:S04]  /*2f550*/  LDL.LU.64 R170, [R1+0x258] ;  /* 0x0002580001aa7983 */ /* 0x000f280000300a00 */
[----:B-1----:R-:W4:Y:S04]  /*2f560*/  LDL.LU.64 R30, [R1+0x280] ;  /* 0x00028000011e7983 */ /* 0x002f280000300a00 */
[----:B------:R-:W4:Y:S01]  /*2f570*/  LDL.LU.64 R28, [R1+0x2a0] ;  /* 0x0002a000011c7983 */ /* 0x000f220000300a00 */
[----:B------:R-:W-:-:S02]  /*2f580*/  IMAD.MOV.U32 R50, RZ, RZ, R51 ;  /* 0x000000ffff327224 */ /* 0x000fc400078e0033 */
[----:B------:R-:W-:Y:S02]  /*2f590*/  IMAD.MOV.U32 R51, RZ, RZ, R52 ;  /* 0x000000ffff337224 */ /* 0x000fe400078e0034 */
        /* <DEDUP_REMOVED lines=30> */
[----:B--2---:R-:W-:Y:S02]  /*2f780*/  IMAD.MOV.U32 R137, RZ, RZ, R16 ;  /* 0x000000ffff897224 */ /* 0x004fe400078e0010 */
        /* <DEDUP_REMOVED lines=9> */
[----:B---3--:R-:W-:-:S02]  /*2f820*/  IMAD.MOV.U32 R145, RZ, RZ, R146 ;  /* 0x000000ffff917224 */ /* 0x008fc400078e0092 */
[----:B------:R-:W-:Y:S02]  /*2f830*/  IMAD.MOV.U32 R144, RZ, RZ, R147 ;  /* 0x000000ffff907224 */ /* 0x000fe400078e0093 */
[----:B------:R-:W-:Y:S02]  /*2f840*/  IMAD.MOV.U32 R147, RZ, RZ, R148 ;  /* 0x000000ffff937224 */ /* 0x000fe400078e0094 */
[----:B------:R-:W-:Y:S02]  /*2f850*/  IMAD.MOV.U32 R146, RZ, RZ, R149 ;  /* 0x000000ffff927224 */ /* 0x000fe400078e0095 */
[----:B------:R-:W-:Y:S02]  /*2f860*/  IMAD.MOV.U32 R149, RZ, RZ, R150 ;  /* 0x000000ffff957224 */ /* 0x000fe400078e0096 */
[----:B------:R-:W-:Y:S02]  /*2f870*/  IMAD.MOV.U32 R148, RZ, RZ, R151 ;  /* 0x000000ffff947224 */ /* 0x000fe400078e0097 */
[----:B------:R-:W-:-:S02]  /*2f880*/  IMAD.MOV.U32 R151, RZ, RZ, R152 ;  /* 0x000000ffff977224 */ /* 0x000fc400078e0098 */
[----:B------:R-:W-:Y:S02]  /*2f890*/  IMAD.MOV.U32 R150, RZ, RZ, R153 ;  /* 0x000000ffff967224 */ /* 0x000fe400078e0099 */
[----:B----4-:R-:W-:Y:S02]  /*2f8a0*/  IMAD.MOV.U32 R153, RZ, RZ, R24 ;  /* 0x000000ffff997224 */ /* 0x010fe400078e0018 */
[----:B------:R-:W-:Y:S02]  /*2f8b0*/  IMAD.MOV.U32 R152, RZ, RZ, R25 ;  /* 0x000000ffff987224 */ /* 0x000fe400078e0019 */
[----:B------:R-:W-:Y:S02]  /*2f8c0*/  IMAD.MOV.U32 R24, RZ, RZ, R12 ;  /* 0x000000ffff187224 */ /* 0x000fe400078e000c */
[----:B------:R-:W-:Y:S02]  /*2f8d0*/  IMAD.MOV.U32 R25, RZ, RZ, R13 ;  /* 0x000000ffff197224 */ /* 0x000fe400078e000d */
[----:B------:R-:W2:Y:S04]  /*2f8e0*/  LDL.LU.64 R12, [R1+0x2c0] ;  /* 0x0002c000010c7983 */ /* 0x000ea80000300a00 */
[----:B------:R-:W3:Y:S01]  /*2f8f0*/  LDL.LU.64 R32, [R1+0x2e8] ;  /* 0x0002e80001207983 */ /* 0x000ee20000300a00 */
[----:B------:R-:W-:-:S02]  /*2f900*/  IMAD.MOV.U32 R185, RZ, RZ, R28 ;  /* 0x000000ffffb97224 */ /* 0x000fc400078e001c */
[----:B------:R-:W-:Y:S02]  /*2f910*/  IMAD.MOV.U32 R184, RZ, RZ, R29 ;  /* 0x000000ffffb87224 */ /* 0x000fe400078e001d */
[----:B------:R-:W-:Y:S02]  /*2f920*/  IMAD.MOV.U32 R28, RZ, RZ, R16 ;  /* 0x000000ffff1c7224 */ /* 0x000fe400078e0010 */
[----:B------:R-:W-:Y:S02]  /*2f930*/  IMAD.MOV.U32 R29, RZ, RZ, R17 ;  /* 0x000000ffff1d7224 */ /* 0x000fe400078e0011 */
[----:B------:R-:W-:Y:S02]  /*2f940*/  IMAD.MOV.U32 R16, RZ, RZ, R226 ;  /* 0x000000ffff107224 */ /* 0x000fe400078e00e2 */
[----:B------:R-:W-:Y:S02]  /*2f950*/  IMAD.MOV.U32 R17, RZ, RZ, R227 ;  /* 0x000000ffff117224 */ /* 0x000fe400078e00e3 */
[----:B------:R-:W4:Y:S04]  /*2f960*/  LDL.LU.64 R226, [R1+0x308] ;  /* 0x0003080001e27983 */ /* 0x000f280000300a00 */
        /* <DEDUP_REMOVED lines=53> */
[----:B--2---:R-:W-:Y:S02]  /*2fcc0*/  IMAD.MOV.U32 R193, RZ, RZ, R12 ;  /* 0x000000ffffc17224 */ /* 0x004fe400078e000c */
        /* <DEDUP_REMOVED lines=9> */
[----:B---3--:R-:W-:Y:S02]  /*2fd60*/  IMAD.MOV.U32 R201, RZ, RZ, R32 ;  /* 0x000000ffffc97224 */ /* 0x008fe400078e0020 */
[----:B------:R-:W-:Y:S02]  /*2fd70*/  IMAD.MOV.U32 R200, RZ, RZ, R33 ;  /* 0x000000ffffc87224 */ /* 0x000fe400078e0021 */
[----:B------:R-:W-:Y:S02]  /*2fd80*/  IMAD.MOV.U32 R32, RZ, RZ, R30 ;  /* 0x000000ffff207224 */ /* 0x000fe400078e001e */
[----:B------:R-:W-:Y:S02]  /*2fd90*/  IMAD.MOV.U32 R33, RZ, RZ, R31 ;  /* 0x000000ffff217224 */ /* 0x000fe400078e001f */
[----:B------:R-:W-:-:S02]  /*2fda0*/  IMAD.MOV.U32 R30, RZ, RZ, R28 ;  /* 0x000000ffff1e7224 */ /* 0x000fc400078e001c */
[----:B------:R-:W-:Y:S02]  /*2fdb0*/  IMAD.MOV.U32 R31, RZ, RZ, R29 ;  /* 0x000000ffff1f7224 */ /* 0x000fe400078e001d */
[----:B----4-:R-:W-:Y:S02]  /*2fdc0*/  IMAD.MOV.U32 R209, RZ, RZ, R226 ;  /* 0x000000ffffd17224 */ /* 0x010fe400078e00e2 */
[----:B------:R-:W-:Y:S02]  /*2fdd0*/  IMAD.MOV.U32 R208, RZ, RZ, R227 ;  /* 0x000000ffffd07224 */ /* 0x000fe400078e00e3 */
[----:B------:R-:W2:Y:S04]  /*2fde0*/  LDL.LU.64 R226, [R1+0x350] ;  /* 0x0003500001e27983 */ /* 0x000ea80000300a00 */
[----:B------:R-:W3:Y:S01]  /*2fdf0*/  LDL.LU.64 R40, [R1+0x38] ;  /* 0x0000380001287983 */ /* 0x000ee20000300a00 */
[----:B------:R-:W-:-:S02]  /*2fe00*/  IMAD.MOV.U32 R28, RZ, RZ, R24 ;  /* 0x000000ffff1c7224 */ /* 0x000fc400078e0018 */
[----:B------:R-:W-:Y:S01]  /*2fe10*/  IMAD.MOV.U32 R29, RZ, RZ, R25 ;  /* 0x000000ffff1d7224 */ /* 0x000fe200078e0019 */
[----:B------:R-:W4:Y:S01]  /*2fe20*/  LDL.LU.64 R46, [R1+0x378] ;  /* 0x00037800012e7983 */ /* 0x000f220000300a00 */
        /* <DEDUP_REMOVED lines=12> */
[----:B------:R-:W4:Y:S04]  /*2fef0*/  LDL.LU.64 R36, [R1+0x50] ;  /* 0x0000500001247983 */ /* 0x000f280000300a00 */
[----:B------:R-:W4:Y:S01]  /*2ff00*/  LDL.LU.64 R42, [R1+0x390] ;  /* 0x00039000012a7983 */ /* 0x000f220000300a00 */
[----:B------:R-:W-:Y:S02]  /*2ff10*/  IMAD.MOV.U32 R38, RZ, RZ, R34 ;  /* 0x000000ffff267224 */ /* 0x000fe400078e0022 */
[----:B------:R-:W-:Y:S01]  /*2ff20*/  IMAD.MOV.U32 R39, RZ, RZ, R35 ;  /* 0x000000ffff277224 */ /* 0x000fe200078e0023 */
        /* <DEDUP_REMOVED lines=17> */
[----:B---3--:R-:W-:Y:S02]  /*30040*/  IMAD.MOV.U32 R227, RZ, RZ, R40 ;  /* 0x000000ffffe37224 */ /* 0x008fe400078e0028 */
[----:B------:R-:W-:Y:S02]  /*30050*/  IMAD.MOV.U32 R226, RZ, RZ, R41 ;  /* 0x000000ffffe27224 */ /* 0x000fe400078e0029 */
[----:B------:R-:W2:Y:S01]  /*30060*/  LDL.LU.64 R40, [R1] ;  /* 0x0000000001287983 */ /* 0x000ea20000300a00 */
[----:B----4-:R-:W-:-:S02]  /*30070*/  IMAD.MOV.U32 R235, RZ, RZ, R36 ;  /* 0x000000ffffeb7224 */ /* 0x010fc400078e0024 */
[----:B------:R-:W-:Y:S02]  /*30080*/  IMAD.MOV.U32 R234, RZ, RZ, R37 ;  /* 0x000000ffffea7224 */ /* 0x000fe400078e0025 */
[----:B------:R-:W3:Y:S04]  /*30090*/  LDL.LU.64 R36, [R1+0x3c0] ;  /* 0x0003c00001247983 */ /* 0x000ee80000300a00 */
        /* <DEDUP_REMOVED lines=11> */
[----:B------:R-:W4:Y:S01]  /*30150*/  LDL.LU.64 R30, [R1+0x3e8] ;  /* 0x0003e800011e7983 */ /* 0x000f220000300a00 */
[----:B------:R-:W-:Y:S02]  /*30160*/  IMAD.MOV.U32 R121, RZ, RZ, R100 ;  /* 0x000000ffff797224 */ /* 0x000fe400078e0064 */
[----:B------:R-:W-:Y:S02]  /*30170*/  IMAD.MOV.U32 R100, RZ, RZ, R232 ;  /* 0x000000ffff647224 */ /* 0x000fe400078e00e8 */
[----:B------:R-:W-:Y:S02]  /*30180*/  IMAD.MOV.U32 R101, RZ, RZ, R233 ;  /* 0x000000ffff657224 */ /* 0x000fe400078e00e9 */
[----:B------:R-:W-:Y:S02]  /*30190*/  IMAD.MOV.U32 R233, RZ, RZ, R46 ;  /* 0x000000ffffe97224 */ /* 0x000fe400078e002e */
        /* <DEDUP_REMOVED lines=51> */
[----:B------:R-:W2:Y:S04]  /*304d0*/  LDL.LU.64 R40, [R1+0x20] ;  /* 0x0000200001287983 */ /* 0x000ea80000300a00 */
[----:B------:R-:W2:Y:S01]  /*304e0*/  LDL.LU.64 R44, [R1+0x410] ;  /* 0x00041000012c7983 */ /* 0x000ea20000300a00 */
[----:B---3--:R-:W-:-:S02]  /*304f0*/  IMAD.MOV.U32 R249, RZ, RZ, R36 ;  /* 0x000000fffff97224 */ /* 0x008fc400078e0024 */
[----:B------:R-:W-:Y:S02]  /*30500*/  IMAD.MOV.U32 R248, RZ, RZ, R37 ;  /* 0x000000fffff87224 */ /* 0x000fe400078e0025 */
[----:B------:R-:W3:Y:S01]  /*30510*/  LDL.LU.64 R36, [R1+0x98] ;  /* 0x0000980001247983 */ /* 0x000ee20000300a00 */
[----:B----4-:R-:W-:Y:S02]  /*30520*/  IMAD.MOV.U32 R251, RZ, RZ, R34 ;  /* 0x000000fffffb7224 */ /* 0x010fe400078e0022 */
[----:B------:R-:W-:Y:S02]  /*30530*/  IMAD.MOV.U32 R250, RZ, RZ, R35 ;  /* 0x000000fffffa7224 */ /* 0x000fe400078e0023 */
[----:B------:R-:W-:Y:S02]  /*30540*/  IMAD.MOV.U32 R34, RZ, RZ, R32 ;  /* 0x000000ffff227224 */ /* 0x000fe400078e0020 */
[----:B------:R-:W-:Y:S02]  /*30550*/  IMAD.MOV.U32 R35, RZ, RZ, R33 ;  /* 0x000000ffff237224 */ /* 0x000fe400078e0021 */
[----:B------:R-:W4:Y:S01]  /*30560*/  LDL.LU.64 R32, [R1+0x40] ;  /* 0x0000400001207983 */ /* 0x000f220000300a00 */
[----:B------:R-:W-:-:S02]  /*30570*/  IMAD.MOV.U32 R103, RZ, RZ, R114 ;  /* 0x000000ffff677224 */ /* 0x000fc400078e0072 */
[----:B------:R-:W-:Y:S02]  /*30580*/  IMAD.MOV.U32 R114, RZ, RZ, R115 ;  /* 0x000000ffff727224 */ /* 0x000fe400078e0073 */
[----:B------:R-:W-:Y:S02]  /*30590*/  IMAD.MOV.U32 R115, RZ, RZ, R124 ;  /* 0x000000ffff737224 */ /* 0x000fe400078e007c */
[----:B------:R-:W-:Y:S01]  /*305a0*/  IMAD.MOV.U32 R124, RZ, RZ, R127 ;  /* 0x000000ffff7c7224 */ /* 0x000fe200078e007f */
[----:B------:R1:W-:Y:S01]  /*305b0*/  STL [R1], R48 ;  /* 0x0000003001007387 */ /* 0x0003e20000100800 */
[----:B------:R-:W-:-:S03]  /*305c0*/  IMAD.MOV.U32 R252, RZ, RZ, R49 ;  /* 0x000000fffffc7224 */ /* 0x000fc600078e0031 */
[----:B-1----:R1:W5:Y:S04]  /*305d0*/  LDL.LU.64 R48, [R1+0xee0] ;  /* 0x000ee00001307983 */ /* 0x0023680000300a00 */
[----:B------:R1:W-:Y:S04]  /*305e0*/  STL [R1+0x8], R126 ;  /* 0x0000087e01007387 */ /* 0x0003e80000100800 */
[----:B------:R1:W-:Y:S04]  /*305f0*/  STL [R1+0x4], R124 ;  /* 0x0000047c01007387 */ /* 0x0003e80000100800 */
[----:B------:R1:W-:Y:S04]  /*30600*/  STL [R1+0x10], R30 ;  /* 0x0000101e01007387 */ /* 0x0003e80000100800 */
[----:B-1----:R-:W4:Y:S01]  /*30610*/  LDL.LU.64 R126, [R1+0x440] ;  /* 0x00044000017e7983 */ /* 0x002f220000300a00 */
[----:B------:R-:W-:-:S03]  /*30620*/  IMAD.MOV.U32 R124, RZ, RZ, R31 ;  /* 0x000000ffff7c7224 */ /* 0x000fc600078e001f */
[----:B------:R-:W4:Y:S04]  /*30630*/  LDL.LU.64 R30, [R1+0xb0] ;  /* 0x0000b000011e7983 */ /* 0x000f280000300a00 */
[----:B------:R1:W-:Y:S04]  /*30640*/  STL [R1+0xc], R124 ;  /* 0x00000c7c01007387 */ /* 0x0003e80000100800 */
[----:B------:R1:W-:Y:S02]  /*30650*/  STL [R1+0x18], R46 ;  /* 0x0000182e01007387 */ /* 0x0003e40000100800 */
[----:B-1----:R-:W-:-:S02]  /*30660*/  IMAD.MOV.U32 R124, RZ, RZ, R47 ;  /* 0x000000ffff7c7224 */ /* 0x002fc400078e002f */
[----:B------:R1:W5:Y:S04]  /*30670*/  LDL.LU.64 R46, [R1+0xed8] ;  /* 0x000ed800012e7983 */ /* 0x0003680000300a00 */
[----:B------:R2:W-:Y:S02]  /*30680*/  STL [R1+0x14], R124 ;  /* 0x0000147c01007387 */ /* 0x0005e40000100800 */
[----:B--2---:R-:W-:Y:S02]  /*30690*/  IMAD.MOV.U32 R124, RZ, RZ, R41 ;  /* 0x000000ffff7c7224 */ /* 0x004fe400078e0029 */
[----:B------:R2:W-:Y:S04]  /*306a0*/  STL [R1+0x20], R40 ;  /* 0x0000202801007387 */ /* 0x0005e80000100800 */
[----:B------:R1:W-:Y:S04]  /*306b0*/  STL [R1+0x1c], R124 ;  /* 0x00001c7c01007387 */ /* 0x0003e80000100800 */
[----:B------:R1:W-:Y:S01]  /*306c0*/  STL [R1+0x28], R16 ;  /* 0x0000281001007387 */ /* 0x0003e20000100800 */
[----:B--2---:R-:W-:-:S02]  /*306d0*/  IMAD.MOV.U32 R40, RZ, RZ, R38 ;  /* 0x000000ffff287224 */ /* 0x004fc400078e0026 */
[----:B------:R-:W-:Y:S02]  /*306e0*/  IMAD.MOV.U32 R41, RZ, RZ, R39 ;  /* 0x000000ffff297224 */ /* 0x000fe400078e0027 */
[----:B------:R-:W2:Y:S01]  /*306f0*/  LDL.LU.64 R38, [R1+0x470] ;  /* 0x0004700001267983 */ /* 0x000ea20000300a00 */
[----:B-1----:R-:W-:Y:S02]  /*30700*/  IMAD.MOV.U32 R124, RZ, RZ, R17 ;  /* 0x000000ffff7c7224 */ /* 0x002fe400078e0011 */
[----:B------:R-:W-:Y:S02]  /*30710*/  IMAD.MOV.U32 R16, RZ, RZ, R14 ;  /* 0x000000ffff107224 */ /* 0x000fe400078e000e */
[----:B------:R-:W-:Y:S02]  /*30720*/  IMAD.MOV.U32 R17, RZ, RZ, R15 ;  /* 0x000000ffff117224 */ /* 0x000fe400078e000f */
[----:B------:R-:W2:Y:S04]  /*30730*/  LDL.LU.64 R14, [R1+0x178] ;  /* 0x00017800010e7983 */ /* 0x000ea80000300a00 */
[----:B------:R1:W-:Y:S04]  /*30740*/  STL [R1+0x24], R124 ;  /* 0x0000247c01007387 */ /* 0x0003e80000100800 */
[----:B------:R3:W-:Y:S01]  /*30750*/  STL [R1+0x30], R44 ;  /* 0x0000302c01007387 */ /* 0x0007e20000100800 */
[----:B-1----:R-:W-:-:S03]  /*30760*/  IMAD.MOV.U32 R124, RZ, RZ, R45 ;  /* 0x000000ffff7c7224 */ /* 0x002fc600078e002d */
[----:B---3--:R1:W5:Y:S04]  /*30770*/  LDL.LU.64 R44, [R1+0xed0] ;  /* 0x000ed000012c7983 */ /* 0x0083680000300a00 */
[----:B------:R3:W-:Y:S04]  /*30780*/  STL [R1+0x2c], R124 ;  /* 0x00002c7c01007387 */ /* 0x0007e80000100800 */
[----:B------:R1:W-:Y:S01]  /*30790*/  STL [R1+0x38], R36 ;  /* 0x0000382401007387 */ /* 0x0003e20000100800 */
[----:B---3--:R-:W-:-:S05]  /*307a0*/  IMAD.MOV.U32 R124, RZ, RZ, R37 ;  /* 0x000000ffff7c7224 */ /* 0x008fca00078e0025 */
[----:B------:R3:W-:Y:S01]  /*307b0*/  STL [R1+0x34], R124 ;  /* 0x0000347c01007387 */ /* 0x0007e20000100800 */
[----:B-1----:R-:W-:Y:S02]  /*307c0*/  IMAD.MOV.U32 R36, RZ, RZ, R34 ;  /* 0x000000ffff247224 */ /* 0x002fe400078e0022 */
[----:B------:R-:W-:Y:S01]  /*307d0*/  IMAD.MOV.U32 R37, RZ, RZ, R35 ;  /* 0x000000ffff257224 */ /* 0x000fe200078e0023 */
[----:B----4-:R1:W-:Y:S04]  /*307e0*/  STL [R1+0x40], R32 ;  /* 0x0000402001007387 */ /* 0x0103e80000100800 */
[----:B------:R-:W4:Y:S01]  /*307f0*/  LDL.LU.64 R34, [R1+0x4a8] ;  /* 0x0004a80001227983 */ /* 0x000f220000300a00 */
[----:B---3--:R-:W-:-:S03]  /*30800*/  IMAD.MOV.U32 R124, RZ, RZ, R33 ;  /* 0x000000ffff7c7224 */ /* 0x008fc600078e0021 */
[----:B-1----:R-:W3:Y:S04]  /*30810*/  LDL.LU.64 R32, [R1+0x170] ;  /* 0x0001700001207983 */ /* 0x002ee80000300a00 */
[----:B------:R1:W-:Y:S04]  /*30820*/  STL [R1+0x3c], R124 ;  /* 0x00003c7c01007387 */ /* 0x0003e80000100800 */
[----:B------:R1:W-:Y:S02]  /*30830*/  STL [R1+0x48], R42 ;  /* 0x0000482a01007387 */ /* 0x0003e40000100800 */
[----:B-1----:R-:W-:-:S02]  /*30840*/  IMAD.MOV.U32 R124, RZ, RZ, R43 ;  /* 0x000000ffff7c7224 */ /* 0x002fc400078e002b */
[----:B------:R1:W5:Y:S04]  /*30850*/  LDL.LU.64 R42, [R1+0xec8] ;  /* 0x000ec800012a7983 */ /* 0x0003680000300a00 */
[----:B------:R1:W-:Y:S04]  /*30860*/  STL [R1+0x44], R124 ;  /* 0x0000447c01007387 */ /* 0x0003e80000100800 */
[----:B------:R-:W-:Y:S01]  /*30870*/  STL [R1+0x50], R126 ;  /* 0x0000507e01007387 */ /* 0x000fe20000100800 */
[----:B-1----:R-:W-:-:S05]  /*30880*/  IMAD.MOV.U32 R124, RZ, RZ, R127 ;  /* 0x000000ffff7c7224 */ /* 0x002fca00078e007f */
[----:B------:R1:W-:Y:S04]  /*30890*/  STL [R1+0x4c], R124 ;  /* 0x00004c7c01007387 */ /* 0x0003e80000100800 */
[----:B------:R1:W-:Y:S02]  /*308a0*/  STL [R1+0x58], R30 ;  /* 0x0000581e01007387 */ /* 0x0003e40000100800 */
[----:B-1----:R-:W-:Y:S02]  /*308b0*/  IMAD.MOV.U32 R124, RZ, RZ, R31 ;  /* 0x000000ffff7c7224 */ /* 0x002fe400078e001f */
[----:B------:R-:W3:Y:S04]  /*308c0*/  LDL.LU.64 R30, [R1+0x4d8] ;  /* 0x0004d800011e7983 */ /* 0x000ee80000300a00 */
[----:B------:R1:W-:Y:S04]  /*308d0*/  STL [R1+0x54], R124 ;  /* 0x0000547c01007387 */ /* 0x0003e80000100800 */
[----:B------:R1:W-:Y:S02]  /*308e0*/  STL [R1+0x60], R28 ;  /* 0x0000601c01007387 */ /* 0x0003e40000100800 */
[----:B-1----:R-:W-:-:S02]  /*308f0*/  IMAD.MOV.U32 R124, RZ, RZ, R29 ;  /* 0x000000ffff7c7224 */ /* 0x002fc400078e001d */
[----:B------:R-:W3:Y:S04]  /*30900*/  LDL.LU.64 R28, [R1+0x180] ;  /* 0x00018000011c7983 */ /* 0x000ee80000300a00 */
[----:B------:R-:W-:Y:S04]  /*30910*/  STL [R1+0x5c], R124 ;  /* 0x00005c7c01007387 */ /* 0x000fe80000100800 */
[----:B------:R1:W-:Y:S02]  /*30920*/  STL [R1+0x68], R40 ;  /* 0x0000682801007387 */ /* 0x0003e40000100800 */
[----:B-1----:R-:W-:-:S05]  /*30930*/  IMAD.MOV.U32 R40, RZ, RZ, R41 ;  /* 0x000000ffff287224 */ /* 0x002fca00078e0029 */
[----:B------:R-:W-:Y:S04]  /*30940*/  STL [R1+0x64], R40 ;  /* 0x0000642801007387 */ /* 0x000fe80000100800 */
[----:B--2---:R1:W-:Y:S02]  /*30950*/  STL [R1+0x70], R38 ;  /* 0x0000702601007387 */ /* 0x0043e40000100800 */
[----:B-1----:R-:W-:-:S05]  /*30960*/  IMAD.MOV.U32 R38, RZ, RZ, R39 ;  /* 0x000000ffff267224 */ /* 0x002fca00078e0027 */
[----:B------:R1:W-:Y:S04]  /*30970*/  STL [R1+0x6c], R38 ;  /* 0x00006c2601007387 */ /* 0x0003e80000100800 */
[----:B------:R2:W-:Y:S01]  /*30980*/  STL [R1+0x78], R14 ;  /* 0x0000780e01007387 */ /* 0x0005e20000100800 */
[----:B-1----:R-:W-:-:S03]  /*30990*/  IMAD.MOV.U32 R38, RZ, RZ, R15 ;  /* 0x000000ffff267224 */ /* 0x002fc600078e000f */
[----:B--2---:R-:W2:Y:S04]  /*309a0*/  LDL.LU.64 R14, [R1+0x510] ;  /* 0x00051000010e7983 */ /* 0x004ea80000300a00 */
[----:B------:R1:W-:Y:S04]  /*309b0*/  STL [R1+0x74], R38 ;  /* 0x0000742601007387 */ /* 0x0003e80000100800 */
[----:B------:R1:W-:Y:S02]  /*309c0*/  STL [R1+0x80], R12 ;  /* 0x0000800c01007387 */ /* 0x0003e40000100800 */
[----:B-1----:R-:W-:-:S02]  /*309d0*/  IMAD.MOV.U32 R38, RZ, RZ, R13 ;  /* 0x000000ffff267224 */ /* 0x002fc400078e000d */
[----:B------:R-:W2:Y:S04]  /*309e0*/  LDL.LU.64 R12, [R1+0x198] ;  /* 0x00019800010c7983 */ /* 0x000ea80000300a00 */
[----:B------:R-:W-:Y:S04]  /*309f0*/  STL [R1+0x7c], R38 ;  /* 0x00007c2601007387 */ /* 0x000fe80000100800 */
[----:B------:R1:W-:Y:S02]  /*30a00*/  STL [R1+0x88], R36 ;  /* 0x0000882401007387 */ /* 0x0003e40000100800 */
[----:B-1----:R-:W-:-:S05]  /*30a10*/  IMAD.MOV.U32 R36, RZ, RZ, R37 ;  /* 0x000000ffff247224 */ /* 0x002fca00078e0025 */
[----:B------:R-:W-:Y:S04]  /*30a20*/  STL [R1+0x84], R36 ;  /* 0x0000842401007387 */ /* 0x000fe80000100800 */
[----:B----4-:R1:W-:Y:S02]  /*30a30*/  STL [R1+0x90], R34 ;  /* 0x0000902201007387 */ /* 0x0103e40000100800 */
[----:B-1----:R-:W-:-:S05]  /*30a40*/  IMAD.MOV.U32 R34, RZ, RZ, R35 ;  /* 0x000000ffff227224 */ /* 0x002fca00078e0023 */
[----:B------:R1:W-:Y:S04]  /*30a50*/  STL [R1+0x8c], R34 ;  /* 0x00008c2201007387 */ /* 0x0003e80000100800 */
[----:B---3--:R3:W-:Y:S01]  /*30a60*/  STL [R1+0x98], R32 ;  /* 0x0000982001007387 */ /* 0x0087e20000100800 */
[----:B-1----:R-:W-:-:S03]  /*30a70*/  IMAD.MOV.U32 R34, RZ, RZ, R33 ;  /* 0x000000ffff227224 */ /* 0x002fc600078e0021 */
[----:B---3--:R-:W3:Y:S04]  /*30a80*/  LDL.LU.64 R32, [R1+0x540] ;  /* 0x0005400001207983 */ /* 0x008ee80000300a00 */
[----:B------:R1:W-:Y:S04]  /*30a90*/  STL [R1+0x94], R34 ;  /* 0x0000942201007387 */ /* 0x0003e80000100800 */
[----:B------:R4:W-:Y:S01]  /*30aa0*/  STL [R1+0xa0], R22 ;  /* 0x0000a01601007387 */ /* 0x0009e20000100800 */
[----:B-1----:R-:W-:-:S03]  /*30ab0*/  IMAD.MOV.U32 R34, RZ, RZ, R23 ;  /* 0x000000ffff227224 */ /* 0x002fc600078e0017 */
[----:B----4-:R-:W4:Y:S04]  /*30ac0*/  LDL.LU.64 R22, [R1+0x158] ;  /* 0x0001580001167983 */ /* 0x010f280000300a00 */
[----:B------:R1:W-:Y:S04]  /*30ad0*/  STL [R1+0x9c], R34 ;  /* 0x00009c2201007387 */ /* 0x0003e80000100800 */
[----:B------:R1:W-:Y:S02]  /*30ae0*/  STL [R1+0xa8], R20 ;  /* 0x0000a81401007387 */ /* 0x0003e40000100800 */
[----:B-1----:R-:W-:-:S02]  /*30af0*/  IMAD.MOV.U32 R34, RZ, RZ, R21 ;  /* 0x000000ffff227224 */ /* 0x002fc400078e0015 */
[----:B------:R-:W4:Y:S04]  /*30b00*/  LDL.LU.64 R20, [R1+0x100] ;  /* 0x0001000001147983 */ /* 0x000f280000300a00 */
        /* <DEDUP_REMOVED lines=17> */
[----:B--2---:R2:W-:Y:S01]  /*30c20*/  STL [R1+0xd0], R14 ;  /* 0x0000d00e01007387 */ /* 0x0045e20000100800 */
[----:B-1----:R-:W-:-:S03]  /*30c30*/  IMAD.MOV.U32 R34, RZ, RZ, R15 ;  /* 0x000000ffff227224 */ /* 0x002fc600078e000f */
[----:B--2---:R-:W2:Y:S04]  /*30c40*/  LDL.LU.64 R14, [R1+0x128] ;  /* 0x00012800010e7983 */ /* 0x004ea80000300a00 */
[----:B------:R1:W-:Y:S04]  /*30c50*/  STL [R1+0xcc], R34 ;  /* 0x0000cc2201007387 */ /* 0x0003e80000100800 */
[----:B------:R1:W-:Y:S02]  /*30c60*/  STL [R1+0xd8], R12 ;  /* 0x0000d80c01007387 */ /* 0x0003e40000100800 */
[----:B-1----:R-:W-:-:S02]  /*30c70*/  IMAD.MOV.U32 R34, RZ, RZ, R13 ;  /* 0x000000ffff227224 */ /* 0x002fc400078e000d */
[----:B------:R-:W2:Y:S04]  /*30c80*/  LDL.LU.64 R12, [R1+0x578] ;  /* 0x00057800010c7983 */ /* 0x000ea80000300a00 */
        /* <DEDUP_REMOVED lines=9> */
[----:B---3--:R3:W-:Y:S01]  /*30d20*/  STL [R1+0xf0], R32 ;  /* 0x0000f02001007387 */ /* 0x0087e20000100800 */
[----:B-1----:R-:W-:-:S03]  /*30d30*/  IMAD.MOV.U32 R34, RZ, RZ, R33 ;  /* 0x000000ffff227224 */ /* 0x002fc600078e0021 */
[----:B---3--:R-:W3:Y:S04]  /*30d40*/  LDL.LU.64 R32, [R1+0x148] ;  /* 0x0001480001207983 */ /* 0x008ee80000300a00 */
[----:B------:R1:W-:Y:S04]  /*30d50*/  STL [R1+0xec], R34 ;  /* 0x0000ec2201007387 */ /* 0x0003e80000100800 */
[----:B----4-:R4:W-:Y:S01]  /*30d60*/  STL [R1+0xf8], R22 ;  /* 0x0000f81601007387 */ /* 0x0109e20000100800 */
        /* <DEDUP_REMOVED lines=101> */
[----:B------:R-:W4:Y:S04]  /*313c0*/  LDL.64 R28, [R1+0x530] ;  /* 0x00053000011c7983 */ /* 0x000f280000100a00 */
        /* <DEDUP_REMOVED lines=173> */
[----:B------:R1:W-:Y:S04]  /*31ea0*/  STL [R1+0x320], R28 ;  /* 0x0003201c01007387 */ /* 0x0003e80000100800 */
[----:B-1----:R-:W4:Y:S01]  /*31eb0*/  LDL.LU.64 R34, [R1+0x688] ;  /* 0x0006880001227983 */ /* 0x002f220000300a00 */
[----:B------:R-:W-:-:S05]  /*31ec0*/  IMAD.MOV.U32 R28, RZ, RZ, R29 ;  /* 0x000000ffff1c7224 */ /* 0x000fca00078e001d */
[----:B------:R1:W-:Y:S04]  /*31ed0*/  STL [R1+0x31c], R28 ;  /* 0x00031c1c01007387 */ /* 0x0003e80000100800 */
[----:B------:R1:W-:Y:S02]  /*31ee0*/  STL [R1+0x328], R18 ;  /* 0x0003281201007387 */ /* 0x0003e40000100800 */
[----:B-1----:R-:W-:Y:S02]  /*31ef0*/  IMAD.MOV.U32 R28, RZ, RZ, R19 ;  /* 0x000000ffff1c7224 */ /* 0x002fe400078e0013 */
        /* <DEDUP_REMOVED lines=14> */
[----:B------:R1:W-:Y:S04]  /*31fe0*/  STL [R1+0x348], R26 ;  /* 0x0003481a01007387 */ /* 0x0003e80000100800 */
[----:B-1----:R-:W2:Y:S01]  /*31ff0*/  LDL.LU.64 R28, [R1+0x3a0] ;  /* 0x0003a000011c7983 */ /* 0x002ea20000300a00 */
[----:B------:R-:W-:-:S05]  /*32000*/  IMAD.MOV.U32 R26, RZ, RZ, R27 ;  /* 0x000000ffff1a7224 */ /* 0x000fca00078e001b */
[----:B------:R1:W-:Y:S04]  /*32010*/  STL [R1+0x344], R26 ;  /* 0x0003441a01007387 */ /* 0x0003e80000100800 */
[----:B------:R1:W-:Y:S04]  /*32020*/  STL [R1+0x350], R24 ;  /* 0x0003501801007387 */ /* 0x0003e80000100800 */
[----:B-1----:R-:W2:Y:S01]  /*32030*/  LDL.LU.64 R26, [R1+0x3a8] ;  /* 0x0003a800011a7983 */ /* 0x002ea20000300a00 */
[----:B------:R-:W-:-:S05]  /*32040*/  IMAD.MOV.U32 R24, RZ, RZ, R25 ;  /* 0x000000ffff187224 */ /* 0x000fca00078e0019 */
[----:B------:R1:W-:Y:S04]  /*32050*/  STL [R1+0x34c], R24 ;  /* 0x00034c1801007387 */ /* 0x0003e80000100800 */
[----:B---3--:R3:W-:Y:S04]  /*32060*/  STL [R1+0x358], R32 ;  /* 0x0003582001007387 */ /* 0x0087e80000100800 */
[----:B-1----:R-:W2:Y:S01]  /*32070*/  LDL.LU.64 R24, [R1+0x7a0] ;  /* 0x0007a00001187983 */ /* 0x002ea20000300a00 */
[----:B---3--:R-:W-:-:S03]  /*32080*/  IMAD.MOV.U32 R32, RZ, RZ, R33 ;  /* 0x000000ffff207224 */ /* 0x008fc600078e0021 */
[----:B----4-:R1:W-:Y:S04]  /*32090*/  STL [R1+0x360], R22 ;  /* 0x0003601601007387 */ /* 0x0103e80000100800 */
[----:B------:R3:W-:Y:S01]  /*320a0*/  STL [R1+0x354], R32 ;  /* 0x0003542001007387 */ /* 0x0007e20000100800 */
[----:B-1----:R-:W-:-:S03]  /*320b0*/  IMAD.MOV.U32 R22, RZ, RZ, R23 ;  /* 0x000000ffff167224 */ /* 0x002fc600078e0017 */
[----:B---3--:R-:W3:Y:S04]  /*320c0*/  LDL.LU.64 R32, [R1+0x6c0] ;  /* 0x0006c00001207983 */ /* 0x008ee80000300a00 */
[----:B------:R-:W-:Y:S04]  /*320d0*/  STL [R1+0x368], R20 ;  /* 0x0003681401007387 */ /* 0x000fe80000100800 */
[----:B------:R1:W-:Y:S04]  /*320e0*/  STL [R1+0x35c], R22 ;  /* 0x00035c1601007387 */ /* 0x0003e80000100800 */
[----:B-1----:R-:W4:Y:S01]  /*320f0*/  LDL.LU.64 R22, [R1+0x3d0] ;  /* 0x0003d00001167983 */ /* 0x002f220000300a00 */
[----:B------:R-:W-:-:S03]  /*32100*/  IMAD.MOV.U32 R20, RZ, RZ, R21 ;  /* 0x000000ffff147224 */ /* 0x000fc600078e0015 */
[----:B------:R1:W-:Y:S04]  /*32110*/  STL [R1+0x370], R30 ;  /* 0x0003701e01007387 */ /* 0x0003e80000100800 */
[----:B------:R1:W-:Y:S02]  /*32120*/  STL [R1+0x364], R20 ;  /* 0x0003641401007387 */ /* 0x0003e40000100800 */
[----:B-1----:R-:W-:Y:S02]  /*32130*/  IMAD.MOV.U32 R30, RZ, RZ, R31 ;  /* 0x000000ffff1e7224 */ /* 0x002fe400078e001f */
[----:B------:R-:W4:Y:S04]  /*32140*/  LDL.LU.64 R20, [R1+0x3c8] ;  /* 0x0003c80001147983 */ /* 0x000f280000300a00 */
[----:B------:R-:W-:Y:S04]  /*32150*/  STL [R1+0x378], R34 ;  /* 0x0003782201007387 */ /* 0x000fe80000100800 */
[----:B------:R1:W-:Y:S04]  /*32160*/  STL [R1+0x36c], R30 ;  /* 0x00036c1e01007387 */ /* 0x0003e80000100800 */
[----:B-1----:R-:W4:Y:S01]  /*32170*/  LDL.LU.64 R30, [R1+0x7b8] ;  /* 0x0007b800011e7983 */ /* 0x002f220000300a00 */
[----:B------:R-:W-:-:S03]  /*32180*/  IMAD.MOV.U32 R34, RZ, RZ, R35 ;  /* 0x000000ffff227224 */ /* 0x000fc600078e0023 */
[----:B------:R-:W-:Y:S04]  /*32190*/  STL [R1+0x380], R18 ;  /* 0x0003801201007387 */ /* 0x000fe80000100800 */
        /* <DEDUP_REMOVED lines=19> */
[----:B------:R-:W-:Y:S04]  /*322d0*/  STL [R1+0x39c], R34 ;  /* 0x00039c2201007387 */ /* 0x000fe80000100800 */
[----:B------:R1:W-:Y:S02]  /*322e0*/  STL [R1+0x3a8], R26 ;  /* 0x0003a81a01007387 */ /* 0x0003e40000100800 */
[----:B-1----:R-:W-:-:S02]  /*322f0*/  IMAD.MOV.U32 R26, RZ, RZ, R27 ;  /* 0x000000ffff1a7224 */ /* 0x002fc400078e001b */
[----:B------:R-:W-:Y:S04]  /*32300*/  STL [R1+0x3b0], R24 ;  /* 0x0003b01801007387 */ /* 0x000fe80000100800 */
[----:B------:R1:W-:Y:S04]  /*32310*/  STL [R1+0x3a4], R26 ;  /* 0x0003a41a01007387 */ /* 0x0003e80000100800 */
[----:B-1----:R-:W2:Y:S01]  /*32320*/  LDL.LU.64 R26, [R1+0x400] ;  /* 0x00040000011a7983 */ /* 0x002ea20000300a00 */
[----:B------:R-:W-:-:S03]  /*32330*/  IMAD.MOV.U32 R24, RZ, RZ, R25 ;  /* 0x000000ffff187224 */ /* 0x000fc600078e0019 */
[----:B---3--:R1:W-:Y:S04]  /*32340*/  STL [R1+0x3b8], R32 ;  /* 0x0003b82001007387 */ /* 0x0083e80000100800 */
[----:B------:R3:W-:Y:S01]  /*32350*/  STL [R1+0x3ac], R24 ;  /* 0x0003ac1801007387 */ /* 0x0007e20000100800 */
[----:B-1----:R-:W-:-:S03]  /*32360*/  IMAD.MOV.U32 R32, RZ, RZ, R33 ;  /* 0x000000ffff207224 */ /* 0x002fc600078e0021 */
[----:B---3--:R-:W3:Y:S04]  /*32370*/  LDL.LU.64 R24, [R1+0x418] ;  /* 0x0004180001187983 */ /* 0x008ee80000300a00 */
[----:B----4-:R1:W-:Y:S04]  /*32380*/  STL [R1+0x3c0], R22 ;  /* 0x0003c01601007387 */ /* 0x0103e80000100800 */
[----:B------:R-:W-:Y:S04]  /*32390*/  STL [R1+0x3b4], R32 ;  /* 0x0003b42001007387 */ /* 0x000fe80000100800 */
[----:B------:R-:W4:Y:S01]  /*323a0*/  LDL.LU.64 R36, [R1+0x7d8] ;  /* 0x0007d80001247983 */ /* 0x000f220000300a00 */
[----:B-1----:R-:W-:-:S03]  /*323b0*/  IMAD.MOV.U32 R22, RZ, RZ, R23 ;  /* 0x000000ffff167224 */ /* 0x002fc600078e0017 */
[----:B------:R1:W-:Y:S04]  /*323c0*/  STL [R1+0x3c8], R20 ;  /* 0x0003c81401007387 */ /* 0x0003e80000100800 */
[----:B------:R1:W-:Y:S02]  /*323d0*/  STL [R1+0x3bc], R22 ;  /* 0x0003bc1601007387 */ /* 0x0003e40000100800 */
[----:B-1----:R-:W-:Y:S02]  /*323e0*/  IMAD.MOV.U32 R20, RZ, RZ, R21 ;  /* 0x000000ffff147224 */ /* 0x002fe400078e0015 */
[----:B------:R-:W4:Y:S04]  /*323f0*/  LDL.LU.64 R22, [R1+0x718] ;  /* 0x0007180001167983 */ /* 0x000f280000300a00 */
[----:B------:R-:W-:Y:S04]  /*32400*/  STL [R1+0x3d0], R30 ;  /* 0x0003d01e01007387 */ /* 0x000fe80000100800 */
[----:B------:R1:W-:Y:S04]  /*32410*/  STL [R1+0x3c4], R20 ;  /* 0x0003c41401007387 */ /* 0x0003e80000100800 */
[----:B-1----:R-:W4:Y:S04]  /*32420*/  LDL.LU.64 R20, [R1+0x420] ;  /* 0x0004200001147983 */ /* 0x002f280000300a00 */
[----:B------:R-:W4:Y:S01]  /*32430*/  LDL.LU.64 R34, [R1+0x428] ;  /* 0x0004280001227983 */ /* 0x000f220000300a00 */
        /* <DEDUP_REMOVED lines=9> */
[----:B------:R-:W-:Y:S04]  /*324d0*/  STL [R1+0x3dc], R30 ;  /* 0x0003dc1e01007387 */ /* 0x000fe80000100800 */
[----:B--2---:R1:W-:Y:S04]  /*324e0*/  STL [R1+0x3e8], R14 ;  /* 0x0003e80e01007387 */ /* 0x0043e80000100800 */
[----:B------:R-:W2:Y:S01]  /*324f0*/  LDL.LU.64 R32, [R1+0x458] ;  /* 0x0004580001207983 */ /* 0x000ea20000300a00 */
[----:B-1----:R-:W-:-:S03]  /*32500*/  IMAD.MOV.U32 R14, RZ, RZ, R15 ;  /* 0x000000ffff0e7224 */ /* 0x002fc600078e000f */
[----:B------:R1:W-:Y:S04]  /*32510*/  STL [R1+0x3f0], R12 ;  /* 0x0003f00c01007387 */ /* 0x0003e80000100800 */
[----:B------:R1:W-:Y:S02]  /*32520*/  STL [R1+0x3e4], R14 ;  /* 0x0003e40e01007387 */ /* 0x0003e40000100800 */
[----:B-1----:R-:W-:Y:S02]  /*32530*/  IMAD.MOV.U32 R12, RZ, RZ, R13 ;  /* 0x000000ffff0c7224 */ /* 0x002fe400078e000d */
[----:B------:R-:W2:Y:S04]  /*32540*/  LDL.LU.64 R14, [R1+0x448] ;  /* 0x00044800010e7983 */ /* 0x000ea80000300a00 */
[----:B------:R-:W-:Y:S04]  /*32550*/  STL [R1+0x3f8], R28 ;  /* 0x0003f81c01007387 */ /* 0x000fe80000100800 */
[----:B------:R1:W-:Y:S04]  /*32560*/  STL [R1+0x3ec], R12 ;  /* 0x0003ec0c01007387 */ /* 0x0003e80000100800 */
[----:B-1----:R-:W2:Y:S04]  /*32570*/  LDL.LU.64 R12, [R1+0x7f0] ;  /* 0x0007f000010c7983 */ /* 0x002ea80000300a00 */
[----:B------:R-:W2:Y:S01]  /*32580*/  LDL.LU.64 R30, [R1+0x740] ;  /* 0x00074000011e7983 */ /* 0x000ea20000300a00 */
        /* <DEDUP_REMOVED lines=8> */
[----:B---3--:R-:W-:-:S05]  /*32610*/  IMAD.MOV.U32 R24, RZ, RZ, R25 ;  /* 0x000000ffff187224 */ /* 0x008fca00078e0019 */
[----:B------:R1:W-:Y:S04]  /*32620*/  STL [R1+0x404], R24 ;  /* 0x0004041801007387 */ /* 0x0003e80000100800 */
[----:B----4-:R3:W-:Y:S04]  /*32630*/  STL [R1+0x410], R36 ;  /* 0x0004102401007387 */ /* 0x0107e80000100800 */
[----:B-1----:R-:W4:Y:S01]  /*32640*/  LDL.LU.64 R24, [R1+0x7f8] ;  /* 0x0007f80001187983 */ /* 0x002f220000300a00 */
[----:B---3--:R-:W-:-:S03]  /*32650*/  IMAD.MOV.U32 R36, RZ, RZ, R37 ;  /* 0x000000ffff247224 */ /* 0x008fc600078e0025 */
[----:B------:R-:W-:Y:S04]  /*32660*/  STL [R1+0x418], R22 ;  /* 0x0004181601007387 */ /* 0x000fe80000100800 */
[----:B------:R1:W-:Y:S02]  /*32670*/  STL [R1+0x40c], R36 ;  /* 0x00040c2401007387 */ /* 0x0003e40000100800 */
[----:B-1----:R-:W-:Y:S02]  /*32680*/  IMAD.MOV.U32 R36, RZ, RZ, R23 ;  /* 0x000000ffff247224 */ /* 0x002fe400078e0017 */
[----:B------:R-:W3:Y:S04]  /*32690*/  LDL.LU.64 R22, [R1+0x758] ;  /* 0x0007580001167983 */ /* 0x000ee80000300a00 */
[----:B------:R-:W-:Y:S04]  /*326a0*/  STL [R1+0x414], R36 ;  /* 0x0004142401007387 */ /* 0x000fe80000100800 */
[----:B------:R1:W-:Y:S04]  /*326b0*/  STL [R1+0x420], R20 ;  /* 0x0004201401007387 */ /* 0x0003e80000100800 */
[----:B------:R1:W-:Y:S02]  /*326c0*/  STL [R1+0x428], R34 ;  /* 0x0004282201007387 */ /* 0x0003e40000100800 */
[----:B-1----:R-:W-:-:S05]  /*326d0*/  IMAD.MOV.U32 R20, RZ, RZ, R21 ;  /* 0x000000ffff147224 */ /* 0x002fca00078e0015 */
[----:B------:R1:W-:Y:S01]  /*326e0*/  STL [R1+0x41c], R20 ;  /* 0x00041c1401007387 */ /* 0x0003e20000100800 */
[----:B------:R-:W-:-:S03]  /*326f0*/  IMAD.MOV.U32 R34, RZ, RZ, R35 ;  /* 0x000000ffff227224 */ /* 0x000fc600078e0023 */
[----:B-1----:R-:W3:Y:S04]  /*32700*/  LDL.LU.64 R20, [R1+0x498] ;  /* 0x0004980001147983 */ /* 0x002ee80000300a00 */
[----:B------:R-:W-:Y:S04]  /*32710*/  STL [R1+0x430], R18 ;  /* 0x0004301201007387 */ /* 0x000fe80000100800 */
[----:B------:R1:W-:Y:S02]  /*32720*/  STL [R1+0x424], R34 ;  /* 0x0004242201007387 */ /* 0x0003e40000100800 */
[----:B-1----:R-:W-:-:S02]  /*32730*/  IMAD.MOV.U32 R34, RZ, RZ, R19 ;  /* 0x000000ffff227224 */ /* 0x002fc400078e0013 */
[----:B------:R-:W3:Y:S04]  /*32740*/  LDL.LU.64 R18, [R1+0x488] ;  /* 0x0004880001127983 */ /* 0x000ee80000300a00 */
[----:B------:R-:W-:Y:S04]  /*32750*/  STL [R1+0x42c], R34 ;  /* 0x00042c2201007387 */ /* 0x000fe80000100800 */
[----:B------:R1:W-:Y:S02]  /*32760*/  STL [R1+0x438], R16 ;  /* 0x0004381001007387 */ /* 0x0003e40000100800 */
[----:B-1----:R-:W-:-:S02]  /*32770*/  IMAD.MOV.U32 R16, RZ, RZ, R17 ;  /* 0x000000ffff107224 */ /* 0x002fc400078e0011 */
[----:B--2---:R-:W-:Y:S04]  /*32780*/  STL [R1+0x440], R32 ;  /* 0x0004402001007387 */ /* 0x004fe80000100800 */
[----:B------:R1:W-:Y:S04]  /*32790*/  STL [R1+0x434], R16 ;  /* 0x0004341001007387 */ /* 0x0003e80000100800 */
[----:B-1----:R-:W2:Y:S01]  /*327a0*/  LDL.LU.64 R16, [R1+0x800] ;  /* 0x0008000001107983 */ /* 0x002ea20000300a00 */
[----:B------:R-:W-:-:S03]  /*327b0*/  IMAD.MOV.U32 R32, RZ, RZ, R33 ;  /* 0x000000ffff207224 */ /* 0x000fc600078e0021 */
[----:B------:R-:W-:Y:S04]  /*327c0*/  STL [R1+0x448], R14 ;  /* 0x0004480e01007387 */ /* 0x000fe80000100800 */
[----:B------:R1:W-:Y:S02]  /*327d0*/  STL [R1+0x43c], R32 ;  /* 0x00043c2001007387 */ /* 0x0003e40000100800 */
[----:B-1----:R-:W-:Y:S02]  /*327e0*/  IMAD.MOV.U32 R32, RZ, RZ, R15 ;  /* 0x000000ffff207224 */ /* 0x002fe400078e000f */
[----:B------:R-:W2:Y:S04]  /*327f0*/  LDL.LU.64 R14, [R1+0x770] ;  /* 0x00077000010e7983 */ /* 0x000ea80000300a00 */
[----:B------:R-:W-:Y:S04]  /*32800*/  STL [R1+0x444], R32 ;  /* 0x0004442001007387 */ /* 0x000fe80000100800 */
[----:B------:R1:W-:Y:S04]  /*32810*/  STL [R1+0x450], R12 ;  /* 0x0004500c01007387 */ /* 0x0003e80000100800 */
[----:B------:R1:W-:Y:S02]  /*32820*/  STL [R1+0x458], R30 ;  /* 0x0004581e01007387 */ /* 0x0003e40000100800 */
[----:B-1----:R-:W-:-:S05]  /*32830*/  IMAD.MOV.U32 R12, RZ, RZ, R13 ;  /* 0x000000ffff0c7224 */ /* 0x002fca00078e000d */
[----:B------:R1:W-:Y:S01]  /*32840*/  STL [R1+0x44c], R12 ;  /* 0x00044c0c01007387 */ /* 0x0003e20000100800 */
[----:B------:R-:W-:-:S03]  /*32850*/  IMAD.MOV.U32 R30, RZ, RZ, R31 ;  /* 0x000000ffff1e7224 */ /* 0x000fc600078e001f */
[----:B-1----:R-:W2:Y:S04]  /*32860*/  LDL.LU.64 R12, [R1+0x4b8] ;  /* 0x0004b800010c7983 */ /* 0x002ea80000300a00 */
[----:B------:R1:W-:Y:S04]  /*32870*/  STL [R1+0x460], R28 ;  /* 0x0004601c01007387 */ /* 0x0003e80000100800 */
[----:B------:R-:W-:Y:S04]  /*32880*/  STL [R1+0x454], R30 ;  /* 0x0004541e01007387 */ /* 0x000fe80000100800 */
[----:B------:R-:W2:Y:S01]  /*32890*/  LDL.LU.64 R126, [R1+0x4b0] ;  /* 0x0004b000017e7983 */ /* 0x000ea20000300a00 */
[----:B-1----:R-:W-:-:S05]  /*328a0*/  IMAD.MOV.U32 R28, RZ, RZ, R29 ;  /* 0x000000ffff1c7224 */ /* 0x002fca00078e001d */
[----:B------:R-:W-:Y:S04]  /*328b0*/  STL [R1+0x45c], R28 ;  /* 0x00045c1c01007387 */ /* 0x000fe80000100800 */
[----:B------:R1:W-:Y:S02]  /*328c0*/  STL [R1+0x468], R26 ;  /* 0x0004681a01007387 */ /* 0x0003e40000100800 */
[----:B-1----:R-:W-:Y:S02]  /*328d0*/  IMAD.MOV.U32 R26, RZ, RZ, R27 ;  /* 0x000000ffff1a7224 */ /* 0x002fe400078e001b */
[----:B----4-:R1:W-:Y:S04]  /*328e0*/  STL [R1+0x470], R24 ;  /* 0x0004701801007387 */ /* 0x0103e80000100800 */
[----:B------:R-:W-:Y:S04]  /*328f0*/  STL [R1+0x464], R26 ;  /* 0x0004641a01007387 */ /* 0x000fe80000100800 */
[----:B------:R-:W4:Y:S01]  /*32900*/  LDL.LU.64 R40, [R1+0x810] ;  /* 0x0008100001287983 */ /* 0x000f220000300a00 */
[----:B-1----:R-:W-:-:S03]  /*32910*/  IMAD.MOV.U32 R24, RZ, RZ, R25 ;  /* 0x000000ffff187224 */ /* 0x002fc600078e0019 */
[----:B------:R-:W4:Y:S04]  /*32920*/  LDL.LU.64 R38, [R1+0x780] ;  /* 0x0007800001267983 */ /* 0x000f280000300a00 */
[----:B------:R-:W-:Y:S04]  /*32930*/  STL [R1+0x46c], R24 ;  /* 0x00046c1801007387 */ /* 0x000fe80000100800 */
[----:B---3--:R1:W-:Y:S04]  /*32940*/  STL [R1+0x478], R22 ;  /* 0x0004781601007387 */ /* 0x0083e80000100800 */
[----:B------:R-:W3:Y:S04]  /*32950*/  LDL.LU.64 R36, [R1+0x4f0] ;  /* 0x0004f00001247983 */ /* 0x000ee80000300a00 */
[----:B------:R-:W3:Y:S01]  /*32960*/  LDL.LU.64 R34, [R1+0x4c8] ;  /* 0x0004c80001227983 */ /* 0x000ee20000300a00 */
[----:B-1----:R-:W-:-:S05]  /*32970*/  IMAD.MOV.U32 R22, RZ, RZ, R23 ;  /* 0x000000ffff167224 */ /* 0x002fca00078e0017 */
[----:B------:R-:W-:Y:S04]  /*32980*/  STL [R1+0x474], R22 ;  /* 0x0004741601007387 */ /* 0x000fe80000100800 */
[----:B------:R1:W-:Y:S04]  /*32990*/  STL [R1+0x480], R20 ;  /* 0x0004801401007387 */ /* 0x0003e80000100800 */
        /* <DEDUP_REMOVED lines=9> */
[----:B--2---:R1:W-:Y:S04]  /*32a30*/  STL [R1+0x490], R16 ;  /* 0x0004901001007387 */ /* 0x0043e80000100800 */
[----:B------:R-:W2:Y:S04]  /*32a40*/  LDL.LU.64 R24, [R1+0x820] ;  /* 0x0008200001187983 */ /* 0x000ea80000300a00 */
[----:B------:R-:W2:Y:S01]  /*32a50*/  LDL.LU.64 R22, [R1+0x7b0] ;  /* 0x0007b00001167983 */ /* 0x000ea20000300a00 */
[----:B-1----:R-:W-:-:S05]  /*32a60*/  IMAD.MOV.U32 R16, RZ, RZ, R17 ;  /* 0x000000ffff107224 */ /* 0x002fca00078e0011 */
[----:B------:R-:W-:Y:S04]  /*32a70*/  STL [R1+0x48c], R16 ;  /* 0x00048c1001007387 */ /* 0x000fe80000100800 */
[----:B------:R1:W-:Y:S04]  /*32a80*/  STL [R1+0x498], R14 ;  /* 0x0004980e01007387 */ /* 0x0003e80000100800 */
[----:B------:R-:W2:Y:S04]  /*32a90*/  LDL.LU.64 R20, [R1+0x6d8] ;  /* 0x0006d80001147983 */ /* 0x000ea80000300a00 */
[----:B------:R-:W2:Y:S01]  /*32aa0*/  LDL.LU.64 R18, [R1+0x518] ;  /* 0x0005180001127983 */ /* 0x000ea20000300a00 */
[----:B-1----:R-:W-:-:S05]  /*32ab0*/  IMAD.MOV.U32 R14, RZ, RZ, R15 ;  /* 0x000000ffff0e7224 */ /* 0x002fca00078e000f */
[----:B------:R1:W-:Y:S04]  /*32ac0*/  STL [R1+0x494], R14 ;  /* 0x0004940e01007387 */ /* 0x0003e80000100800 */
[----:B------:R1:W-:Y:S04]  /*32ad0*/  STL [R1+0x4a0], R12 ;  /* 0x0004a00c01007387 */ /* 0x0003e80000100800 */
[----:B------:R-:W2:Y:S04]  /*32ae0*/  LDL.LU.64 R16, [R1+0x830] ;  /* 0x0008300001107983 */ /* 0x000ea80000300a00 */
[----:B-1----:R-:W2:Y:S01]  /*32af0*/  LDL.LU.64 R14, [R1+0x7c0] ;  /* 0x0007c000010e7983 */ /* 0x002ea20000300a00 */
[----:B------:R-:W-:-:S05]  /*32b00*/  IMAD.MOV.U32 R12, RZ, RZ, R13 ;  /* 0x000000ffff0c7224 */ /* 0x000fca00078e000d */
[----:B------:R1:W-:Y:S04]  /*32b10*/  STL [R1+0x49c], R12 ;  /* 0x00049c0c01007387 */ /* 0x0003e80000100800 */
[----:B------:R1:W-:Y:S04]  /*32b20*/  STL [R1+0x4a8], R126 ;  /* 0x0004a87e01007387 */ /* 0x0003e80000100800 */
[----:B-1----:R-:W2:Y:S01]  /*32b30*/  LDL.LU.64 R12, [R1+0x700] ;  /* 0x00070000010c7983 */ /* 0x002ea20000300a00 */
[----:B------:R-:W-:-:S03]  /*32b40*/  IMAD.MOV.U32 R124, RZ, RZ, R127 ;  /* 0x000000ffff7c7224 */ /* 0x000fc600078e007f */
[----:B------:R-:W2:Y:S04]  /*32b50*/  LDL.LU.64 R126, [R1+0x528] ;  /* 0x00052800017e7983 */ /* 0x000ea80000300a00 */
[----:B------:R4:W-:Y:S02]  /*32b60*/  STL [R1+0x4a4], R124 ;  /* 0x0004a47c01007387 */ /* 0x0009e40000100800 */
[----:B----4-:R-:W-:Y:S02]  /*32b70*/  IMAD.MOV.U32 R124, RZ, RZ, R41 ;  /* 0x000000ffff7c7224 */ /* 0x010fe400078e0029 */
[----:B------:R1:W-:Y:S04]  /*32b80*/  STL [R1+0x4b0], R40 ;  /* 0x0004b02801007387 */ /* 0x0003e80000100800 */
[----:B-1----:R1:W5:Y:S04]  /*32b90*/  LDL.LU.64 R40, [R1+0xec0] ;  /* 0x000ec00001287983 */ /* 0x0023680000300a00 */
[----:B------:R-:W-:Y:S04]  /*32ba0*/  STL [R1+0x4b8], R38 ;  /* 0x0004b82601007387 */ /* 0x000fe80000100800 */
[----:B------:R4:W-:Y:S02]  /*32bb0*/  STL [R1+0x4ac], R124 ;  /* 0x0004ac7c01007387 */ /* 0x0009e40000100800 */
[----:B----4-:R-:W-:-:S02]  /*32bc0*/  IMAD.MOV.U32 R124, RZ, RZ, R39 ;  /* 0x000000ffff7c7224 */ /* 0x010fc400078e0027 */
[----:B------:R1:W5:Y:S04]  /*32bd0*/  LDL.LU.64 R38, [R1+0xeb8] ;  /* 0x000eb80001267983 */ /* 0x0003680000300a00 */
[----:B---3--:R-:W-:Y:S04]  /*32be0*/  STL [R1+0x4c0], R36 ;  /* 0x0004c02401007387 */ /* 0x008fe80000100800 */
[----:B------:R3:W-:Y:S02]  /*32bf0*/  STL [R1+0x4b4], R124 ;  /* 0x0004b47c01007387 */ /* 0x0007e40000100800 */
[----:B---3--:R-:W-:-:S02]  /*32c00*/  IMAD.MOV.U32 R124, RZ, RZ, R37 ;  /* 0x000000ffff7c7224 */ /* 0x008fc400078e0025 */
[----:B------:R1:W5:Y:S04]  /*32c10*/  LDL.LU.64 R36, [R1+0xeb0] ;  /* 0x000eb00001247983 */ /* 0x0003680000300a00 */
[----:B------:R-:W-:Y:S04]  /*32c20*/  STL [R1+0x4c8], R34 ;  /* 0x0004c82201007387 */ /* 0x000fe80000100800 */
        /* <DEDUP_REMOVED lines=19> */
[----:B--2---:R-:W-:Y:S04]  /*32d60*/  STL [R1+0x4f0], R24 ;  /* 0x0004f01801007387 */ /* 0x004fe80000100800 */
[----:B------:R2:W-:Y:S02]  /*32d70*/  STL [R1+0x4e4], R124 ;  /* 0x0004e47c01007387 */ /* 0x0005e40000100800 */
[----:B--2---:R-:W-:-:S02]  /*32d80*/  IMAD.MOV.U32 R124, RZ, RZ, R25 ;  /* 0x000000ffff7c7224 */ /* 0x004fc400078e0019 */
[----:B------:R1:W5:Y:S04]  /*32d90*/  LDL.LU.64 R24, [R1+0xe80] ;  /* 0x000e800001187983 */ /* 0x0003680000300a00 */
[----:B------:R-:W-:Y:S04]  /*32da0*/  STL [R1+0x4f8], R22 ;  /* 0x0004f81601007387 */ /* 0x000fe80000100800 */
        /* <DEDUP_REMOVED lines=22> */
[----:B------:R-:W2:Y:S04]  /*32f10*/  LDL.LU.64 R12, [R1+0xe50] ;  /* 0x000e5000010c7983 */ /* 0x000ea80000300a00 */
[----:B------:R3:W-:Y:S04]  /*32f20*/  STL [R1+0x528], R126 ;  /* 0x0005287e01007387 */ /* 0x0007e80000100800 */
[----:B------:R2:W-:Y:S01]  /*32f30*/  STL [R1+0x51c], R124 ;  /* 0x00051c7c01007387 */ /* 0x0005e20000100800 */
[----:B---3--:R-:W-:-:S05]  /*32f40*/  IMAD.MOV.U32 R126, RZ, RZ, R127 ;  /* 0x000000ffff7e7224 */ /* 0x008fca00078e007f */
[----:B------:R3:W-:Y:S01]  /*32f50*/  STL [R1+0x524], R126 ;  /* 0x0005247e01007387 */ /* 0x0007e20000100800 */
[----:B------:R-:W-:Y:S01]  /*32f60*/  UIADD3 UR15, UPT, UPT, UR15, -0x140, URZ ;  /* 0xfffffec00f0f7890 */ /* 0x000fe2000fffe0ff */
[----:B------:R-:W-:Y:S01]  /*32f70*/  UMOV UR17, 0x1 ;  /* 0x0000000100117882 */ /* 0x000fe20000000000 */
[----:B------:R-:W-:Y:S01]  /*32f80*/  UMOV UR18, 0x4 ;  /* 0x0000000400127882 */ /* 0x000fe20000000000 */
[----:B------:R-:W-:Y:S01]  /*32f90*/  UMOV UR4, URZ ;  /* 0x000000ff00047c82 */ /* 0x000fe20008000000 */
[----:B------:R-:W-:Y:S01]  /*32fa0*/  UMOV UR5, URZ ;  /* 0x000000ff00057c82 */ /* 0x000fe20008000000 */
[----:B------:R-:W-:Y:S01]  /*32fb0*/  UMOV UR6, URZ ;  /* 0x000000ff00067c82 */ /* 0x000fe20008000000 */
[----:B--2---:R-:W-:-:S04]  /*32fc0*/  SHF.R.S32.HI R124, RZ, 0x1f, R12 ;  /* 0x0000001fff7c7819 */ /* 0x004fc8000001140c */
[----:B------:R-:W-:Y:S02]  /*32fd0*/  LEA.HI R124, R124, R12, RZ, 0x6 ;  /* 0x0000000c7c7c7211 */ /* 0x000fe400078f30ff */
[----:B------:R-:W2:Y:S02]  /*32fe0*/  S2R R12, SR_TID.X ;  /* 0x00000000000c7919 */ /* 0x000ea40000002100 */
[----:B------:R-:W-:-:S04]  /*32ff0*/  SHF.R.S32.HI R124, RZ, 0x6, R124 ;  /* 0x00000006ff7c7819 */ /* 0x000fc8000001147c */
[----:B---3--:R-:W-:-:S05]  /*33000*/  VIMNMX R126, PT, PT, R124, 0x2, !PT ;  /* 0x000000027c7e7848 */ /* 0x008fca0007fe0100 */
[----:B------:R-:W-:-:S05]  /*33010*/  VIADD R126, R126, 0xfffffffe ;  /* 0xfffffffe7e7e7836 */ /* 0x000fca0000000000 */
[----:B------:R1:W-:Y:S01]  /*33020*/  STL [R1+0x52c], R126 ;  /* 0x00052c7e01007387 */ /* 0x0003e20000100800 */
[----:B------:R-:W-:Y:S02]  /*33030*/  VIADD R127, R124, 0xfffffffb ;  /* 0xfffffffb7c7f7836 */ /* 0x000fe40000000000 */
[----:B------:R-:W-:Y:S01]  /*33040*/  IMAD.MOV.U32 R124, RZ, RZ, RZ ;  /* 0x000000ffff7c7224 */ /* 0x000fe200078e00ff */
[----:B--2---:R-:W-:-:S04]  /*33050*/  SHF.R.U32.HI R12, RZ, 0x6, R12 ;  /* 0x00000006ff0c7819 */ /* 0x004fc8000001160c */
[----:B-1----:R-:W-:-:S07]  /*33060*/  SGXT.U32 R12, R12, 0x1 ;  /* 0x000000010c0c781a */ /* 0x002fce0000000000 */
.L_x_10:
[----:B------:R-:W-:Y:S01]  /*33070*/  UIADD3 UR4, UPT, UPT, UR4, 0x1, URZ ;  /* 0x0000000104047890 */ /* 0x000fe2000fffe0ff */
[----:B------:R-:W-:-:S04]  /*33080*/  DEPBAR.LE SB0, 0x6 ;  /* 0x000081800000791a */ /* 0x000fc80000000000 */
[----:B------:R-:W-:Y:S01]  /*33090*/  ULEA UR10, UR17, UR7, 0x3 ;  /* 0x00000007110a7291 */ /* 0x000fe2000f8e18ff */
[----:B------:R-:W-:Y:S01]  /*330a0*/  IMAD.U32 R124, R124, -0x80000000, RZ ;  /* 0x800000007c7c7824 */ /* 0x000fe200078e00ff */
[----:B------:R-:W-:Y:S02]  /*330b0*/  UISETP.GT.AND UP1, UPT, UR4, 0x4, UPT ;  /* 0x000000040400788c */ /* 0x000fe4000bf24270 */
[----:B------:R-:W-:Y:S02]  /*330c0*/  UIADD3 UR10, UPT, UPT, UR10, 0xb4000, URZ ;  /* 0x000b40000a0a7890 */ /* 0x000fe4000fffe0ff */
[----:B------:R-:W-:Y:S01]  /*330d0*/  USEL UR4, UR4, URZ, !UP1 ;  /* 0x000000ff04047287 */ /* 0x000fe2000c800000 */
[----:B------:R-:W-:Y:S06]  /*330e0*/  BAR.SYNC.DEFER_BLOCKING 0x0 ;  /* 0x0000000000007b1d */ /* 0x000fec0000010000 */
[----:B-----5:R-:W-:Y:S05]  /*330f0*/  @P1 BRA `(.L_x_8) ;  /* 0x0000000400a01947 */ /* 0x020fea0003800000 */
[----:B------:R-:W-:Y:S02]  /*33100*/  ULEA UR26, UR4, UR7, 0xe ;  /* 0x00000007041a7291 */ /* 0x000fe4000f8e70ff */
[----:B------:R-:W-:Y:S02]  /*33110*/  ULEA UR24, UR4, UR7, 0x11 ;  /* 0x0000000704187291 */ /* 0x000fe4000f8e88ff */
[----:B------:R-:W-:Y:S02]  /*33120*/  UIADD3 UR26, UPT, UPT, UR26, 0xa0000, URZ ;  /* 0x000a00001a1a7890 */ /* 0x000fe4000fffe0ff */
[----:B------:R-:W-:Y:S02]  /*33130*/  USHF.R.U32.HI UR24, URZ, 0x4, UR24 ;  /* 0x00000004ff187899 */ /* 0x000fe40008011618 */
[----:B------:R-:W-:Y:S02]  /*33140*/  USHF.R.U32.HI UR26, URZ, 0x4, UR26 ;  /* 0x00000004ff1a7899 */ /* 0x000fe4000801161a */
[----:B------:R-:W-:-:S02]  /*33150*/  USGXT.U32 UR46, UR24, 0xe ;  /* 0x0000000e182e789a */ /* 0x000fc40008000000 */
[----:B------:R-:W-:Y:S02]  /*33160*/  USGXT.U32 UR24, UR26, 0xe ;  /* 0x0000000e1a18789a */ /* 0x000fe40008000000 */
[----:B------:R-:W-:Y:S01]  /*33170*/  UIADD3 UR26, UP2, UPT, UR46, 0x2, URZ ;  /* 0x000000022e1a7890 */ /* 0x000fe2000ff5e0ff */
[----:B------:R-:W-:Y:S01]  /*33180*/  UMOV UR27, URZ ;  /* 0x000000ff001b7c82 */ /* 0x000fe20008000000 */
[----:B------:R-:W-:Y:S02]  /*33190*/  UIADD3 UR28, UP1, UPT, UR24, 0x2, URZ ;  /* 0x00000002181c7890 */ /* 0x000fe4000ff3e0ff */
[----:B------:R-:W-:Y:S02]  /*331a0*/  UIADD3.X UR27, UPT, UPT, UR27, 0x40004040, URZ, UP2, !UPT ;  /* 0x400040401b1b7890 */ /* 0x000fe400097fe4ff */
[----:B------:R-:W-:Y:S01]  /*331b0*/  UIADD3 UR52, UP6, UPT, UR26, 0x2, URZ ;  /* 0x000000021a347890 */ /* 0x000fe2000ffde0ff */
[----:B------:R-:W-:Y:S01]  /*331c0*/  UMOV UR25, URZ ;  /* 0x000000ff00197c82 */ /* 0x000fe20008000000 */
[----:B------:R-:W-:-:S02]  /*331d0*/  UMOV UR30, UR10 ;  /* 0x0000000a001e7c82 */ /* 0x000fc40008000000 */
[----:B------:R-:W-:Y:S02]  /*331e0*/  UIADD3.X UR53, UPT, UPT, UR27, URZ, URZ, UP6, !UPT ;  /* 0x000000ff1b357290 */ /* 0x000fe4000b7fe4ff */
[----:B------:R-:W-:Y:S02]  /*331f0*/  UIADD3.X UR29, UPT, UPT, UR25, 0x40004040, URZ, UP1, !UPT ;  /* 0x40004040191d7890 */ /* 0x000fe40008ffe4ff */
[----:B------:R-:W-:Y:S01]  /*33200*/  UIADD3 UR34, UP6, UPT, UR28, 0x4, URZ ;  /* 0x000000041c227890 */ /* 0x000fe2000ffde0ff */
[----:B------:R-:W-:Y:S01]  /*33210*/  UMOV UR31, URZ ;  /* 0x000000ff001f7c82 */ /* 0x000fe20008000000 */
[----:B------:R-:W-:Y:S02]  /*33220*/  UMOV UR48, 0x0 ;  /* 0x0000000000307882 */ /* 0x000fe40000000000 */
[----:B------:R-:W-:Y:S02]  /*33230*/  UIADD3.X UR35, UPT, UPT, UR29, URZ, URZ, UP6, !UPT ;  /* 0x000000ff1d237290 */ /* 0x000fe4000b7fe4ff */
[----:B------:R-:W-:Y:S01]  /*33240*/  UIADD3 UR38, UP6, UPT, UR28, 0x1fe, URZ ;  /* 0x000001fe1c267890 */ /* 0x000fe2000ffde0ff */
[----:B------:R-:W-:Y:S01]  /*33250*/  UMOV UR69, UR30 ;  /* 0x0000001e00457c82 */ /* 0x000fe20008000000 */
[----:B------:R-:W-:-:S02]  /*33260*/  UIADD3 UR30, UP4, UPT, UR28, 0x2, URZ ;  /* 0x000000021c1e7890 */ /* 0x000fc4000ff9e0ff */
[----:B------:R-:W-:Y:S02]  /*33270*/  UIADD3.X UR39, UPT, UPT, UR29, URZ, URZ, UP6, !UPT ;  /* 0x000000ff1d277290 */ /* 0x000fe4000b7fe4ff */
[----:B------:R-:W-:Y:S01]  /*33280*/  UIADD3 UR42, UP6, UPT, UR28, 0x200, URZ ;  /* 0x000002001c2a7890 */ /* 0x000fe2000ffde0ff */
[----:B------:R-:W-:Y:S01]  /*33290*/  UMOV UR49, 0x4400910 ;  /* 0x0440091000317882 */ /* 0x000fe20000000000 */
[----:B------:R-:W-:Y:S01]  /*332a0*/  UIADD3 UR56, UP3, UPT, UR26, 0x4, URZ ;  /* 0x000000041a387890 */ /* 0x000fe2000ff7e0ff */
[----:B------:R-:W-:Y:S01]  /*332b0*/  UMOV UR47, 0x40004040 ;  /* 0x40004040002f7882 */ /* 0x000fe20000000000 */
[----:B------:R-:W-:Y:S01]  /*332c0*/  UMOV UR25, 0x40004040 ;  /* 0x4000404000197882 */ /* 0x000fe20000000000 */
[----:B------:R-:W-:Y:S01]  /*332d0*/  UIADD3.X UR31, UPT, UPT, UR29, URZ, URZ, UP4, !UPT ;  /* 0x000000ff1d1f7290 */ /* 0x000fe2000a7fe4ff */
[----:B------:R1:W-:Y:S01]  /*332e0*/  UTCHMMA gdesc[UR24], gdesc[UR46], tmem[UR8], tmem[UR48], idesc[UR49], UPT ;  /* 0x00ff302e180075ea */ /* 0x0003e2000b800008 */
[----:B------:R-:W-:Y:S02]  /*332f0*/  UIADD3.X UR43, UPT, UPT, UR29, URZ, URZ, UP6, !UPT ;  /* 0x000000ff1d2b7290 */ /* 0x000fe4000b7fe4ff */
[----:B------:R-:W-:Y:S01]  /*33300*/  UIADD3.X UR57, UPT, UPT, UR27, URZ, URZ, UP3, !UPT ;  /* 0x000000ff1b397290 */ /* 0x000fe20009ffe4ff */
[----:B------:R-:W-:Y:S01]  /*33310*/  UMOV UR50, 0x0 ;  /* 0x0000000000327882 */ /* 0x000fe20000000000 */
[----:B------:R-:W-:Y:S01]  /*33320*/  UMOV UR51, 0x4400910 ;  /* 0x0440091000337882 */ /* 0x000fe20000000000 */
[----:B------:R-:W-:-:S02]  /*33330*/  UIADD3 UR64, UP2, UPT, UR26, 0x7fe, URZ ;  /* 0x000007fe1a407890 */ /* 0x000fc4000ff5e0ff */
[----:B------:R2:W-:Y:S01]  /*33340*/  UTCHMMA gdesc[UR28], gdesc[UR26], tmem[UR8], tmem[UR50], idesc[UR51], UPT ;  /* 0x00ff321a1c0075ea */ /* 0x0005e2000b800008 */
[----:B------:R-:W-:Y:S02]  /*33350*/  UIADD3 UR62, UP1, UPT, UR26, 0x800, URZ ;  /* 0x000008001a3e7890 */ /* 0x000fe4000ff3e0ff */
[----:B-1----:R-:W-:Y:S02]  /*33360*/  UIADD3 UR46, UP6, UPT, UR28, 0x202, URZ ;  /* 0x000002021c2e7890 */ /* 0x002fe4000ffde0ff */
[----:B------:R-:W-:Y:S02]  /*33370*/  UIADD3 UR32, UP5, UPT, UR26, 0x802, URZ ;  /* 0x000008021a207890 */ /* 0x000fe4000ffbe0ff */
[----:B------:R-:W-:Y:S02]  /*33380*/  UIADD3.X UR47, UPT, UPT, UR29, URZ, URZ, UP6, !UPT ;  /* 0x000000ff1d2f7290 */ /* 0x000fe4000b7fe4ff */
[----:B------:R-:W-:Y:S02]  /*33390*/  UIADD3 UR36, UP4, UPT, UR26, 0x804, URZ ;  /* 0x000008041a247890 */ /* 0x000fe4000ff9e0ff */
[----:B--2---:R-:W-:Y:S01]  /*333a0*/  UIADD3 UR50, UP6, UPT, UR28, 0x204, URZ ;  /* 0x000002041c327890 */ /* 0x004fe2000ffde0ff */
[----:B------:R-:W-:Y:S01]  /*333b0*/  UMOV UR54, 0x0 ;  /* 0x0000000000367882 */ /* 0x000fe20000000000 */
[----:B------:R-:W-:Y:S01]  /*333c0*/  UMOV UR55, 0x4400910 ;  /* 0x0440091000377882 */ /* 0x000fe20000000000 */
[----:B------:R-:W-:Y:S01]  /*333d0*/  UIADD3 UR40, UP3, UPT, UR26, 0xffe, URZ ;  /* 0x00000ffe1a287890 */ /* 0x000fe2000ff7e0ff */
[----:B------:R1:W-:Y:S01]  /*333e0*/  UTCHMMA gdesc[UR30], gdesc[UR52], tmem[UR8], tmem[UR54], idesc[UR55], UPT ;  /* 0x00ff36341e0075ea */ /* 0x0003e2000b800008 */
[----:B------:R-:W-:-:S02]  /*333f0*/  UIADD3.X UR65, UPT, UPT, UR27, URZ, URZ, UP2, !UPT ;  /* 0x000000ff1b417290 */ /* 0x000fc400097fe4ff */
[----:B------:R-:W-:Y:S02]  /*33400*/  UIADD3 UR44, UP2, UPT, UR26, 0x1000, URZ ;  /* 0x000010001a2c7890 */ /* 0x000fe4000ff5e0ff */
[----:B------:R-:W-:Y:S01]  /*33410*/  UIADD3.X UR63, UPT, UPT, UR27, URZ, URZ, UP1, !UPT ;  /* 0x000000ff1b3f7290 */ /* 0x000fe20008ffe4ff */
[----:B------:R-:W-:Y:S01]  /*33420*/  UMOV UR58, 0x0 ;  /* 0x00000000003a7882 */ /* 0x000fe20000000000 */
[----:B------:R-:W-:Y:S01]  /*33430*/  UMOV UR59, 0x4400910 ;  /* 0x04400910003b7882 */ /* 0x000fe20000000000 */
[----:B------:R-:W-:Y:S01]  /*33440*/  UIADD3 UR48, UP1, UPT, UR26, 0x1002, URZ ;  /* 0x000010021a307890 */ /* 0x000fe2000ff3e0ff */
[----:B------:R2:W-:Y:S01]  /*33450*/  UTCHMMA gdesc[UR34], gdesc[UR56], tmem[UR8], tmem[UR58], idesc[UR59], UPT ;  /* 0x00ff3a38220075ea */ /* 0x0005e2000b800008 */
[----:B------:R-:W-:Y:S02]  /*33460*/  UIADD3.X UR33, UPT, UPT, UR27, URZ, URZ, UP5, !UPT ;  /* 0x000000ff1b217290 */ /* 0x000fe4000affe4ff */
[----:B-1----:R-:W-:Y:S02]  /*33470*/  UIADD3 UR52, UP5, UPT, UR26, 0x1004, URZ ;  /* 0x000010041a347890 */ /* 0x002fe4000ffbe0ff */
[----:B------:R-:W-:-:S02]  /*33480*/  UIADD3.X UR51, UPT, UPT, UR29, URZ, URZ, UP6, !UPT ;  /* 0x000000ff1d337290 */ /* 0x000fc4000b7fe4ff */
[----:B------:R-:W-:Y:S02]  /*33490*/  UIADD3.X UR37, UPT, UPT, UR27, URZ, URZ, UP4, !UPT ;  /* 0x000000ff1b257290 */ /* 0x000fe4000a7fe4ff */
[----:B------:R-:W-:Y:S02]  /*334a0*/  UIADD3 UR19, UPT, UPT, UR8, 0x100000, URZ ;  /* 0x0010000008137890 */ /* 0x000fe4000fffe0ff */
[----:B------:R-:W-:Y:S02]  /*334b0*/  UIADD3 UR54, UP6, UPT, UR26, 0x17fe, URZ ;  /* 0x000017fe1a367890 */ /* 0x000fe4000ffde0ff */
[----:B------:R-:W-:Y:S02]  /*334c0*/  UIADD3.X UR41, UPT, UPT, UR27, URZ, URZ, UP3, !UPT ;  /* 0x000000ff1b297290 */ /* 0x000fe40009ffe4ff */
[----:B------:R-:W-:Y:S02]  /*334d0*/  UIADD3 UR20, UPT, UPT, UR8, 0x100000, URZ ;  /* 0x0010000008147890 */ /* 0x000fe4000fffe0ff */
[----:B--2---:R-:W-:-:S02]  /*334e0*/  UIADD3 UR56, UP4, UPT, UR26, 0x1800, URZ ;  /* 0x000018001a387890 */ /* 0x004fc4000ff9e0ff */
[----:B------:R-:W-:Y:S02]  /*334f0*/  UIADD3.X UR45, UPT, UPT, UR27, URZ, URZ, UP2, !UPT ;  /* 0x000000ff1b2d7290 */ /* 0x000fe400097fe4ff */
[----:B------:R-:W-:Y:S02]  /*33500*/  UIADD3 UR21, UPT, UPT, UR8, 0x100000, URZ ;  /* 0x0010000008157890 */ /* 0x000fe4000fffe0ff */
[----:B------:R-:W-:Y:S02]  /*33510*/  UIADD3 UR58, UP3, UPT, UR26, 0x1802, URZ ;  /* 0x000018021a3a7890 */ /* 0x000fe4000ff7e0ff */
[----:B------:R-:W-:Y:S01]  /*33520*/  UIADD3.X UR49, UPT, UPT, UR27, URZ, URZ, UP1, !UPT ;  /* 0x000000ff1b317290 */ /* 0x000fe20008ffe4ff */
[----:B------:R-:W-:Y:S01]  /*33530*/  UMOV UR70, 0x0 ;  /* 0x0000000000467882 */ /* 0x000fe20000000000 */
[----:B------:R-:W-:Y:S01]  /*33540*/  UMOV UR71, 0x4400910 ;  /* 0x0440091000477882 */ /* 0x000fe20000000000 */
[----:B------:R-:W-:Y:S02]  /*33550*/  UIADD3 UR60, UPT, UPT, UR8, 0x100000, URZ ;  /* 0x00100000083c7890 */ /* 0x000fe4000fffe0ff */
[----:B------:R1:W-:Y:S01]  /*33560*/  UTCHMMA gdesc[UR38], gdesc[UR64], tmem[UR8], tmem[UR70], idesc[UR71], UPT ;  /* 0x00ff4640260075ea */ /* 0x0003e2000b800008 */
[----:B------:R-:W-:-:S02]  /*33570*/  UIADD3 UR26, UP2, UPT, UR26, 0x1804, URZ ;  /* 0x000018041a1a7890 */ /* 0x000fc4000ff5e0ff */
[----:B------:R-:W-:Y:S01]  /*33580*/  UIADD3.X UR53, UPT, UPT, UR27, URZ, URZ, UP5, !UPT ;  /* 0x000000ff1b357290 */ /* 0x000fe2000affe4ff */
[----:B------:R-:W-:Y:S01]  /*33590*/  UMOV UR72, 0x0 ;  /* 0x0000000000487882 */ /* 0x000fe20000000000 */
[----:B------:R-:W-:Y:S01]  /*335a0*/  UMOV UR73, 0x4400910 ;  /* 0x0440091000497882 */ /* 0x000fe20000000000 */
[----:B------:R-:W-:Y:S02]  /*335b0*/  UIADD3 UR61, UPT, UPT, UR8, 0x100000, URZ ;  /* 0x00100000083d7890 */ /* 0x000fe4000fffe0ff */
[----:B------:R2:W-:Y:S01]  /*335c0*/  UTCHMMA gdesc[UR42], gdesc[UR62], tmem[UR8], tmem[UR72], idesc[UR73], UPT ;  /* 0x00ff483e2a0075ea */ /* 0x0005e2000b800008 */
        /* <DEDUP_REMOVED lines=8> */
[----:B------:R-:W-:-:S02]  /*33650*/  UIADD3 UR67, UPT, UPT, UR8, 0x100000, URZ ;  /* 0x0010000008437890 */ /* 0x000fc4000fffe0ff */
[----:B------:R3:W-:Y:S01]  /*33660*/  UTCHMMA gdesc[UR50], gdesc[UR36], tmem[UR8], tmem[UR76], idesc[UR77], UPT ;  /* 0x00ff4c24320075ea */ /* 0x0007e2000b800008 */
[----:B------:R-:W-:Y:S01]  /*33670*/  UIADD3.X UR59, UPT, UPT, UR27, URZ, URZ, UP3, !UPT ;  /* 0x000000ff1b3b7290 */ /* 0x000fe20009ffe4ff */
[----:B------:R3:W-:Y:S01]  /*33680*/  UTCHMMA gdesc[UR24], gdesc[UR40], tmem[UR19], tmem[UR72], idesc[UR73], UPT ;  /* 0x00ff4828180075ea */ /* 0x0007e2000b800013 */
[----:B------:R-:W-:Y:S02]  /*33690*/  UIADD3 UR68, UPT, UPT, UR8, 0x100000, URZ ;  /* 0x0010000008447890 */ /* 0x000fe4000fffe0ff */
[----:B------:R-:W-:Y:S01]  /*336a0*/  UIADD3.X UR27, UPT, UPT, UR27, URZ, URZ, UP2, !UPT ;  /* 0x000000ff1b1b7290 */ /* 0x000fe200097fe4ff */
[----:B-1----:R-:W-:Y:S01]  /*336b0*/  UMOV UR64, 0x0 ;  /* 0x0000000000407882 */ /* 0x002fe20000000000 */
[----:B------:R-:W-:Y:S01]  /*336c0*/  UMOV UR65, 0x4400910 ;  /* 0x0440091000417882 */ /* 0x000fe20000000000 */
[----:B--2---:R-:W-:Y:S01]  /*336d0*/  UMOV UR62, 0x0 ;  /* 0x00000000003e7882 */ /* 0x004fe20000000000 */
[----:B------:R3:W-:Y:S01]  /*336e0*/  UTCHMMA gdesc[UR28], gdesc[UR44], tmem[UR20], tmem[UR64], idesc[UR65], UPT ;  /* 0x00ff402c1c0075ea */ /* 0x0007e2000b800014 */
[----:B------:R3:W-:Y:S01]  /*336f0*/  UTCHMMA gdesc[UR30], gdesc[UR48], tmem[UR21], tmem[UR70], idesc[UR71], UPT ;  /* 0x00ff46301e0075ea */ /* 0x0007e2000b800015 */
[----:B------:R3:W-:Y:S01]  /*33700*/  UTCHMMA gdesc[UR34], gdesc[UR52], tmem[UR60], tmem[UR74], idesc[UR75], UPT ;  /* 0x00ff4a34220075ea */ /* 0x0007e2000b80003c */
[----:B------:R3:W-:Y:S01]  /*33710*/  UTCHMMA gdesc[UR38], gdesc[UR54], tmem[UR61], tmem[UR72], idesc[UR73], UPT ;  /* 0x00ff4836260075ea */ /* 0x0007e2000b80003d */
[----:B------:R-:W-:Y:S01]  /*33720*/  UMOV UR63, 0x4400910 ;  /* 0x04400910003f7882 */ /* 0x000fe20000000000 */
[----:B------:R3:W-:Y:S01]  /*33730*/  UTCHMMA gdesc[UR42], gdesc[UR56], tmem[UR66], tmem[UR64], idesc[UR65], UPT ;  /* 0x00ff40382a0075ea */ /* 0x0007e2000b800042 */
[----:B------:R3:W-:Y:S01]  /*33740*/  UTCHMMA gdesc[UR46], gdesc[UR58], tmem[UR67], tmem[UR70], idesc[UR71], UPT ;  /* 0x00ff463a2e0075ea */ /* 0x0007e2000b800043 */
[----:B------:R3:W-:Y:S01]  /*33750*/  UTCHMMA gdesc[UR50], gdesc[UR26], tmem[UR68], tmem[UR62], idesc[UR63], UPT ;  /* 0x00ff3e1a320075ea */ /* 0x0007e2000b800044 */
[----:B------:R3:W-:Y:S01]  /*33760*/  UTCBAR [UR69], URZ ;  /* 0x000000ff450073e9 */ /* 0x0007e200080000ff */
[----:B------:R-:W-:Y:S01]  /*33770*/  NOP ;  /* 0x0000000000007918 */ /* 0x000fe20000000000 */
.L_x_8:
[----:B------:R-:W1:Y:S01]  /*33780*/  LDC R126, c[0x0][0x3a0] ;  /* 0x0000e800ff7e7b82 */ /* 0x000e620000000800 */
[----:B---3--:R-:W-:Y:S01]  /*33790*/  UMOV UR19, UR5 ;  /* 0x0000000500137c82 */ /* 0x008fe20008000000 */
[----:B------:R-:W2:Y:S01]  /*337a0*/  SYNCS.PHASECHK.TRANS64.TRYWAIT P4, [UR16], R124 ;  /* 0x0000007cff0075a7 */ /* 0x000ea20008081110 */
[----:B-1----:R-:W-:-:S05]  /*337b0*/  VIADD R127, R126, 0x3f ;  /* 0x0000003f7e7f7836 */ /* 0x002fca0000000000 */
[----:B------:R-:W-:-:S04]  /*337c0*/  SHF.R.S32.HI R126, RZ, 0x1f, R127 ;  /* 0x0000001fff7e7819 */ /* 0x000fc8000001147f */
[----:B------:R-:W-:-:S04]  /*337d0*/  LEA.HI R126, R126, R127, RZ, 0x6 ;  /* 0x0000007f7e7e7211 */ /* 0x000fc800078f30ff */
[----:B------:R-:W-:-:S05]  /*337e0*/  SHF.R.S32.HI R126, RZ, 0x6, R126 ;  /* 0x00000006ff7e7819 */ /* 0x000fca000001147e */
[----:B------:R-:W-:-:S05]  /*337f0*/  VIADD R126, R126, 0xfffffffb ;  /* 0xfffffffb7e7e7836 */ /* 0x000fca0000000000 */
[----:B------:R-:W-:Y:S01]  /*33800*/  ISETP.LE.AND P3, PT, R126, UR6, PT ;  /* 0x000000067e007c0c */ /* 0x000fe2000bf63270 */
[----:B--2---:R-:W-:-:S12]  /*33810*/  @!P4 BRA `(.L_x_9) ;  /* 0x000001280000c947 */ /* 0x004fd80003800000 */
.L_x_16:
[----:B------:R-:W-:Y:S01]  /*33820*/  BAR.SYNC.DEFER_BLOCKING 0x0 ;  /* 0x0000000000007b1d */ /* 0x000fe20000010000 */
[----:B-----5:R-:W-:Y:S01]  /*33830*/  IADD3 R15, P6, PT, R15, UR11, RZ ;  /* 0x0000000b0f0f7c10 */ /* 0x020fe2000ffde0ff */
[----:B------:R-:W-:Y:S01]  /*33840*/  UIMAD UR5, UR6, -0x40, UR15 ;  /* 0xffffffc0060578a4 */ /* 0x000fe2000f8e020f */
[----:B------:R-:W-:Y:S01]  /*33850*/  LOP3.LUT R124, R12, 0x2, RZ, 0xfc, !PT ;  /* 0x000000020c7c7812 */ /* 0x000fe200078efcff */
[----:B------:R-:W-:Y:S01]  /*33860*/  UIADD3 UR18, UPT, UPT, UR18, 0x1, URZ ;  /* 0x0000000112127890 */ /* 0x000fe2000fffe0ff */
[----:B------:R-:W-:Y:S01]  /*33870*/  IADD3.X R16, PT, PT, R16, UR12, RZ, P6, !PT ;  /* 0x0000000c10107c10 */ /* 0x000fe2000b7fe4ff */
[----:B------:R-:W-:Y:S01]  /*33880*/  IMAD.MOV.U32 R126, RZ, RZ, R15 ;  /* 0x000000ffff7e7224 */ /* 0x000fe200078e000f */
[----:B------:R-:W-:Y:S01]  /*33890*/  IADD3 R17, P6, PT, R17, UR11, RZ ;  /* 0x0000000b11117c10 */ /* 0x000fe2000ffde0ff */
[----:B------:R1:W-:Y:S01]  /*338a0*/  STL [R1+0xe6c], R238 ;  /* 0x000e6cee01007387 */ /* 0x0003e20000100800 */
[----:B------:R-:W-:Y:S01]  /*338b0*/  ISETP.GE.AND P4, PT, R12, UR5, PT ;  /* 0x000000050c007c0c */ /* 0x000fe2000bf86270 */
[----:B------:R-:W-:Y:S01]  /*338c0*/  UISETP.GT.AND UP1, UPT, UR18, 0x4, UPT ;  /* 0x000000041200788c */ /* 0x000fe2000bf24270 */
[----:B------:R-:W-:Y:S01]  /*338d0*/  IADD3.X R18, PT, PT, R18, UR12, RZ, P6, !PT ;  /* 0x0000000c12127c10 */ /* 0x000fe2000b7fe4ff */
[----:B------:R2:W-:Y:S01]  /*338e0*/  STL [R1+0xe68], R246 ;  /* 0x000e68f601007387 */ /* 0x0005e20000100800 */
[----:B------:R-:W-:Y:S01]  /*338f0*/  ISETP.GE.AND P5, PT, R124, UR5, PT ;  /* 0x000000057c007c0c */ /* 0x000fe2000bfa6270 */
[----:B------:R-:W-:Y:S01]  /*33900*/  USEL UR18, UR18, URZ, !UP1 ;  /* 0x000000ff12127287 */ /* 0x000fe2000c800000 */
[----:B------:R-:W-:Y:S01]  /*33910*/  SEL R124, RZ, 0x4, P4 ;  /* 0x00000004ff7c7807 */ /* 0x000fe20002000000 */
[----:B------:R3:W-:Y:S01]  /*33920*/  STL [R1+0xe4c], R0 ;  /* 0x000e4c0001007387 */ /* 0x0007e20000100800 */
[----:B------:R-:W-:Y:S01]  /*33930*/  IMAD.MOV.U32 R127, RZ, RZ, R16 ;  /* 0x000000ffff7f7224 */ /* 0x000fe200078e0010 */
[----:B------:R-:W-:Y:S01]  /*33940*/  ULEA UR16, UR18, UR7, 0xe ;  /* 0x0000000712107291 */ /* 0x000fe2000f8e70ff */
[----:B------:R-:W-:Y:S01]  /*33950*/  SEL R124, R124, RZ, !P3 ;  /* 0x000000ff7c7c7207 */ /* 0x000fe20005800000 */
[----:B------:R-:W-:Y:S01]  /*33960*/  STL [R1+0xe50], R13 ;  /* 0x000e500d01007387 */ /* 0x000fe20000100800 */
[----:B-1----:R-:W-:-:S02]  /*33970*/  LOP3.LUT R238, R12, 0x22, RZ, 0xfc, !PT ;  /* 0x000000220cee7812 */ /* 0x002fc400078efcff */
[----:B------:R-:W-:Y:S01]  /*33980*/  ISETP.NE.U32.AND P4, PT, R124, RZ, PT ;  /* 0x000000ff7c00720c */ /* 0x000fe20003f85070 */
[----:B------:R1:W-:Y:S01]  /*33990*/  STL [R1+0xe58], R15 ;  /* 0x000e580f01007387 */ /* 0x0003e20000100800 */
[----:B------:R-:W-:Y:S02]  /*339a0*/  SEL R124, RZ, 0x4, P5 ;  /* 0x00000004ff7c7807 */ /* 0x000fe40002800000 */
[----:B--2---:R-:W-:Y:S01]  /*339b0*/  LOP3.LUT R246, R12, 0x20, RZ, 0xfc, !PT ;  /* 0x000000200cf67812 */ /* 0x004fe200078efcff */
[----:B------:R-:W-:Y:S01]  /*339c0*/  STL [R1+0xe54], R16 ;  /* 0x000e541001007387 */ /* 0x000fe20000100800 */
[----:B------:R-:W-:-:S03]  /*339d0*/  SEL R124, R124, RZ, !P3 ;  /* 0x000000ff7c7c7207 */ /* 0x000fc60005800000 */
[----:B------:R2:W-:Y:S01]  /*339e0*/  STL [R1+0xe60], R17 ;  /* 0x000e601101007387 */ /* 0x0005e20000100800 */
[----:B------:R-:W-:Y:S01]  /*339f0*/  ISETP.NE.U32.AND P5, PT, R124, RZ, PT ;  /* 0x000000ff7c00720c */ /* 0x000fe20003fa5070 */
[----:B------:R-:W-:Y:S02]  /*33a00*/  IMAD.U32 R124, RZ, RZ, UR16 ;  /* 0x00000010ff7c7e24 */ /* 0x000fe4000f8e00ff */
[----:B------:R-:W-:Y:S03]  /*33a10*/  STL [R1+0xe5c], R18 ;  /* 0x000e5c1201007387 */ /* 0x000fe60000100800 */
[----:B------:R-:W-:Y:S01]  /*33a20*/  IADD3 R124, PT, PT, R13, 0x100000, R124 ;  /* 0x001000000d7c7810 */ /* 0x000fe20007ffe07c */
[----:B---3--:R-:W3:Y:S04]  /*33a30*/  LDL R0, [R1+0xe48] ;  /* 0x000e480001007983 */ /* 0x008ee80000100800 */
[----:B------:R-:W-:Y:S01]  /*33a40*/  @!PT LDS RZ, [RZ] ;  /* 0x00000000fffff984 */ /* 0x000fe20000000800 */
[----:B------:R-:W-:Y:S01]  /*33a50*/  @!PT LDS RZ, [RZ] ;  /* 0x00000000fffff984 */ /* 0x000fe20000000800 */
[----:B------:R-:W-:Y:S01]  /*33a60*/  @!PT LDS RZ, [RZ] ;  /* 0x00000000fffff984 */ /* 0x000fe20000000800 */
[----:B------:R4:W-:Y:S01]  /*33a70*/  LDGSTS.E [R124+-0x60000], desc[UR22][R126.64], P4 ;  /* 0xa00000007e7c7fae */ /* 0x0009e2000a1a1016 */
[----:B------:R-:W-:Y:S01]  /*33a80*/  ISETP.GE.AND P4, PT, R246, UR5, PT ;  /* 0x00000005f6007c0c */ /* 0x000fe2000bf86270 */
[----:B----4-:R-:W-:-:S02]  /*33a90*/  IMAD.MOV.U32 R126, RZ, RZ, R17 ;  /* 0x000000ffff7e7224 */ /* 0x010fc400078e0011 */
[----:B------:R-:W-:-:S05]  /*33aa0*/  IMAD.MOV.U32 R127, RZ, RZ, R18 ;  /* 0x000000ffff7f7224 */ /* 0x000fca00078e0012 */
[----:B------:R4:W-:Y:S01]  /*33ab0*/  LDGSTS.E [R124+-0x5fff8], desc[UR22][R126.64], P5 ;  /* 0xa00080007e7c7fae */ /* 0x0009e2000a9a1016 */
[----:B------:R-:W-:Y:S02]  /*33ac0*/  ISETP.GE.AND P5, PT, R238, UR5, PT ;  /* 0x00000005ee007c0c */ /* 0x000fe4000bfa6270 */
[----:B------:R-:W-:Y:S02]  /*33ad0*/  IADD3 R47, P6, PT, R47, UR11, RZ ;  /* 0x0000000b2f2f7c10 */ /* 0x000fe4000ffde0ff */
[----:B----4-:R-:W-:Y:S02]  /*33ae0*/  SEL R127, RZ, 0x4, P4 ;  /* 0x00000004ff7f7807 */ /* 0x010fe40002000000 */
[----:B------:R-:W-:Y:S02]  /*33af0*/  SEL R126, RZ, 0x4, P5 ;  /* 0x00000004ff7e7807 */ /* 0x000fe40002800000 */
[----:B------:R-:W-:Y:S02]  /*33b00*/  SEL R127, R127, RZ, !P3 ;  /* 0x000000ff7f7f7207 */ /* 0x000fe40005800000 */
[----:B------:R-:W-:-:S02]  /*33b10*/  SEL R126, R126, RZ, !P3 ;  /* 0x000000ff7e7e7207 */ /* 0x000fc40005800000 */
[----:B------:R-:W-:Y:S02]  /*33b20*/  ISETP.NE.U32.AND P5, PT, R127, RZ, PT ;  /* 0x000000ff7f00720c */ /* 0x000fe40003fa5070 */
[----:B------:R-:W-:Y:S02]  /*33b30*/  IADD3.X R48, PT, PT, R48, UR12, RZ, P6, !PT ;  /* 0x0000000c30307c10 */ /* 0x000fe4000b7fe4ff */
[----:B------:R-:W-:Y:S02]  /*33b40*/  IADD3 R49, P6, PT, R49, UR11, RZ ;  /* 0x0000000b31317c10 */ /* 0x000fe4000ffde0ff */
[----:B------:R-:W-:Y:S01]  /*33b50*/  ISETP.NE.U32.AND P4, PT, R126, RZ, PT ;  /* 0x000000ff7e00720c */ /* 0x000fe20003f85070 */
[----:B------:R-:W-:Y:S01]  /*33b60*/  IMAD.MOV.U32 R126, RZ, RZ, R47 ;  /* 0x000000ffff7e7224 */ /* 0x000fe200078e002f */
[----:B------:R-:W-:Y:S01]  /*33b70*/  IADD3.X R50, PT, PT, R50, UR12, RZ, P6, !PT ;  /* 0x0000000c32327c10 */ /* 0x000fe2000b7fe4ff */
[----:B------:R-:W-:-:S05]  /*33b80*/  IMAD.MOV.U32 R127, RZ, RZ, R48 ;  /* 0x000000ffff7f7224 */ /* 0x000fca00078e0030 */
[----:B------:R4:W-:Y:S02]  /*33b90*/  LDGSTS.E [R124+-0x5e000], desc[UR22][R126.64], P5 ;  /* 0xa20000007e7c7fae */ /* 0x0009e4000a9a1016 */
[----:B----4-:R-:W-:Y:S02]  /*33ba0*/  IMAD.MOV.U32 R126, RZ, RZ, R49 ;  /* 0x000000ffff7e7224 */ /* 0x010fe400078e0031 */
[----:B------:R-:W-:-:S05]  /*33bb0*/  IMAD.MOV.U32 R127, RZ, RZ, R50 ;  /* 0x000000ffff7f7224 */ /* 0x000fca00078e0032 */
[----:B------:R4:W-:Y:S02]  /*33bc0*/  LDGSTS.E [R124+-0x5dff8], desc[UR22][R126.64], P4 ;  /* 0xa20080007e7c7fae */ /* 0x0009e4000a1a1016 */
[----:B----4-:R-:W-:-:S04]  /*33bd0*/  LOP3.LUT R124, R12, 0x4, RZ, 0xfc, !PT ;  /* 0x000000040c7c7812 */ /* 0x010fc800078efcff */
[----:B------:R-:W-:Y:S02]  /*33be0*/  ISETP.GE.AND P4, PT, R124, UR5, PT ;  /* 0x000000057c007c0c */ /* 0x000fe4000bf86270 */
[----:B------:R-:W-:-:S04]  /*33bf0*/  LOP3.LUT R124, R12, 0x6, RZ, 0xfc, !PT ;  /* 0x000000060c7c7812 */ /* 0x000fc800078efcff */
[----:B------:R-:W-:Y:S02]  /*33c00*/  ISETP.GE.AND P5, PT, R124, UR5, PT ;  /* 0x000000057c007c0c */ /* 0x000fe4000bfa6270 */
[----:B------:R-:W-:-:S04]  /*33c10*/  SEL R124, RZ, 0x4, P4 ;  /* 0x00000004ff7c7807 */ /* 0x000fc80002000000 */
[----:B------:R-:W-:-:S04]  /*33c20*/  SEL R124, R124, RZ, !P3 ;  /* 0x000000ff7c7c7207 */ /* 0x000fc80005800000 */
[----:B------:R-:W-:Y:S02]  /*33c30*/  ISETP.NE.U32.AND P4, PT, R124, RZ, PT ;  /* 0x000000ff7c00720c */ /* 0x000fe40003f85070 */
[----:B------:R-:W-:-:S04]  /*33c40*/  SEL R124, RZ, 0x4, P5 ;  /* 0x00000004ff7c7807 */ /* 0x000fc80002800000 */
[----:B------:R-:W-:-:S04]  /*33c50*/  SEL R124, R124, RZ, !P3 ;  /* 0x000000ff7c7c7207 */ /* 0x000fc80005800000 */
[----:B------:R-:W-:Y:S01]  /*33c60*/  ISETP.NE.U32.AND P5, PT, R124, RZ, PT ;  /* 0x000000ff7c00720c */ /* 0x000fe20003fa5070 */
[----:B------:R-:W-:Y:S01]  /*33c70*/  IMAD.U32 R124, RZ, RZ, UR16 ;  /* 0x00000010ff7c7e24 */ /* 0x000fe2000f8e00ff */
[----:B------:R4:W-:Y:S04]  /*33c80*/  STL [R1+0xe64], R48 ;  /* 0x000e643001007387 */ /* 0x0009e80000100800 */
[----:B---3--:R-:W-:Y:S02]  /*33c90*/  IADD3 R124, PT, PT, R0, 0x100000, R124 ;  /* 0x00100000007c7810 */ /* 0x008fe40007ffe07c */
[----:B------:R-:W3:Y:S01]  /*33ca0*/  LDL R0, [R1+0xe44] ;  /* 0x000e440001007983 */ /* 0x000ee20000100800 */
[----:B------:R-:W-:-:S04]  /*33cb0*/  IADD3 R19, P6, PT, R19, UR11, RZ ;  /* 0x0000000b13137c10 */ /* 0x000fc8000ffde0ff */
[----:B------:R-:W-:Y:S02]  /*33cc0*/  IADD3.X R20, PT, PT, R20, UR12, RZ, P6, !PT ;  /* 0x0000000c14147c10 */ /* 0x000fe4000b7fe4ff */
[----:B------:R-:W-:Y:S01]  /*33cd0*/  IADD3 R21, P6, PT, R21, UR11, RZ ;  /* 0x0000000b15157c10 */ /* 0x000fe2000ffde0ff */
[----:B------:R-:W-:Y:S02]  /*33ce0*/  IMAD.MOV.U32 R126, RZ, RZ, R19 ;  /* 0x000000ffff7e7224 */ /* 0x000fe400078e0013 */
[----:B------:R-:W-:Y:S01]  /*33cf0*/  IMAD.MOV.U32 R127, RZ, RZ, R20 ;  /* 0x000000ffff7f7224 */ /* 0x000fe200078e0014 */
[----:B------:R-:W-:Y:S02]  /*33d00*/  IADD3.X R22, PT, PT, R22, UR12, RZ, P6, !PT ;  /* 0x0000000c16167c10 */ /* 0x000fe4000b7fe4ff */
[----:B-1----:R-:W-:Y:S02]  /*33d10*/  LOP3.LUT R15, R12, 0x24, RZ, 0xfc, !PT ;  /* 0x000000240c0f7812 */ /* 0x002fe400078efcff */
[----:B------:R1:W-:Y:S02]  /*33d20*/  LDGSTS.E [R124+-0x60000], desc[UR22][R126.64], P4 ;  /* 0xa00000007e7c7fae */ /* 0x0003e4000a1a1016 */
[----:B------:R-:W-:-:S02]  /*33d30*/  ISETP.GE.AND P4, PT, R15, UR5, PT ;  /* 0x000000050f007c0c */ /* 0x000fc4000bf86270 */
[----:B------:R-:W-:Y:S01]  /*33d40*/  LOP3.LUT R13, R12, 0x26, RZ, 0xfc, !PT ;  /* 0x000000260c0d7812 */ /* 0x000fe200078efcff */
[----:B-1----:R-:W-:Y:S02]  /*33d50*/  IMAD.MOV.U32 R126, RZ, RZ, R21 ;  /* 0x000000ffff7e7224 */ /* 0x002fe400078e0015 */
[----:B------:R-:W-:-:S05]  /*33d60*/  IMAD.MOV.U32 R127, RZ, RZ, R22 ;  /* 0x000000ffff7f7224 */ /* 0x000fca00078e0016 */
[----:B------:R1:W-:Y:S01]  /*33d70*/  LDGSTS.E [R124+-0x5fff8], desc[UR22][R126.64], P5 ;  /* 0xa00080007e7c7fae */ /* 0x0003e2000a9a1016 */
[----:B------:R-:W-:Y:S02]  /*33d80*/  ISETP.GE.AND P5, PT, R13, UR5, PT ;  /* 0x000000050d007c0c */ /* 0x000fe4000bfa6270 */
[----:B------:R-:W-:Y:S02]  /*33d90*/  IADD3 R51, P6, PT, R51, UR11, RZ ;  /* 0x0000000b33337c10 */ /* 0x000fe4000ffde0ff */
[----:B-1----:R-:W-:Y:S02]  /*33da0*/  SEL R127, RZ, 0x4, P4 ;  /* 0x00000004ff7f7807 */ /* 0x002fe40002000000 */
        /* <DEDUP_REMOVED lines=11> */
[----:B-1----:R-:W-:Y:S02]  /*33e60*/  IMAD.MOV.U32 R126, RZ, RZ, R53 ;  /* 0x000000ffff7e7224 */ /* 0x002fe400078e0035 */
[----:B------:R-:W-:-:S05]  /*33e70*/  IMAD.MOV.U32 R127, RZ, RZ, R54 ;  /* 0x000000ffff7f7224 */ /* 0x000fca00078e0036 */
[----:B------:R1:W-:Y:S02]  /*33e80*/  LDGSTS.E [R124+-0x5dff8], desc[UR22][R126.64], P4 ;  /* 0xa20080007e7c7fae */ /* 0x0003e4000a1a1016 */
[----:B-1----:R-:W-:-:S04]  /*33e90*/  LOP3.LUT R124, R12, 0x8, RZ, 0xfc, !PT ;  /* 0x000000080c7c7812 */ /* 0x002fc800078efcff */
        /* <DEDUP_REMOVED lines=9> */
[----:B------:R-:W-:-:S05]  /*33f30*/  IMAD.U32 R124, RZ, RZ, UR16 ;  /* 0x00000010ff7c7e24 */ /* 0x000fca000f8e00ff */
        /* <DEDUP_REMOVED lines=8> */
[----:B------:R-:W-:Y:S02]  /*33fc0*/  LOP3.LUT R15, R12, 0x28, RZ, 0xfc, !PT ;  /* 0x000000280c0f7812 */ /* 0x000fe400078efcff */
        /* <DEDUP_REMOVED lines=36> */
[----:B------:R-:W1:Y:S01]  /*34210*/  S2R R15, SR_TID.X ;  /* 0x00000000000f7919 */ /* 0x000e620000002100 */
[----:B------:R-:W-:-:S04]  /*34220*/  IADD3 R27, P6, PT, R27, UR11, RZ ;  /* 0x0000000b1b1b7c10 */ /* 0x000fc8000ffde0ff */
[----:B------:R-:W-:Y:S02]  /*34230*/  IADD3.X R28, PT, PT, R28, UR12, RZ, P6, !PT ;  /* 0x0000000c1c1c7c10 */ /* 0x000fe4000b7fe4ff */
[----:B------:R-:W-:Y:S01]  /*34240*/  IADD3 R29, P6, PT, R29, UR11, RZ ;  /* 0x0000000b1d1d7c10 */ /* 0x000fe2000ffde0ff */
[----:B------:R-:W-:Y:S02]  /*34250*/  IMAD.MOV.U32 R126, RZ, RZ, R27 ;  /* 0x000000ffff7e7224 */ /* 0x000fe400078e001b */
[----:B------:R-:W-:Y:S01]  /*34260*/  IMAD.MOV.U32 R127, RZ, RZ, R28 ;  /* 0x000000ffff7f7224 */ /* 0x000fe200078e001c */
[----:B------:R-:W-:-:S04]  /*34270*/  IADD3.X R30, PT, PT, R30, UR12, RZ, P6, !PT ;  /* 0x0000000c1e1e7c10 */ /* 0x000fc8000b7fe4ff */
[----:B------:R1:W-:Y:S02]  /*34280*/  LDGSTS.E [R124+-0x60000], desc[UR22][R126.64], P4 ;  /* 0xa00000007e7c7fae */ /* 0x0003e4000a1a1016 */
[----:B-1----:R-:W-:Y:S01]  /*34290*/  SHF.R.U32.HI R13, RZ, 0x6, R15 ;  /* 0x00000006ff0d7819 */ /* 0x002fe2000001160f */
[----:B------:R-:W-:-:S03]  /*342a0*/  IMAD.MOV.U32 R126, RZ, RZ, R29 ;  /* 0x000000ffff7e7224 */ /* 0x000fc600078e001d */
[----:B------:R-:W-:Y:S01]  /*342b0*/  SGXT.U32 R13, R13, 0x1 ;  /* 0x000000010d0d781a */ /* 0x000fe20000000000 */
[----:B------:R-:W-:-:S03]  /*342c0*/  IMAD.MOV.U32 R127, RZ, RZ, R30 ;  /* 0x000000ffff7f7224 */ /* 0x000fc600078e001e */
[----:B------:R-:W-:Y:S02]  /*342d0*/  LOP3.LUT R13, R13, 0x2e, RZ, 0xfc, !PT ;  /* 0x0000002e0d0d7812 */ /* 0x000fe400078efcff */
[----:B------:R1:W-:Y:S01]  /*342e0*/  LDGSTS.E [R124+-0x5fff8], desc[UR22][R126.64], P5 ;  /* 0xa00080007e7c7fae */ /* 0x0003e2000a9a1016 */
[----:B------:R-:W-:Y:S02]  /*342f0*/  SHF.R.U32.HI R15, RZ, 0x6, R15 ;  /* 0x00000006ff0f7819 */ /* 0x000fe4000001160f */
[----:B------:R-:W-:Y:S02]  /*34300*/  ISETP.GE.AND P5, PT, R13, UR5, PT ;  /* 0x000000050d007c0c */ /* 0x000fe4000bfa6270 */
[----:B------:R-:W2:Y:S01]  /*34310*/  S2R R13, SR_TID.X ;  /* 0x00000000000d7919 */ /* 0x000ea20000002100 */
[----:B------:R-:W-:-:S04]  /*34320*/  SGXT.U32 R15, R15, 0x1 ;  /* 0x000000010f0f781a */ /* 0x000fc80000000000 */
[----:B------:R-:W-:-:S04]  /*34330*/  LOP3.LUT R15, R15, 0x2c, RZ, 0xfc, !PT ;  /* 0x0000002c0f0f7812 */ /* 0x000fc800078efcff */
[----:B------:R-:W-:-:S04]  /*34340*/  ISETP.GE.AND P4, PT, R15, UR5, PT ;  /* 0x000000050f007c0c */ /* 0x000fc8000bf86270 */
[----:B-1----:R-:W-:Y:S02]  /*34350*/  SEL R127, RZ, 0x4, P4 ;  /* 0x00000004ff7f7807 */ /* 0x002fe40002000000 */
[----:B------:R-:W-:Y:S02]  /*34360*/  SEL R126, RZ, 0x4, P5 ;  /* 0x00000004ff7e7807 */ /* 0x000fe40002800000 */
[----:B------:R-:W-:Y:S02]  /*34370*/  SEL R127, R127, RZ, !P3 ;  /* 0x000000ff7f7f7207 */ /* 0x000fe40005800000 */
[----:B------:R-:W-:Y:S02]  /*34380*/  IADD3 R59, P6, PT, R59, UR11, RZ ;  /* 0x0000000b3b3b7c10 */ /* 0x000fe4000ffde0ff */
[----:B------:R-:W-:Y:S02]  /*34390*/  ISETP.NE.U32.AND P5, PT, R127, RZ, PT ;  /* 0x000000ff7f00720c */ /* 0x000fe40003fa5070 */
[----:B------:R-:W-:-:S02]  /*343a0*/  SEL R126, R126, RZ, !P3 ;  /* 0x000000ff7e7e7207 */ /* 0x000fc40005800000 */
[----:B------:R-:W-:Y:S02]  /*343b0*/  IADD3.X R60, PT, PT, R60, UR12, RZ, P6, !PT ;  /* 0x0000000c3c3c7c10 */ /* 0x000fe4000b7fe4ff */
[----:B------:R-:W-:Y:S02]  /*343c0*/  IADD3 R61, P6, PT, R61, UR11, RZ ;  /* 0x0000000b3d3d7c10 */ /* 0x000fe4000ffde0ff */
[----:B------:R-:W-:Y:S01]  /*343d0*/  ISETP.NE.U32.AND P4, PT, R126, RZ, PT ;  /* 0x000000ff7e00720c */ /* 0x000fe20003f85070 */
[----:B------:R-:W-:Y:S01]  /*343e0*/  IMAD.MOV.U32 R126, RZ, RZ, R59 ;  /* 0x000000ffff7e7224 */ /* 0x000fe200078e003b */
[----:B------:R-:W-:Y:S01]  /*343f0*/  IADD3.X R62, PT, PT, R62, UR12, RZ, P6, !PT ;  /* 0x0000000c3e3e7c10 */ /* 0x000fe2000b7fe4ff */
[----:B------:R-:W-:Y:S01]  /*34400*/  IMAD.MOV.U32 R127, RZ, RZ, R60 ;  /* 0x000000ffff7f7224 */ /* 0x000fe200078e003c */
[----:B--2---:R-:W-:-:S04]  /*34410*/  SHF.R.U32.HI R15, RZ, 0x6, R13 ;  /* 0x00000006ff0f7819 */ /* 0x004fc8000001160d */
[----:B------:R-:W-:Y:S01]  /*34420*/  SGXT.U32 R15, R15, 0x1 ;  /* 0x000000010f0f781a */ /* 0x000fe20000000000 */
[----:B------:R1:W-:Y:S01]  /*34430*/  LDGSTS.E [R124+-0x5e000], desc[UR22][R126.64], P5 ;  /* 0xa20000007e7c7fae */ /* 0x0003e2000a9a1016 */
[----:B------:R-:W-:Y:S02]  /*34440*/  SHF.R.U32.HI R13, RZ, 0x6, R13 ;  /* 0x00000006ff0d7819 */ /* 0x000fe4000001160d */
[----:B------:R-:W-:Y:S02]  /*34450*/  LOP3.LUT R15, R15, 0x10, RZ, 0xfc, !PT ;  /* 0x000000100f0f7812 */ /* 0x000fe400078efcff */
[----:B------:R-:W-:Y:S01]  /*34460*/  SGXT.U32 R13, R13, 0x1 ;  /* 0x000000010d0d781a */ /* 0x000fe20000000000 */
[----:B-1----:R-:W-:Y:S02]  /*34470*/  IMAD.MOV.U32 R126, RZ, RZ, R61 ;  /* 0x000000ffff7e7224 */ /* 0x002fe400078e003d */
[----:B------:R-:W-:-:S05]  /*34480*/  IMAD.MOV.U32 R127, RZ, RZ, R62 ;  /* 0x000000ffff7f7224 */ /* 0x000fca00078e003e */
[----:B------:R1:W-:Y:S01]  /*34490*/  LDGSTS.E [R124+-0x5dff8], desc[UR22][R126.64], P4 ;  /* 0xa20080007e7c7fae */ /* 0x0003e2000a1a1016 */
[----:B------:R-:W-:Y:S02]  /*344a0*/  ISETP.GE.AND P4, PT, R15, UR5, PT ;  /* 0x000000050f007c0c */ /* 0x000fe4000bf86270 */
[----:B------:R-:W-:-:S04]  /*344b0*/  LOP3.LUT R13, R13, 0x12, RZ, 0xfc, !PT ;  /* 0x000000120d0d7812 */ /* 0x000fc800078efcff */
[----:B------:R-:W-:Y:S02]  /*344c0*/  ISETP.GE.AND P5, PT, R13, UR5, PT ;  /* 0x000000050d007c0c */ /* 0x000fe4000bfa6270 */
[----:B-1----:R-:W-:-:S04]  /*344d0*/  SEL R124, RZ, 0x4, P4 ;  /* 0x00000004ff7c7807 */ /* 0x002fc80002000000 */
[----:B------:R-:W-:-:S04]  /*344e0*/  SEL R124, R124, RZ, !P3 ;  /* 0x000000ff7c7c7207 */ /* 0x000fc80005800000 */
[----:B------:R-:W-:Y:S02]  /*344f0*/  ISETP.NE.U32.AND P4, PT, R124, RZ, PT ;  /* 0x000000ff7c00720c */ /* 0x000fe40003f85070 */
[----:B------:R-:W-:-:S04]  /*34500*/  SEL R124, RZ, 0x4, P5 ;  /* 0x00000004ff7c7807 */ /* 0x000fc80002800000 */
[----:B------:R-:W-:-:S04]  /*34510*/  SEL R124, R124, RZ, !P3 ;  /* 0x000000ff7c7c7207 */ /* 0x000fc80005800000 */
[----:B------:R-:W-:Y:S01]  /*34520*/  ISETP.NE.U32.AND P5, PT, R124, RZ, PT ;  /* 0x000000ff7c00720c */ /* 0x000fe20003fa5070 */
[----:B------:R-:W-:-:S05]  /*34530*/  IMAD.U32 R124, RZ, RZ, UR16 ;  /* 0x00000010ff7c7e24 */ /* 0x000fca000f8e00ff */
[----:B---3--:R-:W-:Y:S02]  /*34540*/  IADD3 R124, PT, PT, R0, 0x100000, R124 ;  /* 0x00100000007c7810 */ /* 0x008fe40007ffe07c */
[----:B------:R-:W2:Y:S01]  /*34550*/  LDL R0, [R1+0xe38] ;  /* 0x000e380001007983 */ /* 0x000ea20000100800 */
[----:B------:R-:W1:Y:S01]  /*34560*/  S2R R13, SR_TID.X ;  /* 0x00000000000d7919 */ /* 0x000e620000002100 */
[----:B------:R-:W-:-:S04]  /*34570*/  IADD3 R31, P6, PT, R31, UR11, RZ ;  /* 0x0000000b1f1f7c10 */ /* 0x000fc8000ffde0ff */
[----:B------:R-:W-:Y:S02]  /*34580*/  IADD3.X R32, PT, PT, R32, UR12, RZ, P6, !PT ;  /* 0x0000000c20207c10 */ /* 0x000fe4000b7fe4ff */
[----:B------:R-:W-:Y:S01]  /*34590*/  IADD3 R33, P6, PT, R33, UR11, RZ ;  /* 0x0000000b21217c10 */ /* 0x000fe2000ffde0ff */
[----:B------:R-:W-:Y:S02]  /*345a0*/  IMAD.MOV.U32 R126, RZ, RZ, R31 ;  /* 0x000000ffff7e7224 */ /* 0x000fe400078e001f */
[----:B------:R-:W-:Y:S01]  /*345b0*/  IMAD.MOV.U32 R127, RZ, RZ, R32 ;  /* 0x000000ffff7f7224 */ /* 0x000fe200078e0020 */
[----:B------:R-:W-:-:S04]  /*345c0*/  IADD3.X R34, PT, PT, R34, UR12, RZ, P6, !PT ;  /* 0x0000000c22227c10 */ /* 0x000fc8000b7fe4ff */
[----:B------:R3:W-:Y:S01]  /*345d0*/  LDGSTS.E [R124+-0x60000], desc[UR22][R126.64], P4 ;  /* 0xa00000007e7c7fae */ /* 0x0007e2000a1a1016 */
[----:B-1----:R-:W-:Y:S01]  /*345e0*/  SHF.R.U32.HI R12, RZ, 0x6, R13 ;  /* 0x00000006ff0c7819 */ /* 0x002fe2000001160d */
[----:B---3--:R-:W-:-:S03]  /*345f0*/  IMAD.MOV.U32 R126, RZ, RZ, R33 ;  /* 0x000000ffff7e7224 */ /* 0x008fc600078e0021 */
[----:B------:R-:W-:Y:S01]  /*34600*/  SGXT.U32 R12, R12, 0x1 ;  /* 0x000000010c0c781a */ /* 0x000fe20000000000 */
[----:B------:R-:W-:-:S03]  /*34610*/  IMAD.MOV.U32 R127, RZ, RZ, R34 ;  /* 0x000000ffff7f7224 */ /* 0x000fc600078e0022 */
[----:B------:R-:W-:Y:S02]  /*34620*/  LOP3.LUT R12, R12, 0x32, RZ, 0xfc, !PT ;  /* 0x000000320c0c7812 */ /* 0x000fe400078efcff */
[----:B------:R1:W-:Y:S01]  /*34630*/  LDGSTS.E [R124+-0x5fff8], desc[UR22][R126.64], P5 ;  /* 0xa00080007e7c7fae */ /* 0x0003e2000a9a1016 */
[----:B------:R-:W-:Y:S02]  /*34640*/  SHF.R.U32.HI R13, RZ, 0x6, R13 ;  /* 0x00000006ff0d7819 */ /* 0x000fe4000001160d */
[----:B------:R-:W-:Y:S02]  /*34650*/  ISETP.GE.AND P5, PT, R12, UR5, PT ;  /* 0x000000050c007c0c */ /* 0x000fe4000bfa6270 */
[----:B------:R-:W3:Y:S01]  /*34660*/  S2R R12, SR_TID.X ;  /* 0x00000000000c7919 */ /* 0x000ee20000002100 */
        /* <DEDUP_REMOVED lines=15> */
[----:B---3--:R-:W-:-:S04]  /*34760*/  SHF.R.U32.HI R13, RZ, 0x6, R12 ;  /* 0x00000006ff0d7819 */ /* 0x008fc8000001160c */
        /* <DEDUP_REMOVED lines=18> */
[----:B--2---:R-:W-:Y:S02]  /*34890*/  IADD3 R124, PT, PT, R0, 0x100000, R124 ;  /* 0x00100000007c7810 */ /* 0x004fe40007ffe07c */
        /* <DEDUP_REMOVED lines=55> */
[----:B------:R-:W-:Y:S02]  /*34c10*/  IADD3 R39, P6, PT, R39, UR11, RZ ;  /* 0x0000000b27277c10 */ /* 0x000fe4000ffde0ff */
[----:B------:R-:W3:Y:S02]  /*34c20*/  LDL.LU R17, [R1+0xc] ;  /* 0x00000c0001117983 */ /* 0x000ee40000300800 */
[----:B------:R-:W-:Y:S02]  /*34c30*/  IADD3.X R40, PT, PT, R40, UR12, RZ, P6, !PT ;  /* 0x0000000c28287c10 */ /* 0x000fe4000b7fe4ff */
[----:B------:R-:W-:Y:S01]  /*34c40*/  IADD3 R41, P6, PT, R41, UR11, RZ ;  /* 0x0000000b29297c10 */ /* 0x000fe2000ffde0ff */
[----:B------:R-:W-:-:S02]  /*34c50*/  IMAD.MOV.U32 R126, RZ, RZ, R39 ;  /* 0x000000ffff7e7224 */ /* 0x000fc400078e0027 */
        /* <DEDUP_REMOVED lines=8> */
[----:B------:R1:W-:Y:S02]  /*34ce0*/  LDGSTS.E [R124+-0x5fff8], desc[UR22][R126.64], P5 ;  /* 0xa00080007e7c7fae */ /* 0x0003e4000a9a1016 */
[----:B------:R-:W-:Y:S02]  /*34cf0*/  ISETP.GE.AND P5, PT, R12, UR5, PT ;  /* 0x000000050c007c0c */ /* 0x000fe4000bfa6270 */
[----:B------:R-:W4:Y:S01]  /*34d00*/  S2R R12, SR_TID.X ;  /* 0x00000000000c7919 */ /* 0x000f220000002100 */
[----:B------:R-:W-:-:S04]  /*34d10*/  SHF.R.U32.HI R13, RZ, 0x6, R13 ;  /* 0x00000006ff0d7819 */ /* 0x000fc8000001160d */
        /* <DEDUP_REMOVED lines=10> */
[--C-:B----4-:R-:W-:Y:S02]  /*34dc0*/  SHF.R.U32.HI R13, RZ, 0x6, R12.reuse ;  /* 0x00000006ff0d7819 */ /* 0x110fe4000001160c */
[----:B------:R-:W-:Y:S02]  /*34dd0*/  SHF.R.U32.HI R12, RZ, 0x6, R12 ;  /* 0x00000006ff0c7819 */ /* 0x000fe4000001160c */
[----:B------:R-:W-:Y:S02]  /*34de0*/  IADD3 R73, P6, PT, R73, UR11, RZ ;  /* 0x0000000b49497c10 */ /* 0x000fe4000ffde0ff */
[----:B------:R-:W-:Y:S02]  /*34df0*/  ISETP.NE.U32.AND P4, PT, R126, RZ, PT ;  /* 0x000000ff7e00720c */ /* 0x000fe40003f85070 */
[----:B------:R-:W-:Y:S01]  /*34e00*/  SGXT.U32 R12, R12, 0x1 ;  /* 0x000000010c0c781a */ /* 0x000fe20000000000 */
[----:B------:R-:W-:Y:S01]  /*34e10*/  IMAD.MOV.U32 R126, RZ, RZ, R71 ;  /* 0x000000ffff7e7224 */ /* 0x000fe200078e0047 */
[----:B------:R-:W-:Y:S01]  /*34e20*/  IADD3.X R74, PT, PT, R74, UR12, RZ, P6, !PT ;  /* 0x0000000c4a4a7c10 */ /* 0x000fe2000b7fe4ff */
[----:B------:R-:W-:Y:S01]  /*34e30*/  IMAD.MOV.U32 R127, RZ, RZ, R72 ;  /* 0x000000ffff7f7224 */ /* 0x000fe200078e0048 */
[----:B------:R-:W-:-:S02]  /*34e40*/  LOP3.LUT R12, R12, 0x1e, RZ, 0xfc, !PT ;  /* 0x0000001e0c0c7812 */ /* 0x000fc400078efcff */
[----:B------:R-:W-:Y:S02]  /*34e50*/  SGXT.U32 R13, R13, 0x1 ;  /* 0x000000010d0d781a */ /* 0x000fe40000000000 */
[----:B------:R1:W-:Y:S01]  /*34e60*/  LDGSTS.E [R124+-0x5e000], desc[UR22][R126.64], P5 ;  /* 0xa20000007e7c7fae */ /* 0x0003e2000a9a1016 */
[----:B------:R-:W-:Y:S02]  /*34e70*/  ISETP.GE.AND P5, PT, R12, UR5, PT ;  /* 0x000000050c007c0c */ /* 0x000fe4000bfa6270 */
[----:B------:R-:W-:Y:S01]  /*34e80*/  LOP3.LUT R13, R13, 0x1c, RZ, 0xfc, !PT ;  /* 0x0000001c0d0d7812 */ /* 0x000fe200078efcff */
[----:B------:R-:W4:Y:S01]  /*34e90*/  S2R R12, SR_TID.X ;  /* 0x00000000000c7919 */ /* 0x000f220000002100 */
[----:B-1----:R-:W-:Y:S02]  /*34ea0*/  IMAD.MOV.U32 R126, RZ, RZ, R73 ;  /* 0x000000ffff7e7224 */ /* 0x002fe400078e0049 */
[----:B------:R-:W-:-:S05]  /*34eb0*/  IMAD.MOV.U32 R127, RZ, RZ, R74 ;  /* 0x000000ffff7f7224 */ /* 0x000fca00078e004a */
[----:B------:R1:W-:Y:S01]  /*34ec0*/  LDGSTS.E [R124+-0x5dff8], desc[UR22][R126.64], P4 ;  /* 0xa20080007e7c7fae */ /* 0x0003e2000a1a1016 */
[----:B------:R-:W-:Y:S02]  /*34ed0*/  ISETP.GE.AND P4, PT, R13, UR5, PT ;  /* 0x000000050d007c0c */ /* 0x000fe4000bf86270 */
[----:B------:R-:W-:Y:S01]  /*34ee0*/  IADD3 R43, P6, PT, R43, UR11, RZ ;  /* 0x0000000b2b2b7c10 */ /* 0x000fe2000ffde0ff */
[----:B------:R-:W3:Y:S01]  /*34ef0*/  LDL.LU R13, [R1+0x10] ;  /* 0x00001000010d7983 */ /* 0x000ee20000300800 */
[----:B-1----:R-:W-:-:S03]  /*34f00*/  SEL R124, RZ, 0x4, P4 ;  /* 0x00000004ff7c7807 */ /* 0x002fc60002000000 */
[----:B------:R-:W-:Y:S01]  /*34f10*/  IMAD.MOV.U32 R126, RZ, RZ, R43 ;  /* 0x000000ffff7e7224 */ /* 0x000fe200078e002b */
[----:B------:R-:W-:Y:S01]  /*34f20*/  IADD3.X R44, PT, PT, R44, UR12, RZ, P6, !PT ;  /* 0x0000000c2c2c7c10 */ /* 0x000fe2000b7fe4ff */
[----:B------:R-:W3:Y:S01]  /*34f30*/  LDL.LU R15, [R1+0x2c] ;  /* 0x00002c00010f7983 */ /* 0x000ee20000300800 */
[----:B------:R-:W-:-:S04]  /*34f40*/  SEL R124, R124, RZ, !P3 ;  /* 0x000000ff7c7c7207 */ /* 0x000fc80005800000 */
[----:B------:R-:W-:Y:S02]  /*34f50*/  ISETP.NE.U32.AND P4, PT, R124, RZ, PT ;  /* 0x000000ff7c00720c */ /* 0x000fe40003f85070 */
[----:B------:R-:W-:-:S04]  /*34f60*/  SEL R124, RZ, 0x4, P5 ;  /* 0x00000004ff7c7807 */ /* 0x000fc80002800000 */
[----:B------:R-:W-:-:S04]  /*34f70*/  SEL R124, R124, RZ, !P3 ;  /* 0x000000ff7c7c7207 */ /* 0x000fc80005800000 */
[----:B------:R-:W-:Y:S01]  /*34f80*/  ISETP.NE.U32.AND P5, PT, R124, RZ, PT ;  /* 0x000000ff7c00720c */ /* 0x000fe20003fa5070 */
[----:B------:R-:W-:Y:S02]  /*34f90*/  IMAD.U32 R124, RZ, RZ, UR16 ;  /* 0x00000010ff7c7e24 */ /* 0x000fe4000f8e00ff */
[----:B------:R-:W-:Y:S01]  /*34fa0*/  IMAD.MOV.U32 R127, RZ, RZ, R44 ;  /* 0x000000ffff7f7224 */ /* 0x000fe200078e002c */
[----:B------:R-:W-:-:S04]  /*34fb0*/  IADD3 R45, P6, PT, R45, UR11, RZ ;  /* 0x0000000b2d2d7c10 */ /* 0x000fc8000ffde0ff */
[----:B------:R-:W-:Y:S02]  /*34fc0*/  IADD3.X R46, PT, PT, R46, UR12, RZ, P6, !PT ;  /* 0x0000000c2e2e7c10 */ /* 0x000fe4000b7fe4ff */
[----:B--2---:R-:W-:Y:S02]  /*34fd0*/  IADD3 R124, PT, PT, R0, 0x100000, R124 ;  /* 0x00100000007c7810 */ /* 0x004fe40007ffe07c */
[--C-:B----4-:R-:W-:Y:S02]  /*34fe0*/  SHF.R.U32.HI R0, RZ, 0x6, R12.reuse ;  /* 0x00000006ff007819 */ /* 0x110fe4000001160c */
[----:B------:R-:W-:Y:S01]  /*34ff0*/  SHF.R.U32.HI R12, RZ, 0x6, R12 ;  /* 0x00000006ff0c7819 */ /* 0x000fe2000001160c */
[----:B------:R1:W-:Y:S03]  /*35000*/  LDGSTS.E [R124+-0x60000], desc[UR22][R126.64], P4 ;  /* 0xa00000007e7c7fae */ /* 0x0003e6000a1a1016 */
[----:B------:R-:W-:-:S04]  /*35010*/  SGXT.U32 R12, R12, 0x1 ;  /* 0x000000010c0c781a */ /* 0x000fc80000000000 */
[----:B------:R-:W-:-:S04]  /*35020*/  LOP3.LUT R12, R12, 0x3c, RZ, 0xfc, !PT ;  /* 0x0000003c0c0c7812 */ /* 0x000fc800078efcff */
[----:B------:R-:W-:Y:S02]  /*35030*/  ISETP.GE.AND P4, PT, R12, UR5, PT ;  /* 0x000000050c007c0c */ /* 0x000fe4000bf86270 */
[----:B------:R-:W2:Y:S04]  /*35040*/  LDL.LU R12, [R1+0x30] ;  /* 0x00003000010c7983 */ /* 0x000ea80000300800 */
[----:B------:R-:W4:Y:S04]  /*35050*/  LDL.LU R48, [R1+0x4c] ;  /* 0x00004c0001307983 */ /* 0x000f280000300800 */
[----:B------:R-:W2:Y:S01]  /*35060*/  LDL.LU R18, [R1+0x50] ;  /* 0x0000500001127983 */ /* 0x000ea20000300800 */
[----:B------:R-:W-:Y:S01]  /*35070*/  SGXT.U32 R0, R0, 0x1 ;  /* 0x000000010000781a */ /* 0x000fe20000000000 */
[----:B-1----:R-:W-:-:S02]  /*35080*/  IMAD.MOV.U32 R126, RZ, RZ, R45 ;  /* 0x000000ffff7e7224 */ /* 0x002fc400078e002d */
[----:B------:R-:W-:Y:S01]  /*35090*/  IMAD.MOV.U32 R127, RZ, RZ, R46 ;  /* 0x000000ffff7f7224 */ /* 0x000fe200078e002e */
[----:B------:R-:W-:-:S04]  /*350a0*/  LOP3.LUT R0, R0, 0x3e, RZ, 0xfc, !PT ;  /* 0x0000003e00007812 */ /* 0x000fc800078efcff */
[----:B------:R1:W-:Y:S01]  /*350b0*/  LDGSTS.E [R124+-0x5fff8], desc[UR22][R126.64], P5 ;  /* 0xa00080007e7c7fae */ /* 0x0003e2000a9a1016 */
[----:B------:R-:W-:Y:S02]  /*350c0*/  ISETP.GE.AND P5, PT, R0, UR5, PT ;  /* 0x0000000500007c0c */ /* 0x000fe4000bfa6270 */
[----:B------:R-:W1:Y:S01]  /*350d0*/  S2R R0, SR_TID.X ;  /* 0x0000000000007919 */ /* 0x000e620000002100 */
[----:B------:R-:W-:Y:S02]  /*350e0*/  IADD3 R75, P6, PT, R75, UR11, RZ ;  /* 0x0000000b4b4b7c10 */ /* 0x000fe4000ffde0ff */
[----:B-1----:R-:W-:Y:S02]  /*350f0*/  SEL R127, RZ, 0x4, P4 ;  /* 0x00000004ff7f7807 */ /* 0x002fe40002000000 */
[----:B------:R-:W-:Y:S02]  /*35100*/  SEL R126, RZ, 0x4, P5 ;  /* 0x00000004ff7e7807 */ /* 0x000fe40002800000 */
[----:B------:R-:W-:-:S02]  /*35110*/  SEL R127, R127, RZ, !P3 ;  /* 0x000000ff7f7f7207 */ /* 0x000fc40005800000 */
[----:B------:R-:W-:Y:S02]  /*35120*/  SEL R126, R126, RZ, !P3 ;  /* 0x000000ff7e7e7207 */ /* 0x000fe40005800000 */
        /* <DEDUP_REMOVED lines=10> */
[----:B------:R1:W-:Y:S01]  /*351d0*/  LDGSTS.E [R124+-0x5dff8], desc[UR22][R126.64], P4 ;  /* 0xa20080007e7c7fae */ /* 0x0003e2000a1a1016 */
[----:B------:R-:W-:-:S03]  /*351e0*/  IADD3 R87, P5, PT, R87, UR13, RZ ;  /* 0x0000000d57577c10 */ /* 0x000fc6000ffbe0ff */
[----:B------:R-:W0:Y:S01]  /*351f0*/  LDGDEPBAR ;  /* 0x00000000000079af */ /* 0x000e220000000000 */
[----:B-1----:R-:W-:Y:S02]  /*35200*/  LOP3.LUT R124, R0, 0x3f, RZ, 0xc0, !PT ;  /* 0x0000003f007c7812 */ /* 0x002fe400078ec0ff */
[----:B------:R-:W-:Y:S01]  /*35210*/  IADD3.X R88, PT, PT, R88, UR14, RZ, P5, !PT ;  /* 0x0000000e58587c10 */ /* 0x000fe2000affe4ff */
[----:B------:R-:W2:Y:S01]  /*35220*/  LDL.LU R0, [R1+0x70] ;  /* 0x0000700001007983 */ /* 0x000ea20000300800 */
[----:B------:R-:W-:Y:S02]  /*35230*/  ISETP.GE.AND P4, PT, R124, UR5, PT ;  /* 0x000000057c007c0c */ /* 0x000fe4000bf86270 */
[----:B------:R-:W-:Y:S01]  /*35240*/  IADD3 R100, P5, PT, R100, UR13, RZ ;  /* 0x0000000d64647c10 */ /* 0x000fe2000ffbe0ff */
[----:B------:R-:W2:Y:S01]  /*35250*/  LDL.LU R16, [R1+0x90] ;  /* 0x0000900001107983 */ /* 0x000ea20000300800 */
[----:B------:R-:W-:Y:S02]  /*35260*/  SEL R124, RZ, 0x4, P4 ;  /* 0x00000004ff7c7807 */ /* 0x000fe40002000000 */
[----:B------:R-:W-:-:S02]  /*35270*/  IADD3 R79, P4, PT, R79, UR13, RZ ;  /* 0x0000000d4f4f7c10 */ /* 0x000fc4000ff9e0ff */
[----:B------:R-:W-:Y:S02]  /*35280*/  SEL R124, R124, RZ, !P3 ;  /* 0x000000ff7c7c7207 */ /* 0x000fe40005800000 */
[----:B------:R-:W-:Y:S02]  /*35290*/  IADD3.X R80, PT, PT, R80, UR14, RZ, P4, !PT ;  /* 0x0000000e50507c10 */ /* 0x000fe4000a7fe4ff */
[----:B------:R-:W-:Y:S01]  /*352a0*/  ISETP.NE.U32.AND P3, PT, R124, RZ, PT ;  /* 0x000000ff7c00720c */ /* 0x000fe20003f65070 */
[----:B------:R-:W-:Y:S01]  /*352b0*/  ULEA UR5, UR18, UR7, 0x11 ;  /* 0x0000000712057291 */ /* 0x000fe2000f8e88ff */
[----:B------:R-:W-:Y:S01]  /*352c0*/  IADD3 R94, P4, PT, R94, UR13, RZ ;  /* 0x0000000d5e5e7c10 */ /* 0x000fe2000ff9e0ff */
[----:B------:R-:W-:-:S03]  /*352d0*/  IMAD.MOV.U32 R126, RZ, RZ, R79 ;  /* 0x000000ffff7e7224 */ /* 0x000fc600078e004f */
[----:B------:R-:W-:Y:S02]  /*352e0*/  IADD3.X R95, PT, PT, R95, UR14, RZ, P4, !PT ;  /* 0x0000000e5f5f7c10 */ /* 0x000fe4000a7fe4ff */
[----:B------:R-:W-:Y:S01]  /*352f0*/  IADD3 R106, P4, PT, R106, UR13, RZ ;  /* 0x0000000d6a6a7c10 */ /* 0x000fe2000ff9e0ff */
[----:B------:R-:W-:Y:S02]  /*35300*/  VIADD R124, R14, UR5 ;  /* 0x000000050e7c7c36 */ /* 0x000fe40008000000 */
[----:B------:R-:W-:Y:S01]  /*35310*/  IMAD.MOV.U32 R127, RZ, RZ, R80 ;  /* 0x000000ffff7f7224 */ /* 0x000fe200078e0050 */
[----:B------:R-:W-:Y:S02]  /*35320*/  IADD3.X R107, PT, PT, R107, UR14, RZ, P4, !PT ;  /* 0x0000000e6b6b7c10 */ /* 0x000fe4000a7fe4ff */
[----:B------:R-:W-:Y:S02]  /*35330*/  IADD3.X R101, PT, PT, R101, UR14, RZ, P5, !PT ;  /* 0x0000000e65657c10 */ /* 0x000fe4000affe4ff */
[----:B------:R-:W-:Y:S01]  /*35340*/  IADD3 R117, P4, PT, R117, UR13, RZ ;  /* 0x0000000d75757c10 */ /* 0x000fe2000ff9e0ff */
[----:B------:R1:W-:Y:S01]  /*35350*/  LDGSTS.E [R124], desc[UR22][R126.64], P3 ;  /* 0x000000007e7c7fae */ /* 0x0003e200099a1016 */
[----:B------:R-:W-:-:S02]  /*35360*/  IADD3 R112, P5, PT, R112, UR13, RZ ;  /* 0x0000000d70707c10 */ /* 0x000fc4000ffbe0ff */
[----:B------:R-:W-:Y:S02]  /*35370*/  IADD3.X R118, PT, PT, R118, UR14, RZ, P4, !PT ;  /* 0x0000000e76767c10 */ /* 0x000fe4000a7fe4ff */
[----:B------:R-:W-:Y:S02]  /*35380*/  IADD3.X R113, PT, PT, R113, UR14, RZ, P5, !PT ;  /* 0x0000000e71717c10 */ /* 0x000fe4000affe4ff */
[----:B------:R-:W-:Y:S01]  /*35390*/  IADD3 R129, P5, PT, R129, UR13, RZ ;  /* 0x0000000d81817c10 */ /* 0x000fe2000ffbe0ff */
[----:B-1----:R-:W-:Y:S02]  /*353a0*/  IMAD.MOV.U32 R126, RZ, RZ, R87 ;  /* 0x000000ffff7e7224 */ /* 0x002fe400078e0057 */
[----:B------:R-:W-:Y:S01]  /*353b0*/  IMAD.MOV.U32 R127, RZ, RZ, R88 ;  /* 0x000000ffff7f7224 */ /* 0x000fe200078e0058 */
[----:B------:R-:W-:-:S04]  /*353c0*/  IADD3.X R128, PT, PT, R128, UR14, RZ, P5, !PT ;  /* 0x0000000e80807c10 */ /* 0x000fc8000affe4ff */
[----:B------:R1:W-:Y:S01]  /*353d0*/  LDGSTS.E [R124+0x400], desc[UR22][R126.64], P3 ;  /* 0x004000007e7c7fae */ /* 0x0003e200099a1016 */
[----:B------:R-:W-:-:S03]  /*353e0*/  IADD3 R137, P4, PT, R137, UR13, RZ ;  /* 0x0000000d89897c10 */ /* 0x000fc6000ff9e0ff */
[----:B------:R-:W-:Y:S04]  /*353f0*/  LDGSTS.E [R124+0x800], desc[UR22][R94.64], P3 ;  /* 0x008000005e7c7fae */ /* 0x000fe800099a1016 */
[----:B------:R-:W-:Y:S01]  /*35400*/  LDGSTS.E [R124+0xc00], desc[UR22][R100.64], P3 ;  /* 0x00c00000647c7fae */ /* 0x000fe200099a1016 */
[----:B-1----:R-:W-:-:S03]  /*35410*/  IMAD.MOV.U32 R126, RZ, RZ, R117 ;  /* 0x000000ffff7e7224 */ /* 0x002fc600078e0075 */
[----:B------:R-:W-:Y:S01]  /*35420*/  LDGSTS.E [R124+0x1000], desc[UR22][R106.64], P3 ;  /* 0x010000006a7c7fae */ /* 0x000fe200099a1016 */
[----:B------:R-:W-:-:S03]  /*35430*/  IMAD.MOV.U32 R127, RZ, RZ, R118 ;  /* 0x000000ffff7f7224 */ /* 0x000fc600078e0076 */
[----:B------:R-:W-:Y:S01]  /*35440*/  LDGSTS.E [R124+0x1400], desc[UR22][R112.64], P3 ;  /* 0x01400000707c7fae */ /* 0x000fe200099a1016 */
[----:B------:R-:W-:-:S03]  /*35450*/  IADD3.X R136, PT, PT, R136, UR14, RZ, P4, !PT ;  /* 0x0000000e88887c10 */ /* 0x000fc6000a7fe4ff */
[----:B------:R1:W-:Y:S01]  /*35460*/  LDGSTS.E [R124+0x1800], desc[UR22][R126.64], P3 ;  /* 0x018000007e7c7fae */ /* 0x0003e200099a1016 */
[----:B------:R-:W-:Y:S02]  /*35470*/  IADD3 R145, P5, PT, R145, UR13, RZ ;  /* 0x0000000d91917c10 */ /* 0x000fe4000ffbe0ff */
[----:B------:R-:W-:Y:S02]  /*35480*/  IADD3 R153, P4, PT, R153, UR13, RZ ;  /* 0x0000000d99997c10 */ /* 0x000fe4000ff9e0ff */
[----:B------:R-:W-:Y:S01]  /*35490*/  IADD3.X R144, PT, PT, R144, UR14, RZ, P5, !PT ;  /* 0x0000000e90907c10 */ /* 0x000fe2000affe4ff */
[----:B-1----:R-:W-:Y:S02]  /*354a0*/  IMAD.MOV.U32 R126, RZ, RZ, R129 ;  /* 0x000000ffff7e7224 */ /* 0x002fe400078e0081 */
[----:B------:R-:W-:-:S05]  /*354b0*/  IMAD.MOV.U32 R127, RZ, RZ, R128 ;  /* 0x000000ffff7f7224 */ /* 0x000fca00078e0080 */
[----:B------:R1:W-:Y:S01]  /*354c0*/  LDGSTS.E [R124+0x1c00], desc[UR22][R126.64], P3 ;  /* 0x01c000007e7c7fae */ /* 0x0003e200099a1016 */
[----:B------:R-:W-:Y:S02]  /*354d0*/  IADD3.X R152, PT, PT, R152, UR14, RZ, P4, !PT ;  /* 0x0000000e98987c10 */ /* 0x000fe4000a7fe4ff */
[----:B------:R-:W-:Y:S01]  /*354e0*/  IADD3 R161, P5, PT, R161, UR13, RZ ;  /* 0x0000000da1a17c10 */ /* 0x000fe2000ffbe0ff */
        /* <DEDUP_REMOVED lines=59> */
[----:B---3--:R-:W-:Y:S01]  /*358a0*/  IADD3 R13, P5, PT, R13, UR13, RZ ;  /* 0x0000000d0d0d7c10 */ /* 0x008fe2000ffbe0ff */
[----:B-1----:R-:W-:Y:S02]  /*358b0*/  IMAD.MOV.U32 R126, RZ, RZ, R233 ;  /* 0x000000ffff7e7224 */ /* 0x002fe400078e00e9 */
[----:B------:R-:W-:-:S05]  /*358c0*/  IMAD.MOV.U32 R127, RZ, RZ, R232 ;  /* 0x000000ffff7f7224 */ /* 0x000fca00078e00e8 */
[----:B------:R1:W-:Y:S01]  /*358d0*/  LDGSTS.E [R124+0x5000], desc[UR22][R126.64], P3 ;  /* 0x050000007e7c7fae */ /* 0x0003e200099a1016 */
[----:B------:R-:W-:Y:S02]  /*358e0*/  IADD3.X R17, PT, PT, R17, UR14, RZ, P5, !PT ;  /* 0x0000000e11117c10 */ /* 0x000fe4000affe4ff */
[----:B--2---:R-:W-:Y:S01]  /*358f0*/  IADD3 R12, P4, PT, R12, UR13, RZ ;  /* 0x0000000d0c0c7c10 */ /* 0x004fe2000ff9e0ff */
[----:B-1----:R-:W-:Y:S02]  /*35900*/  IMAD.MOV.U32 R126, RZ, RZ, R241 ;  /* 0x000000ffff7e7224 */ /* 0x002fe400078e00f1 */
[----:B------:R-:W-:-:S05]  /*35910*/  IMAD.MOV.U32 R127, RZ, RZ, R240 ;  /* 0x000000ffff7f7224 */ /* 0x000fca00078e00f0 */
[----:B------:R1:W-:Y:S01]  /*35920*/  LDGSTS.E [R124+0x5400], desc[UR22][R126.64], P3 ;  /* 0x054000007e7c7fae */ /* 0x0003e200099a1016 */
[----:B------:R-:W-:-:S03]  /*35930*/  IADD3.X R15, PT, PT, R15, UR14, RZ, P4, !PT ;  /* 0x0000000e0f0f7c10 */ /* 0x000fc6000a7fe4ff */
[----:B------:R2:W-:Y:S01]  /*35940*/  STL [R1+0x10], R13 ;  /* 0x0000100d01007387 */ /* 0x0005e20000100800 */
[----:B-1----:R-:W-:Y:S02]  /*35950*/  IMAD.MOV.U32 R126, RZ, RZ, R249 ;  /* 0x000000ffff7e7224 */ /* 0x002fe400078e00f9 */
[----:B------:R-:W-:Y:S01]  /*35960*/  IMAD.MOV.U32 R127, RZ, RZ, R248 ;  /* 0x000000ffff7f7224 */ /* 0x000fe200078e00f8 */
[----:B------:R1:W-:Y:S01]  /*35970*/  STL [R1+0xc], R17 ;  /* 0x00000c1101007387 */ /* 0x0003e20000100800 */
[----:B------:R-:W-:-:S03]  /*35980*/  IADD3 R18, P5, PT, R18, UR13, RZ ;  /* 0x0000000d12127c10 */ /* 0x000fc6000ffbe0ff */
[----:B------:R3:W-:Y:S01]  /*35990*/  LDGSTS.E [R124+0x5800], desc[UR22][R126.64], P3 ;  /* 0x058000007e7c7fae */ /* 0x0007e200099a1016 */
[----:B----4-:R-:W-:Y:S01]  /*359a0*/  IADD3.X R48, PT, PT, R48, UR14, RZ, P5, !PT ;  /* 0x0000000e30307c10 */ /* 0x010fe2000affe4ff */
[----:B---3--:R-:W-:Y:S02]  /*359b0*/  IMAD.MOV.U32 R126, RZ, RZ, R13 ;  /* 0x000000ffff7e7224 */ /* 0x008fe400078e000d */
[----:B------:R-:W-:Y:S01]  /*359c0*/  IMAD.MOV.U32 R127, RZ, RZ, R17 ;  /* 0x000000ffff7f7224 */ /* 0x000fe200078e0011 */
[----:B--2---:R-:W2:Y:S04]  /*359d0*/  LDL.LU R13, [R1+0x6c] ;  /* 0x00006c00010d7983 */ /* 0x004ea80000300800 */
[----:B-1----:R-:W3:Y:S04]  /*359e0*/  LDL.LU R17, [R1+0x8c] ;  /* 0x00008c0001117983 */ /* 0x002ee80000300800 */
[----:B------:R1:W-:Y:S04]  /*359f0*/  LDGSTS.E [R124+0x5c00], desc[UR22][R126.64], P3 ;  /* 0x05c000007e7c7fae */ /* 0x0003e800099a1016 */
[----:B------:R4:W-:Y:S04]  /*35a00*/  STL [R1+0x30], R12 ;  /* 0x0000300c01007387 */ /* 0x0009e80000100800 */
[----:B------:R4:W-:Y:S01]  /*35a10*/  STL [R1+0x2c], R15 ;  /* 0x00002c0f01007387 */ /* 0x0009e20000100800 */
[----:B-1----:R-:W-:-:S02]  /*35a20*/  IMAD.MOV.U32 R126, RZ, RZ, R12 ;  /* 0x000000ffff7e7224 */ /* 0x002fc400078e000c */
[----:B------:R-:W-:Y:S01]  /*35a30*/  IMAD.MOV.U32 R127, RZ, RZ, R15 ;  /* 0x000000ffff7f7224 */ /* 0x000fe200078e000f */
[----:B------:R1:W-:Y:S04]  /*35a40*/  STL [R1+0x50], R18 ;  /* 0x0000501201007387 */ /* 0x0003e80000100800 */
[----:B----4-:R-:W4:Y:S04]  /*35a50*/  LDL.LU R12, [R1+0xb0] ;  /* 0x0000b000010c7983 */ /* 0x010f280000300800 */
[----:B------:R1:W-:Y:S04]  /*35a60*/  STL [R1+0x4c], R48 ;  /* 0x00004c3001007387 */ /* 0x0003e80000100800 */
[----:B------:R1:W-:Y:S04]  /*35a70*/  LDGSTS.E [R124+0x6000], desc[UR22][R126.64], P3 ;  /* 0x060000007e7c7fae */ /* 0x0003e800099a1016 */
[----:B------:R-:W4:Y:S01]  /*35a80*/  LDL.LU R15, [R1+0xd0] ;  /* 0x0000d000010f7983 */ /* 0x000f220000300800 */
[----:B-1----:R-:W-:-:S03]  /*35a90*/  IMAD.MOV.U32 R126, RZ, RZ, R18 ;  /* 0x000000ffff7e7224 */ /* 0x002fc600078e0012 */
[----:B------:R-:W4:Y:S01]  /*35aa0*/  LDL.LU R18, [R1+0xac] ;  /* 0x0000ac0001127983 */ /* 0x000f220000300800 */
[----:B------:R-:W-:-:S03]  /*35ab0*/  IMAD.MOV.U32 R127, RZ, RZ, R48 ;  /* 0x000000ffff7f7224 */ /* 0x000fc600078e0030 */
[----:B------:R-:W4:Y:S01]  /*35ac0*/  LDL.LU R48, [R1+0xcc] ;  /* 0x0000cc0001307983 */ /* 0x000f220000300800 */
[----:B------:R-:W-:Y:S02]  /*35ad0*/  IADD3 R0, P4, PT, R0, UR13, RZ ;  /* 0x0000000d00007c10 */ /* 0x000fe4000ff9e0ff */
[----:B------:R-:W-:Y:S01]  /*35ae0*/  IADD3 R16, P5, PT, R16, UR13, RZ ;  /* 0x0000000d10107c10 */ /* 0x000fe2000ffbe0ff */
[----:B------:R1:W-:Y:S04]  /*35af0*/  LDGSTS.E [R124+0x6400], desc[UR22][R126.64], P3 ;  /* 0x064000007e7c7fae */ /* 0x0003e800099a1016 */
[----:B------:R2:W-:Y:S01]  /*35b00*/  STL [R1+0x70], R0 ;  /* 0x0000700001007387 */ /* 0x0005e20000100800 */
[----:B-1----:R-:W-:Y:S01]  /*35b10*/  IMAD.MOV.U32 R126, RZ, RZ, R0 ;  /* 0x000000ffff7e7224 */ /* 0x002fe200078e0000 */
[----:B--2---:R-:W-:-:S02]  /*35b20*/  IADD3.X R13, PT, PT, R13, UR14, RZ, P4, !PT ;  /* 0x0000000e0d0d7c10 */ /* 0x004fc4000a7fe4ff */
[----:B---3--:R-:W-:-:S03]  /*35b30*/  IADD3.X R17, PT, PT, R17, UR14, RZ, P5, !PT ;  /* 0x0000000e11117c10 */ /* 0x008fc6000affe4ff */
[----:B------:R-:W-:Y:S01]  /*35b40*/  IMAD.MOV.U32 R127, RZ, RZ, R13 ;  /* 0x000000ffff7f7224 */ /* 0x000fe200078e000d */
[----:B------:R1:W-:Y:S04]  /*35b50*/  STL [R1+0x6c], R13 ;  /* 0x00006c0d01007387 */ /* 0x0003e80000100800 */
[----:B------:R2:W-:Y:S04]  /*35b60*/  STL [R1+0x90], R16 ;  /* 0x0000901001007387 */ /* 0x0005e80000100800 */
[----:B------:R-:W3:Y:S04]  /*35b70*/  LDL.LU R0, [R1+0xf0] ;  /* 0x0000f00001007983 */ /* 0x000ee80000300800 */
[----:B------:R2:W-:Y:S04]  /*35b80*/  STL [R1+0x8c], R17 ;  /* 0x00008c1101007387 */ /* 0x0005e80000100800 */
[----:B------:R2:W-:Y:S04]  /*35b90*/  LDGSTS.E [R124+0x6800], desc[UR22][R126.64], P3 ;  /* 0x068000007e7c7fae */ /* 0x0005e800099a1016 */
[----:B-1----:R-:W3:Y:S01]  /*35ba0*/  LDL.LU R13, [R1+0x110] ;  /* 0x00011000010d7983 */ /* 0x002ee20000300800 */
[----:B----4-:R-:W-:Y:S01]  /*35bb0*/  IADD3 R12, P4, PT, R12, UR13, RZ ;  /* 0x0000000d0c0c7c10 */ /* 0x010fe2000ff9e0ff */
[----:B--2---:R-:W-:-:S02]  /*35bc0*/  IMAD.MOV.U32 R126, RZ, RZ, R16 ;  /* 0x000000ffff7e7224 */ /* 0x004fc400078e0010 */
[----:B------:R-:W-:Y:S01]  /*35bd0*/  IMAD.MOV.U32 R127, RZ, RZ, R17 ;  /* 0x000000ffff7f7224 */ /* 0x000fe200078e0011 */
[----:B------:R-:W2:Y:S01]  /*35be0*/  LDL.LU R16, [R1+0xec] ;  /* 0x0000ec0001107983 */ /* 0x000ea20000300800 */
[----:B------:R-:W-:-:S03]  /*35bf0*/  IADD3 R15, P5, PT, R15, UR13, RZ ;  /* 0x0000000d0f0f7c10 */ /* 0x000fc6000ffbe0ff */
[----:B------:R-:W4:Y:S04]  /*35c00*/  LDL.LU R17, [R1+0x10c] ;  /* 0x00010c0001117983 */ /* 0x000f280000300800 */
[----:B------:R1:W-:Y:S01]  /*35c10*/  LDGSTS.E [R124+0x6c00], desc[UR22][R126.64], P3 ;  /* 0x06c000007e7c7fae */ /* 0x0003e200099a1016 */
[----:B------:R-:W-:-:S03]  /*35c20*/  IADD3.X R18, PT, PT, R18, UR14, RZ, P4, !PT ;  /* 0x0000000e12127c10 */ /* 0x000fc6000a7fe4ff */
[----:B------:R1:W-:Y:S01]  /*35c30*/  STL [R1+0xb0], R12 ;  /* 0x0000b00c01007387 */ /* 0x0003e20000100800 */
[----:B------:R-:W-:-:S03]  /*35c40*/  IADD3.X R48, PT, PT, R48, UR14, RZ, P5, !PT ;  /* 0x0000000e30307c10 */ /* 0x000fc6000affe4ff */
[----:B------:R1:W-:Y:S02]  /*35c50*/  STL [R1+0xac], R18 ;  /* 0x0000ac1201007387 */ /* 0x0003e40000100800 */
[----:B-1----:R-:W-:Y:S02]  /*35c60*/  IMAD.MOV.U32 R126, RZ, RZ, R12 ;  /* 0x000000ffff7e7224 */ /* 0x002fe400078e000c */
[----:B------:R-:W-:Y:S01]  /*35c70*/  IMAD.MOV.U32 R127, RZ, RZ, R18 ;  /* 0x000000ffff7f7224 */ /* 0x000fe200078e0012 */
[----:B------:R1:W-:Y:S04]  /*35c80*/  STL [R1+0xd0], R15 ;  /* 0x0000d00f01007387 */ /* 0x0003e80000100800 */
[----:B------:R-:W4:Y:S04]  /*35c90*/  LDL.LU R12, [R1+0x130] ;  /* 0x00013000010c7983 */ /* 0x000f280000300800 */
[----:B------:R1:W-:Y:S04]  /*35ca0*/  STL [R1+0xcc], R48 ;  /* 0x0000cc3001007387 */ /* 0x0003e80000100800 */
[----:B------:R1:W-:Y:S04]  /*35cb0*/  LDGSTS.E [R124+0x7000], desc[UR22][R126.64], P3 ;  /* 0x070000007e7c7fae */ /* 0x0003e800099a1016 */
[----:B------:R-:W4:Y:S01]  /*35cc0*/  LDL.LU R18, [R1+0x150] ;  /* 0x0001500001127983 */ /* 0x000f220000300800 */
[----:B-1----:R-:W-:-:S03]  /*35cd0*/  IMAD.MOV.U32 R126, RZ, RZ, R15 ;  /* 0x000000ffff7e7224 */ /* 0x002fc600078e000f */
[----:B------:R-:W4:Y:S01]  /*35ce0*/  LDL.LU R15, [R1+0x12c] ;  /* 0x00012c00010f7983 */ /* 0x000f220000300800 */
[----:B------:R-:W-:-:S03]  /*35cf0*/  IMAD.MOV.U32 R127, RZ, RZ, R48 ;  /* 0x000000ffff7f7224 */ /* 0x000fc600078e0030 */
[----:B------:R-:W4:Y:S04]  /*35d00*/  LDL.LU R48, [R1+0x14c] ;  /* 0x00014c0001307983 */ /* 0x000f280000300800 */
[----:B------:R1:W-:Y:S01]  /*35d10*/  LDGSTS.E [R124+0x7400], desc[UR22][R126.64], P3 ;  /* 0x074000007e7c7fae */ /* 0x0003e200099a1016 */
[----:B---3--:R-:W-:-:S05]  /*35d20*/  IADD3 R0, P4, PT, R0, UR13, RZ ;  /* 0x0000000d00007c10 */ /* 0x008fca000ff9e0ff */
[----:B------:R3:W-:Y:S01]  /*35d30*/  STL [R1+0xf0], R0 ;  /* 0x0000f00001007387 */ /* 0x0007e20000100800 */
[----:B-1----:R-:W-:Y:S01]  /*35d40*/  IMAD.MOV.U32 R126, RZ, RZ, R0 ;  /* 0x000000ffff7e7224 */ /* 0x002fe200078e0000 */
[----:B------:R-:W-:Y:S02]  /*35d50*/  IADD3 R13, P5, PT, R13, UR13, RZ ;  /* 0x0000000d0d0d7c10 */ /* 0x000fe4000ffbe0ff */
[----:B--2---:R-:W-:Y:S02]  /*35d60*/  IADD3.X R16, PT, PT, R16, UR14, RZ, P4, !PT ;  /* 0x0000000e10107c10 */ /* 0x004fe4000a7fe4ff */
[----:B----4-:R-:W-:-:S03]  /*35d70*/  IADD3.X R17, PT, PT, R17, UR14, RZ, P5, !PT ;  /* 0x0000000e11117c10 */ /* 0x010fc6000affe4ff */
[----:B------:R-:W-:Y:S01]  /*35d80*/  IMAD.MOV.U32 R127, RZ, RZ, R16 ;  /* 0x000000ffff7f7224 */ /* 0x000fe200078e0010 */
[----:B------:R1:W-:Y:S04]  /*35d90*/  STL [R1+0xec], R16 ;  /* 0x0000ec1001007387 */ /* 0x0003e80000100800 */
[----:B------:R2:W-:Y:S04]  /*35da0*/  STL [R1+0x110], R13 ;  /* 0x0001100d01007387 */ /* 0x0005e80000100800 */
[----:B---3--:R-:W3:Y:S04]  /*35db0*/  LDL.LU R0, [R1+0x170] ;  /* 0x0001700001007983 */ /* 0x008ee80000300800 */
[----:B------:R4:W-:Y:S04]  /*35dc0*/  STL [R1+0x10c], R17 ;  /* 0x00010c1101007387 */ /* 0x0009e80000100800 */
[----:B------:R2:W-:Y:S04]  /*35dd0*/  LDGSTS.E [R124+0x7800], desc[UR22][R126.64], P3 ;  /* 0x078000007e7c7fae */ /* 0x0005e800099a1016 */
[----:B-1----:R-:W3:Y:S01]  /*35de0*/  LDL.LU R16, [R1+0x190] ;  /* 0x0001900001107983 */ /* 0x002ee20000300800 */
[----:B------:R-:W-:Y:S01]  /*35df0*/  IADD3 R12, P4, PT, R12, UR13, RZ ;  /* 0x0000000d0c0c7c10 */ /* 0x000fe2000ff9e0ff */
[----:B--2---:R-:W-:-:S02]  /*35e00*/  IMAD.MOV.U32 R126, RZ, RZ, R13 ;  /* 0x000000ffff7e7224 */ /* 0x004fc400078e000d */
[----:B------:R-:W-:Y:S01]  /*35e10*/  IMAD.MOV.U32 R127, RZ, RZ, R17 ;  /* 0x000000ffff7f7224 */ /* 0x000fe200078e0011 */
[----:B------:R-:W2:Y:S01]  /*35e20*/  LDL.LU R13, [R1+0x16c] ;  /* 0x00016c00010d7983 */ /* 0x000ea20000300800 */
[----:B------:R-:W-:-:S03]  /*35e30*/  IADD3 R18, P5, PT, R18, UR13, RZ ;  /* 0x0000000d12127c10 */ /* 0x000fc6000ffbe0ff */
[----:B----4-:R-:W4:Y:S04]  /*35e40*/  LDL.LU R17, [R1+0x18c] ;  /* 0x00018c0001117983 */ /* 0x010f280000300800 */
        /* <DEDUP_REMOVED lines=110> */
[----:B------:R-:W-:Y:S01]  /*36530*/  STL [R1+0x2b0], R12 ;  /* 0x0002b00c01007387 */ /* 0x000fe20000100800 */
[----:B------:R-:W-:-:S03]  /*36540*/  IADD3.X R48, PT, PT, R48, UR14, RZ, P5, !PT ;  /* 0x0000000e30307c10 */ /* 0x000fc6000affe4ff */
[----:B------:R1:W-:Y:S02]  /*36550*/  STL [R1+0x2ac], R18 ;  /* 0x0002ac1201007387 */ /* 0x0003e40000100800 */
[----:B-1----:R-:W-:Y:S02]  /*36560*/  IMAD.MOV.U32 R126, RZ, RZ, R12 ;  /* 0x000000ffff7e7224 */ /* 0x002fe400078e000c */
[----:B------:R-:W-:Y:S01]  /*36570*/  IMAD.MOV.U32 R127, RZ, RZ, R18 ;  /* 0x000000ffff7f7224 */ /* 0x000fe200078e0012 */
[----:B------:R-:W-:Y:S04]  /*36580*/  STL [R1+0x2d0], R15 ;  /* 0x0002d00f01007387 */ /* 0x000fe80000100800 */
        /* <DEDUP_REMOVED lines=10> */
[----:B-1----:R-:W-:Y:S01]  /*36630*/  IMAD.MOV.U32 R126, RZ, RZ, R0 ;  /* 0x000000ffff7e7224 */ /* 0x002fe200078e0000 */
[----:B------:R-:W-:Y:S01]  /*36640*/  STL [R1+0x2f0], R0 ;  /* 0x0002f00001007387 */ /* 0x000fe20000100800 */
[----:B------:R-:W-:Y:S02]  /*36650*/  IADD3 R13, P5, PT, R13, UR13, RZ ;  /* 0x0000000d0d0d7c10 */ /* 0x000fe4000ffbe0ff */
[----:B--2---:R-:W-:Y:S02]  /*36660*/  IADD3.X R16, PT, PT, R16, UR14, RZ, P4, !PT ;  /* 0x0000000e10107c10 */ /* 0x004fe4000a7fe4ff */
[----:B----4-:R-:W-:-:S03]  /*36670*/  IADD3.X R17, PT, PT, R17, UR14, RZ, P5, !PT ;  /* 0x0000000e11117c10 */ /* 0x010fc6000affe4ff */
[----:B------:R-:W-:Y:S01]  /*36680*/  IMAD.MOV.U32 R127, RZ, RZ, R16 ;  /* 0x000000ffff7f7224 */ /* 0x000fe200078e0010 */
[----:B------:R1:W-:Y:S04]  /*36690*/  STL [R1+0x2ec], R16 ;  /* 0x0002ec1001007387 */ /* 0x0003e80000100800 */
[----:B------:R-:W-:Y:S04]  /*366a0*/  STL [R1+0x310], R13 ;  /* 0x0003100d01007387 */ /* 0x000fe80000100800 */
[----:B------:R2:W-:Y:S04]  /*366b0*/  LDGSTS.E [R124+0x13800], desc[UR22][R126.64], P3 ;  /* 0x138000007e7c7fae */ /* 0x0005e800099a1016 */
[----:B-1----:R-:W3:Y:S04]  /*366c0*/  LDL.LU R16, [R1+0x370] ;  /* 0x0003700001107983 */ /* 0x002ee80000300800 */
[----:B------:R1:W-:Y:S01]  /*366d0*/  STL [R1+0x30c], R17 ;  /* 0x00030c1101007387 */ /* 0x0003e20000100800 */
[----:B------:R-:W-:Y:S01]  /*366e0*/  IADD3 R18, P4, PT, R18, UR13, RZ ;  /* 0x0000000d12127c10 */ /* 0x000fe2000ff9e0ff */
[----:B--2---:R-:W-:-:S02]  /*366f0*/  IMAD.MOV.U32 R126, RZ, RZ, R13 ;  /* 0x000000ffff7e7224 */ /* 0x004fc400078e000d */
[----:B------:R-:W2:Y:S01]  /*36700*/  LDL.LU R0, [R1+0x390] ;  /* 0x0003900001007983 */ /* 0x000ea20000300800 */
[----:B------:R-:W-:-:S03]  /*36710*/  IMAD.MOV.U32 R127, RZ, RZ, R17 ;  /* 0x000000ffff7f7224 */ /* 0x000fc600078e0011 */
[----:B-1----:R-:W4:Y:S04]  /*36720*/  LDL.LU R17, [R1+0x36c] ;  /* 0x00036c0001117983 */ /* 0x002f280000300800 */
[----:B------:R1:W-:Y:S01]  /*36730*/  LDGSTS.E [R124+0x13c00], desc[UR22][R126.64], P3 ;  /* 0x13c000007e7c7fae */ /* 0x0003e200099a1016 */
[----:B------:R-:W-:-:S03]  /*36740*/  IADD3 R12, P5, PT, R12, UR13, RZ ;  /* 0x0000000d0c0c7c10 */ /* 0x000fc6000ffbe0ff */
[----:B------:R-:W4:Y:S01]  /*36750*/  LDL.LU R13, [R1+0x38c] ;  /* 0x00038c00010d7983 */ /* 0x000f220000300800 */
[----:B------:R-:W-:Y:S01]  /*36760*/  IADD3.X R48, PT, PT, R48, UR14, RZ, P4, !PT ;  /* 0x0000000e30307c10 */ /* 0x000fe2000a7fe4ff */
[----:B-1----:R-:W-:Y:S02]  /*36770*/  IMAD.MOV.U32 R126, RZ, RZ, R18 ;  /* 0x000000ffff7e7224 */ /* 0x002fe400078e0012 */
[----:B------:R-:W-:Y:S01]  /*36780*/  STL [R1+0x330], R18 ;  /* 0x0003301201007387 */ /* 0x000fe20000100800 */
[----:B------:R-:W-:Y:S01]  /*36790*/  IADD3.X R15, PT, PT, R15, UR14, RZ, P5, !PT ;  /* 0x0000000e0f0f7c10 */ /* 0x000fe2000affe4ff */
[----:B------:R-:W-:Y:S02]  /*367a0*/  IMAD.MOV.U32 R127, RZ, RZ, R48 ;  /* 0x000000ffff7f7224 */ /* 0x000fe400078e0030 */
[----:B------:R-:W-:Y:S04]  /*367b0*/  STL [R1+0x32c], R48 ;  /* 0x00032c3001007387 */ /* 0x000fe80000100800 */
[----:B------:R-:W-:Y:S04]  /*367c0*/  STL [R1+0x350], R12 ;  /* 0x0003500c01007387 */ /* 0x000fe80000100800 */
[----:B------:R1:W-:Y:S04]  /*367d0*/  LDGSTS.E [R124+0x14000], desc[UR22][R126.64], P3 ;  /* 0x140000007e7c7fae */ /* 0x0003e800099a1016 */
[----:B------:R1:W-:Y:S02]  /*367e0*/  STL [R1+0x34c], R15 ;  /* 0x00034c0f01007387 */ /* 0x0003e40000100800 */
[----:B-1----:R-:W-:-:S02]  /*367f0*/  IMAD.MOV.U32 R127, RZ, RZ, R15 ;  /* 0x000000ffff7f7224 */ /* 0x002fc400078e000f */
[----:B------:R-:W-:Y:S01]  /*36800*/  IMAD.MOV.U32 R126, RZ, RZ, R12 ;  /* 0x000000ffff7e7224 */ /* 0x000fe200078e000c */
[----:B------:R-:W4:Y:S04]  /*36810*/  LDL.LU R15, [R1+0x3ac] ;  /* 0x0003ac00010f7983 */ /* 0x000f280000300800 */
[----:B------:R-:W4:Y:S04]  /*36820*/  LDL.LU R12, [R1+0x3b0] ;  /* 0x0003b000010c7983 */ /* 0x000f280000300800 */
[----:B------:R-:W4:Y:S04]  /*36830*/  LDL.LU R246, [R1+0x3cc] ;  /* 0x0003cc0001f67983 */ /* 0x000f280000300800 */
[----:B------:R-:W4:Y:S04]  /*36840*/  LDL.LU R238, [R1+0x3d0] ;  /* 0x0003d00001ee7983 */ /* 0x000f280000300800 */
[----:B------:R1:W-:Y:S01]  /*36850*/  LDGSTS.E [R124+0x14400], desc[UR22][R126.64], P3 ;  /* 0x144000007e7c7fae */ /* 0x0003e200099a1016 */
[----:B---3--:R-:W-:-:S05]  /*36860*/  IADD3 R16, P4, PT, R16, UR13, RZ ;  /* 0x0000000d10107c10 */ /* 0x008fca000ff9e0ff */
[----:B------:R3:W-:Y:S01]  /*36870*/  STL [R1+0x370], R16 ;  /* 0x0003701001007387 */ /* 0x0007e20000100800 */
[----:B--2---:R-:W-:Y:S02]  /*36880*/  IADD3 R0, P5, PT, R0, UR13, RZ ;  /* 0x0000000d00007c10 */ /* 0x004fe4000ffbe0ff */
[----:B----4-:R-:W-:Y:S01]  /*36890*/  IADD3.X R17, PT, PT, R17, UR14, RZ, P4, !PT ;  /* 0x0000000e11117c10 */ /* 0x010fe2000a7fe4ff */
[----:B-1----:R-:W-:-:S04]  /*368a0*/  IMAD.MOV.U32 R126, RZ, RZ, R16 ;  /* 0x000000ffff7e7224 */ /* 0x002fc800078e0010 */
[----:B------:R1:W-:Y:S01]  /*368b0*/  STL [R1+0x36c], R17 ;  /* 0x00036c1101007387 */ /* 0x0003e20000100800 */
[----:B------:R-:W-:-:S03]  /*368c0*/  IADD3.X R13, PT, PT, R13, UR14, RZ, P5, !PT ;  /* 0x0000000e0d0d7c10 */ /* 0x000fc6000affe4ff */
[----:B------:R-:W-:Y:S01]  /*368d0*/  STL [R1+0x390], R0 ;  /* 0x0003900001007387 */ /* 0x000fe20000100800 */
[----:B------:R-:W-:-:S03]  /*368e0*/  IMAD.MOV.U32 R127, RZ, RZ, R17 ;  /* 0x000000ffff7f7224 */ /* 0x000fc600078e0011 */
[----:B------:R-:W2:Y:S04]  /*368f0*/  LDL.LU R18, [R1+0x3f0] ;  /* 0x0003f00001127983 */ /* 0x000ea80000300800 */
[----:B------:R4:W-:Y:S04]  /*36900*/  STL [R1+0x38c], R13 ;  /* 0x00038c0d01007387 */ /* 0x0009e80000100800 */
[----:B---3--:R-:W3:Y:S04]  /*36910*/  LDL.LU R16, [R1+0x410] ;  /* 0x0004100001107983 */ /* 0x008ee80000300800 */
[----:B------:R-:W3:Y:S04]  /*36920*/  LDL.LU R48, [R1+0x3ec] ;  /* 0x0003ec0001307983 */ /* 0x000ee80000300800 */
[----:B------:R4:W-:Y:S04]  /*36930*/  LDGSTS.E [R124+0x14800], desc[UR22][R126.64], P3 ;  /* 0x148000007e7c7fae */ /* 0x0009e800099a1016 */
[----:B-1----:R-:W3:Y:S01]  /*36940*/  LDL.LU R17, [R1+0x40c] ;  /* 0x00040c0001117983 */ /* 0x002ee20000300800 */
[----:B----4-:R-:W-:-:S02]  /*36950*/  IMAD.MOV.U32 R126, RZ, RZ, R0 ;  /* 0x000000ffff7e7224 */ /* 0x010fc400078e0000 */
[----:B------:R-:W-:Y:S02]  /*36960*/  IMAD.MOV.U32 R127, RZ, RZ, R13 ;  /* 0x000000ffff7f7224 */ /* 0x000fe400078e000d */
[----:B------:R-:W4:Y:S01]  /*36970*/  LDL.LU R13, [R1+0x430] ;  /* 0x00043000010d7983 */ /* 0x000f220000300800 */
[----:B------:R-:W-:-:S03]  /*36980*/  IADD3 R12, P4, PT, R12, UR13, RZ ;  /* 0x0000000d0c0c7c10 */ /* 0x000fc6000ff9e0ff */
[----:B------:R-:W4:Y:S01]  /*36990*/  LDL.LU R0, [R1+0x450] ;  /* 0x0004500001007983 */ /* 0x000f220000300800 */
[----:B------:R-:W-:-:S03]  /*369a0*/  IADD3.X R15, PT, PT, R15, UR14, RZ, P4, !PT ;  /* 0x0000000e0f0f7c10 */ /* 0x000fc6000a7fe4ff */
[----:B------:R-:W-:Y:S01]  /*369b0*/  STL [R1+0x3b0], R12 ;  /* 0x0003b00c01007387 */ /* 0x000fe20000100800 */
[----:B------:R-:W-:-:S03]  /*369c0*/  IADD3 R238, P5, PT, R238, UR13, RZ ;  /* 0x0000000deeee7c10 */ /* 0x000fc6000ffbe0ff */
[----:B------:R1:W-:Y:S01]  /*369d0*/  LDGSTS.E [R124+0x14c00], desc[UR22][R126.64], P3 ;  /* 0x14c000007e7c7fae */ /* 0x0003e200099a1016 */
[----:B------:R-:W-:-:S03]  /*369e0*/  IADD3.X R246, PT, PT, R246, UR14, RZ, P5, !PT ;  /* 0x0000000ef6f67c10 */ /* 0x000fc6000affe4ff */
[----:B------:R1:W-:Y:S04]  /*369f0*/  STL [R1+0x3ac], R15 ;  /* 0x0003ac0f01007387 */ /* 0x0003e80000100800 */
[----:B------:R-:W-:Y:S01]  /*36a00*/  STL [R1+0x3d0], R238 ;  /* 0x0003d0ee01007387 */ /* 0x000fe20000100800 */
[----:B-1----:R-:W-:-:S03]  /*36a10*/  IMAD.MOV.U32 R127, RZ, RZ, R15 ;  /* 0x000000ffff7f7224 */ /* 0x002fc600078e000f */
[----:B------:R-:W4:Y:S01]  /*36a20*/  LDL.LU R15, [R1+0x42c] ;  /* 0x00042c00010f7983 */ /* 0x000f220000300800 */
[----:B------:R-:W-:-:S03]  /*36a30*/  IMAD.MOV.U32 R126, RZ, RZ, R12 ;  /* 0x000000ffff7e7224 */ /* 0x000fc600078e000c */
[----:B------:R1:W-:Y:S04]  /*36a40*/  STL [R1+0x3cc], R246 ;  /* 0x0003ccf601007387 */ /* 0x0003e80000100800 */
[----:B------:R-:W4:Y:S04]  /*36a50*/  LDL.LU R12, [R1+0x44c] ;  /* 0x00044c00010c7983 */ /* 0x000f280000300800 */
[----:B------:R1:W-:Y:S02]  /*36a60*/  LDGSTS.E [R124+0x15000], desc[UR22][R126.64], P3 ;  /* 0x150000007e7c7fae */ /* 0x0003e400099a1016 */
[----:B-1----:R-:W-:-:S02]  /*36a70*/  IMAD.MOV.U32 R126, RZ, RZ, R238 ;  /* 0x000000ffff7e7224 */ /* 0x002fc400078e00ee */
[----:B------:R-:W-:-:S05]  /*36a80*/  IMAD.MOV.U32 R127, RZ, RZ, R246 ;  /* 0x000000ffff7f7224 */ /* 0x000fca00078e00f6 */
[----:B------:R1:W-:Y:S01]  /*36a90*/  LDGSTS.E [R124+0x15400], desc[UR22][R126.64], P3 ;  /* 0x154000007e7c7fae */ /* 0x0003e200099a1016 */
[----:B--2---:R-:W-:-:S05]  /*36aa0*/  IADD3 R18, P4, PT, R18, UR13, RZ ;  /* 0x0000000d12127c10 */ /* 0x004fca000ff9e0ff */
[----:B-1----:R-:W-:Y:S01]  /*36ab0*/  IMAD.MOV.U32 R126, RZ, RZ, R18 ;  /* 0x000000ffff7e7224 */ /* 0x002fe200078e0012 */
[----:B---3--:R-:W-:Y:S02]  /*36ac0*/  IADD3 R16, P5, PT, R16, UR13, RZ ;  /* 0x0000000d10107c10 */ /* 0x008fe4000ffbe0ff */
[----:B------:R-:W-:-:S05]  /*36ad0*/  IADD3.X R48, PT, PT, R48, UR14, RZ, P4, !PT ;  /* 0x0000000e30307c10 */ /* 0x000fca000a7fe4ff */
[----:B------:R-:W-:Y:S01]  /*36ae0*/  IMAD.MOV.U32 R127, RZ, RZ, R48 ;  /* 0x000000ffff7f7224 */ /* 0x000fe200078e0030 */
[----:B------:R-:W-:Y:S01]  /*36af0*/  IADD3.X R17, PT, PT, R17, UR14, RZ, P5, !PT ;  /* 0x0000000e11117c10 */ /* 0x000fe2000affe4ff */
[----:B------:R1:W-:Y:S04]  /*36b00*/  STL [R1+0x3f0], R18 ;  /* 0x0003f01201007387 */ /* 0x0003e80000100800 */
[----:B------:R2:W-:Y:S01]  /*36b10*/  LDGSTS.E [R124+0x15800], desc[UR22][R126.64], P3 ;  /* 0x158000007e7c7fae */ /* 0x0005e200099a1016 */
[----:B----4-:R-:W-:-:S03]  /*36b20*/  IADD3 R13, P4, PT, R13, UR13, RZ ;  /* 0x0000000d0d0d7c10 */ /* 0x010fc6000ff9e0ff */
[----:B------:R-:W-:Y:S01]  /*36b30*/  STL [R1+0x3ec], R48 ;  /* 0x0003ec3001007387 */ /* 0x000fe20000100800 */
[----:B--2---:R-:W-:Y:S01]  /*36b40*/  IMAD.MOV.U32 R126, RZ, RZ, R16 ;  /* 0x000000ffff7e7224 */ /* 0x004fe200078e0010 */
[----:B------:R-:W-:Y:S01]  /*36b50*/  IADD3 R0, P5, PT, R0, UR13, RZ ;  /* 0x0000000d00007c10 */ /* 0x000fe2000ffbe0ff */
[----:B------:R-:W-:Y:S01]  /*36b60*/  IMAD.MOV.U32 R127, RZ, RZ, R17 ;  /* 0x000000ffff7f7224 */ /* 0x000fe200078e0011 */
[----:B------:R2:W-:Y:S04]  /*36b70*/  STL [R1+0x410], R16 ;  /* 0x0004101001007387 */ /* 0x0005e80000100800 */
[----:B------:R3:W-:Y:S04]  /*36b80*/  STL [R1+0x40c], R17 ;  /* 0x00040c1101007387 */ /* 0x0007e80000100800 */
[----:B------:R-:W4:Y:S04]  /*36b90*/  LDL.LU R246, [R1+0x48c] ;  /* 0x00048c0001f67983 */ /* 0x000f280000300800 */
[----:B------:R-:W4:Y:S04]  /*36ba0*/  LDL.LU R238, [R1+0x490] ;  /* 0x0004900001ee7983 */ /* 0x000f280000300800 */
[----:B------:R1:W-:Y:S01]  /*36bb0*/  LDGSTS.E [R124+0x15c00], desc[UR22][R126.64], P3 ;  /* 0x15c000007e7c7fae */ /* 0x0003e200099a1016 */
[----:B------:R-:W-:-:S03]  /*36bc0*/  IADD3.X R15, PT, PT, R15, UR14, RZ, P4, !PT ;  /* 0x0000000e0f0f7c10 */ /* 0x000fc6000a7fe4ff */
[----:B------:R-:W-:Y:S04]  /*36bd0*/  STL [R1+0x430], R13 ;  /* 0x0004300d01007387 */ /* 0x000fe80000100800 */
[----:B------:R2:W-:Y:S01]  /*36be0*/  STL [R1+0x42c], R15 ;  /* 0x00042c0f01007387 */ /* 0x0005e20000100800 */
[----:B------:R-:W-:Y:S01]  /*36bf0*/  IADD3.X R12, PT, PT, R12, UR14, RZ, P5, !PT ;  /* 0x0000000e0c0c7c10 */ /* 0x000fe2000affe4ff */
[----:B-1----:R-:W-:Y:S02]  /*36c00*/  IMAD.MOV.U32 R126, RZ, RZ, R13 ;  /* 0x000000ffff7e7224 */ /* 0x002fe400078e000d */
[----:B------:R-:W-:Y:S01]  /*36c10*/  IMAD.MOV.U32 R127, RZ, RZ, R15 ;  /* 0x000000ffff7f7224 */ /* 0x000fe200078e000f */
[----:B------:R-:W-:Y:S04]  /*36c20*/  STL [R1+0x450], R0 ;  /* 0x0004500001007387 */ /* 0x000fe80000100800 */
[----:B------:R-:W4:Y:S04]  /*36c30*/  LDL.LU R18, [R1+0x4b0] ;  /* 0x0004b00001127983 */ /* 0x000f280000300800 */
[----:B------:R1:W-:Y:S04]  /*36c40*/  STL [R1+0x44c], R12 ;  /* 0x00044c0c01007387 */ /* 0x0003e80000100800 */
[----:B--2---:R-:W2:Y:S04]  /*36c50*/  LDL.LU R16, [R1+0x4d0] ;  /* 0x0004d00001107983 */ /* 0x004ea80000300800 */
[----:B------:R1:W-:Y:S04]  /*36c60*/  LDGSTS.E [R124+0x16000], desc[UR22][R126.64], P3 ;  /* 0x160000007e7c7fae */ /* 0x0003e800099a1016 */
[----:B------:R-:W2:Y:S04]  /*36c70*/  LDL.LU R48, [R1+0x4ac] ;  /* 0x0004ac0001307983 */ /* 0x000ea80000300800 */
[----:B---3--:R-:W3:Y:S01]  /*36c80*/  LDL.LU R17, [R1+0x4cc] ;  /* 0x0004cc0001117983 */ /* 0x008ee20000300800 */
[----:B-1----:R-:W-:-:S03]  /*36c90*/  IMAD.MOV.U32 R126, RZ, RZ, R0 ;  /* 0x000000ffff7e7224 */ /* 0x002fc600078e0000 */
[----:B------:R-:W3:Y:S01]  /*36ca0*/  LDL.LU R15, [R1+0x4ec] ;  /* 0x0004ec00010f7983 */ /* 0x000ee20000300800 */
[----:B------:R-:W-:-:S03]  /*36cb0*/  IMAD.MOV.U32 R127, RZ, RZ, R12 ;  /* 0x000000ffff7f7224 */ /* 0x000fc600078e000c */
[----:B------:R-:W3:Y:S04]  /*36cc0*/  LDL.LU R13, [R1+0x4f0] ;  /* 0x0004f000010d7983 */ /* 0x000ee80000300800 */
[----:B------:R-:W3:Y:S04]  /*36cd0*/  LDL.LU R12, [R1+0x50c] ;  /* 0x00050c00010c7983 */ /* 0x000ee80000300800 */
[----:B------:R-:W3:Y:S04]  /*36ce0*/  LDL.LU R0, [R1+0x510] ;  /* 0x0005100001007983 */ /* 0x000ee80000300800 */
[----:B------:R1:W-:Y:S04]  /*36cf0*/  LDGSTS.E [R124+0x16400], desc[UR22][R126.64], P3 ;  /* 0x164000007e7c7fae */ /* 0x0003e800099a1016 */
[----:B------:R-:W3:Y:S04]  /*36d00*/  LDL.LU R126, [R1+0x46c] ;  /* 0x00046c00017e7983 */ /* 0x000ee80000300800 */
[----:B------:R-:W1:Y:S01]  /*36d10*/  LDL.LU R127, [R1+0x470] ;  /* 0x00047000017f7983 */ /* 0x000e620000300800 */
[----:B----4-:R-:W-:-:S04]  /*36d20*/  IADD3 R238, P5, PT, R238, UR13, RZ ;  /* 0x0000000deeee7c10 */ /* 0x010fc8000ffbe0ff */
[----:B------:R-:W-:Y:S02]  /*36d30*/  IADD3.X R246, PT, PT, R246, UR14, RZ, P5, !PT ;  /* 0x0000000ef6f67c10 */ /* 0x000fe4000affe4ff */
[----:B--2---:R-:W-:-:S04]  /*36d40*/  IADD3 R16, P5, PT, R16, UR13, RZ ;  /* 0x0000000d10107c10 */ /* 0x004fc8000ffbe0ff */
[----:B---3--:R-:W-:Y:S02]  /*36d50*/  IADD3.X R17, PT, PT, R17, UR14, RZ, P5, !PT ;  /* 0x0000000e11117c10 */ /* 0x008fe4000affe4ff */
[----:B-1----:R-:W-:-:S04]  /*36d60*/  IADD3 R127, P4, PT, R127, UR13, RZ ;  /* 0x0000000d7f7f7c10 */ /* 0x002fc8000ff9e0ff */
[----:B------:R-:W-:Y:S01]  /*36d70*/  IADD3.X R126, PT, PT, R126, UR14, RZ, P4, !PT ;  /* 0x0000000e7e7e7c10 */ /* 0x000fe2000a7fe4ff */
[----:B------:R1:W-:Y:S04]  /*36d80*/  STL [R1+0x470], R127 ;  /* 0x0004707f01007387 */ /* 0x0003e80000100800 */
[----:B------:R2:W-:Y:S01]  /*36d90*/  STL [R1+0x46c], R126 ;  /* 0x00046c7e01007387 */ /* 0x0005e20000100800 */
[----:B-1----:R-:W-:-:S04]  /*36da0*/  LOP3.LUT R127, R127, R126, RZ, 0x3c, !PT ;  /* 0x0000007e7f7f7212 */ /* 0x002fc800078e3cff */
[----:B--2---:R-:W-:-:S04]  /*36db0*/  LOP3.LUT R126, R127, R126, RZ, 0x3c, !PT ;  /* 0x0000007e7f7e7212 */ /* 0x004fc800078e3cff */
[----:B------:R-:W-:Y:S02]  /*36dc0*/  LOP3.LUT R127, R127, R126, RZ, 0x3c, !PT ;  /* 0x0000007e7f7f7212 */ /* 0x000fe400078e3cff */
[----:B------:R-:W-:-:S03]  /*36dd0*/  IADD3 R18, P4, PT, R18, UR13, RZ ;  /* 0x0000000d12127c10 */ /* 0x000fc6000ff9e0ff */
[----:B------:R1:W-:Y:S01]  /*36de0*/  LDGSTS.E [R124+0x16800], desc[UR22][R126.64], P3 ;  /* 0x168000007e7c7fae */ /* 0x0003e200099a1016 */
[----:B------:R-:W-:Y:S02]  /*36df0*/  IADD3.X R48, PT, PT, R48, UR14, RZ, P4, !PT ;  /* 0x0000000e30307c10 */ /* 0x000fe4000a7fe4ff */
[----:B------:R-:W-:Y:S01]  /*36e00*/  IADD3 R13, P4, PT, R13, UR13, RZ ;  /* 0x0000000d0d0d7c10 */ /* 0x000fe2000ff9e0ff */
[----:B------:R-:W-:Y:S01]  /*36e10*/  STL [R1+0x490], R238 ;  /* 0x000490ee01007387 */ /* 0x000fe20000100800 */
[----:B-1----:R-:W-:Y:S02]  /*36e20*/  IMAD.MOV.U32 R126, RZ, RZ, R238 ;  /* 0x000000ffff7e7224 */ /* 0x002fe400078e00ee */
[----:B------:R-:W-:Y:S01]  /*36e30*/  IMAD.MOV.U32 R127, RZ, RZ, R246 ;  /* 0x000000ffff7f7224 */ /* 0x000fe200078e00f6 */
[----:B------:R-:W-:-:S04]  /*36e40*/  IADD3 R0, P5, PT, R0, UR13, RZ ;  /* 0x0000000d00007c10 */ /* 0x000fc8000ffbe0ff */
[----:B------:R1:W-:Y:S01]  /*36e50*/  LDGSTS.E [R124+0x16c00], desc[UR22][R126.64], P3 ;  /* 0x16c000007e7c7fae */ /* 0x0003e200099a1016 */
[----:B------:R-:W-:-:S03]  /*36e60*/  IADD3.X R15, PT, PT, R15, UR14, RZ, P4, !PT ;  /* 0x0000000e0f0f7c10 */ /* 0x000fc6000a7fe4ff */
[----:B------:R-:W-:Y:S01]  /*36e70*/  STL [R1+0x48c], R246 ;  /* 0x00048cf601007387 */ /* 0x000fe20000100800 */
[----:B------:R-:W-:-:S03]  /*36e80*/  IADD3.X R12, PT, PT, R12, UR14, RZ, P5, !PT ;  /* 0x0000000e0c0c7c10 */ /* 0x000fc6000affe4ff */
[----:B------:R-:W-:Y:S01]  /*36e90*/  STL [R1+0x4b0], R18 ;  /* 0x0004b01201007387 */ /* 0x000fe20000100800 */
[----:B-1----:R-:W-:Y:S02]  /*36ea0*/  IMAD.MOV.U32 R126, RZ, RZ, R18 ;  /* 0x000000ffff7e7224 */ /* 0x002fe400078e0012 */
[----:B------:R-:W-:Y:S01]  /*36eb0*/  IMAD.MOV.U32 R127, RZ, RZ, R48 ;  /* 0x000000ffff7f7224 */ /* 0x000fe200078e0030 */
[----:B------:R-:W-:Y:S04]  /*36ec0*/  STL [R1+0x4ac], R48 ;  /* 0x0004ac3001007387 */ /* 0x000fe80000100800 */
[----:B------:R1:W-:Y:S04]  /*36ed0*/  LDGSTS.E [R124+0x17000], desc[UR22][R126.64], P3 ;  /* 0x170000007e7c7fae */ /* 0x0003e800099a1016 */
[----:B------:R-:W-:Y:S04]  /*36ee0*/  STL [R1+0x4d0], R16 ;  /* 0x0004d01001007387 */ /* 0x000fe80000100800 */
[----:B------:R2:W-:Y:S01]  /*36ef0*/  STL [R1+0x4cc], R17 ;  /* 0x0004cc1101007387 */ /* 0x0005e20000100800 */
[----:B-1----:R-:W-:-:S02]  /*36f00*/  IMAD.MOV.U32 R126, RZ, RZ, R16 ;  /* 0x000000ffff7e7224 */ /* 0x002fc400078e0010 */
[----:B------:R-:W-:Y:S01]  /*36f10*/  IMAD.MOV.U32 R127, RZ, RZ, R17 ;  /* 0x000000ffff7f7224 */ /* 0x000fe200078e0011 */
[----:B------:R1:W-:Y:S04]  /*36f20*/  STL [R1+0x4f0], R13 ;  /* 0x0004f00d01007387 */ /* 0x0003e80000100800 */
[----:B------:R3:W-:Y:S04]  /*36f30*/  STL [R1+0x4ec], R15 ;  /* 0x0004ec0f01007387 */ /* 0x0007e80000100800 */
[----:B------:R-:W-:Y:S04]  /*36f40*/  STL [R1+0x510], R0 ;  /* 0x0005100001007387 */ /* 0x000fe80000100800 */
[----:B------:R4:W-:Y:S04]  /*36f50*/  LDGSTS.E [R124+0x17400], desc[UR22][R126.64], P3 ;  /* 0x174000007e7c7fae */ /* 0x0009e800099a1016 */
[----:B------:R1:W-:Y:S04]  /*36f60*/  STL [R1+0x50c], R12 ;  /* 0x00050c0c01007387 */ /* 0x0003e80000100800 */
[----:B--2---:R-:W2:Y:S01]  /*36f70*/  LDL.LU R17, [R1+0x14] ;  /* 0x0000140001117983 */ /* 0x004ea20000300800 */
[----:B----4-:R-:W-:-:S02]  /*36f80*/  IMAD.MOV.U32 R126, RZ, RZ, R13 ;  /* 0x000000ffff7e7224 */ /* 0x010fc400078e000d */
[----:B------:R-:W-:Y:S01]  /*36f90*/  IMAD.MOV.U32 R127, RZ, RZ, R15 ;  /* 0x000000ffff7f7224 */ /* 0x000fe200078e000f */
[----:B-1----:R-:W4:Y:S04]  /*36fa0*/  LDL.LU R13, [R1+0x18] ;  /* 0x00001800010d7983 */ /* 0x002f280000300800 */
[----:B------:R1:W-:Y:S04]  /*36fb0*/  LDGSTS.E [R124+0x17800], desc[UR22][R126.64], P3 ;  /* 0x178000007e7c7fae */ /* 0x0003e800099a1016 */
[----:B---3--:R-:W3:Y:S01]  /*36fc0*/  LDL.LU R15, [R1+0x34] ;  /* 0x00003400010f7983 */ /* 0x008ee20000300800 */
[----:B-1----:R-:W-:-:S03]  /*36fd0*/  IMAD.MOV.U32 R127, RZ, RZ, R12 ;  /* 0x000000ffff7f7224 */ /* 0x002fc600078e000c */
[----:B------:R-:W2:Y:S04]  /*36fe0*/  LDL.LU R12, [R1+0x38] ;  /* 0x00003800010c7983 */ /* 0x000ea80000300800 */
[----:B------:R-:W2:Y:S04]  /*36ff0*/  LDL.LU R48, [R1+0x54] ;  /* 0x0000540001307983 */ /* 0x000ea80000300800 */
[----:B------:R-:W2:Y:S01]  /*37000*/  LDL.LU R18, [R1+0x58] ;  /* 0x0000580001127983 */ /* 0x000ea20000300800 */
[----:B------:R-:W-:Y:S01]  /*37010*/  IADD3 R81, P4, PT, R81, UR13, RZ ;  /* 0x0000000d51517c10 */ /* 0x000fe2000ff9e0ff */
[----:B------:R-:W-:Y:S01]  /*37020*/  IMAD.MOV.U32 R126, RZ, RZ, R0 ;  /* 0x000000ffff7e7224 */ /* 0x000fe200078e0000 */
[----:B------:R-:W-:-:S02]  /*37030*/  LOP3.LUT R0, R14, 0x20, RZ, 0x3c, !PT ;  /* 0x000000200e007812 */ /* 0x000fc400078e3cff */
[----:B------:R-:W-:Y:S02]  /*37040*/  IADD3.X R82, PT, PT, R82, UR14, RZ, P4, !PT ;  /* 0x0000000e52527c10 */ /* 0x000fe4000a7fe4ff */
[----:B------:R-:W-:Y:S01]  /*37050*/  IADD3 R89, P5, PT, R89, UR13, RZ ;  /* 0x0000000d59597c10 */ /* 0x000fe2000ffbe0ff */
[----:B------:R1:W-:Y:S01]  /*37060*/  LDGSTS.E [R124+0x17c00], desc[UR22][R126.64], P3 ;  /* 0x17c000007e7c7fae */ /* 0x0003e200099a1016 */
[----:B------:R-:W-:Y:S02]  /*37070*/  IADD3 R11, P4, PT, R11, UR13, RZ ;  /* 0x0000000d0b0b7c10 */ /* 0x000fe4000ff9e0ff */
[----:B------:R-:W-:Y:S02]  /*37080*/  IADD3.X R90, PT, PT, R90, UR14, RZ, P5, !PT ;  /* 0x0000000e5a5a7c10 */ /* 0x000fe4000affe4ff */
[----:B------:R-:W-:Y:S01]  /*37090*/  IADD3.X R9, PT, PT, R9, UR14, RZ, P4, !PT ;  /* 0x0000000e09097c10 */ /* 0x000fe2000a7fe4ff */
[----:B-1----:R-:W-:Y:S02]  /*370a0*/  VIADD R124, R0, UR5 ;  /* 0x00000005007c7c36 */ /* 0x002fe40008000000 */
[----:B------:R-:W-:-:S02]  /*370b0*/  IMAD.MOV.U32 R126, RZ, RZ, R81 ;  /* 0x000000ffff7e7224 */ /* 0x000fc400078e0051 */
[----:B------:R-:W-:Y:S01]  /*370c0*/  IMAD.MOV.U32 R127, RZ, RZ, R82 ;  /* 0x000000ffff7f7224 */ /* 0x000fe200078e0052 */
[----:B------:R-:W-:Y:S01]  /*370d0*/  IADD3 R10, P5, PT, R10, UR13, RZ ;  /* 0x0000000d0a0a7c10 */ /* 0x000fe2000ffbe0ff */
[----:B------:R-:W2:Y:S04]  /*370e0*/  LDL.LU R0, [R1+0x78] ;  /* 0x0000780001007983 */ /* 0x000ea80000300800 */
[----:B------:R1:W-:Y:S01]  /*370f0*/  LDGSTS.E [R124+0x100], desc[UR22][R126.64], P3 ;  /* 0x001000007e7c7fae */ /* 0x0003e200099a1016 */
[----:B------:R-:W-:Y:S02]  /*37100*/  IADD3.X R8, PT, PT, R8, UR14, RZ, P5, !PT ;  /* 0x0000000e08087c10 */ /* 0x000fe4000affe4ff */
[----:B------:R-:W-:Y:S01]  /*37110*/  IADD3 R7, P4, PT, R7, UR13, RZ ;  /* 0x0000000d07077c10 */ /* 0x000fe2000ff9e0ff */
[----:B------:R-:W2:Y:S01]  /*37120*/  LDL.LU R16, [R1+0x98] ;  /* 0x0000980001107983 */ /* 0x000ea20000300800 */
[----:B-1----:R-:W-:-:S02]  /*37130*/  IMAD.MOV.U32 R126, RZ, RZ, R89 ;  /* 0x000000ffff7e7224 */ /* 0x002fc400078e0059 */
        /* <DEDUP_REMOVED lines=93> */
[----:B----4-:R-:W-:Y:S01]  /*37710*/  IADD3 R13, P5, PT, R13, UR13, RZ ;  /* 0x0000000d0d0d7c10 */ /* 0x010fe2000ffbe0ff */
[----:B-1----:R-:W-:Y:S02]  /*37720*/  IMAD.MOV.U32 R126, RZ, RZ, R235 ;  /* 0x000000ffff7e7224 */ /* 0x002fe400078e00eb */
[----:B------:R-:W-:-:S05]  /*37730*/  IMAD.MOV.U32 R127, RZ, RZ, R234 ;  /* 0x000000ffff7f7224 */ /* 0x000fca00078e00ea */
[----:B------:R1:W-:Y:S01]  /*37740*/  LDGSTS.E [R124+0x5100], desc[UR22][R126.64], P3 ;  /* 0x051000007e7c7fae */ /* 0x0003e200099a1016 */
[----:B--2---:R-:W-:Y:S02]  /*37750*/  IADD3.X R17, PT, PT, R17, UR14, RZ, P5, !PT ;  /* 0x0000000e11117c10 */ /* 0x004fe4000affe4ff */
[----:B------:R-:W-:Y:S01]  /*37760*/  IADD3 R12, P4, PT, R12, UR13, RZ ;  /* 0x0000000d0c0c7c10 */ /* 0x000fe2000ff9e0ff */
[----:B-1----:R-:W-:Y:S02]  /*37770*/  IMAD.MOV.U32 R126, RZ, RZ, R243 ;  /* 0x000000ffff7e7224 */ /* 0x002fe400078e00f3 */
[----:B------:R-:W-:-:S05]  /*37780*/  IMAD.MOV.U32 R127, RZ, RZ, R242 ;  /* 0x000000ffff7f7224 */ /* 0x000fca00078e00f2 */
[----:B------:R1:W-:Y:S01]  /*37790*/  LDGSTS.E [R124+0x5500], desc[UR22][R126.64], P3 ;  /* 0x055000007e7c7fae */ /* 0x0003e200099a1016 */
[----:B---3--:R-:W-:-:S03]  /*377a0*/  IADD3.X R15, PT, PT, R15, UR14, RZ, P4, !PT ;  /* 0x0000000e0f0f7c10 */ /* 0x008fc6000a7fe4ff */
[----:B------:R2:W-:Y:S01]  /*377b0*/  STL [R1+0x18], R13 ;  /* 0x0000180d01007387 */ /* 0x0005e20000100800 */
[----:B-1----:R-:W-:Y:S02]  /*377c0*/  IMAD.MOV.U32 R126, RZ, RZ, R251 ;  /* 0x000000ffff7e7224 */ /* 0x002fe400078e00fb */
[----:B------:R-:W-:Y:S01]  /*377d0*/  IMAD.MOV.U32 R127, RZ, RZ, R250 ;  /* 0x000000ffff7f7224 */ /* 0x000fe200078e00fa */
[----:B------:R1:W-:Y:S01]  /*377e0*/  STL [R1+0x14], R17 ;  /* 0x0000141101007387 */ /* 0x0003e20000100800 */
[----:B------:R-:W-:-:S03]  /*377f0*/  IADD3 R18, P5, PT, R18, UR13, RZ ;  /* 0x0000000d12127c10 */ /* 0x000fc6000ffbe0ff */
[----:B------:R3:W-:Y:S01]  /*37800*/  LDGSTS.E [R124+0x5900], desc[UR22][R126.64], P3 ;  /* 0x059000007e7c7fae */ /* 0x0007e200099a1016 */
[----:B------:R-:W-:Y:S01]  /*37810*/  IADD3.X R48, PT, PT, R48, UR14, RZ, P5, !PT ;  /* 0x0000000e30307c10 */ /* 0x000fe2000affe4ff */
        /* <DEDUP_REMOVED lines=334> */
[----:B------:R-:W-:-:S03]  /*38d00*/  IADD3.X R12, PT, PT, R12, UR14, RZ, P5, !PT ;  /* 0x0000000e0c0c7c10 */ /* 0x000fc6000affe4ff */
[----:B------:R-:W-:Y:S01]  /*38d10*/  STL [R1+0x498], R238 ;  /* 0x000498ee01007387 */ /* 0x000fe20000100800 */
[----:B-1----:R-:W-:Y:S02]  /*38d20*/  IMAD.MOV.U32 R126, RZ, RZ, R16 ;  /* 0x000000ffff7e7224 */ /* 0x002fe400078e0010 */
[----:B------:R-:W-:Y:S01]  /*38d30*/  IMAD.MOV.U32 R127, RZ, RZ, R17 ;  /* 0x000000ffff7f7224 */ /* 0x000fe200078e0011 */
[----:B------:R-:W-:Y:S04]  /*38d40*/  STL [R1+0x494], R246 ;  /* 0x000494f601007387 */ /* 0x000fe80000100800 */
[----:B------:R1:W-:Y:S04]  /*38d50*/  LDGSTS.E [R124+0x17500], desc[UR22][R126.64], P3 ;  /* 0x175000007e7c7fae */ /* 0x0003e800099a1016 */
[----:B------:R-:W-:Y:S04]  /*38d60*/  STL [R1+0x4b8], R18 ;  /* 0x0004b81201007387 */ /* 0x000fe80000100800 */
[----:B------:R-:W-:Y:S01]  /*38d70*/  STL [R1+0x4b4], R48 ;  /* 0x0004b43001007387 */ /* 0x000fe20000100800 */
[----:B-1----:R-:W-:-:S02]  /*38d80*/  IMAD.MOV.U32 R126, RZ, RZ, R13 ;  /* 0x000000ffff7e7224 */ /* 0x002fc400078e000d */
[----:B------:R-:W-:Y:S01]  /*38d90*/  IMAD.MOV.U32 R127, RZ, RZ, R15 ;  /* 0x000000ffff7f7224 */ /* 0x000fe200078e000f */
[----:B------:R-:W-:Y:S04]  /*38da0*/  STL [R1+0x4d8], R16 ;  /* 0x0004d81001007387 */ /* 0x000fe80000100800 */
[----:B------:R-:W-:Y:S04]  /*38db0*/  STL [R1+0x4d4], R17 ;  /* 0x0004d41101007387 */ /* 0x000fe80000100800 */
[----:B------:R-:W-:Y:S04]  /*38dc0*/  STL [R1+0x4f8], R13 ;  /* 0x0004f80d01007387 */ /* 0x000fe80000100800 */
[----:B------:R-:W-:Y:S04]  /*38dd0*/  STL [R1+0x4f4], R15 ;  /* 0x0004f40f01007387 */ /* 0x000fe80000100800 */
[----:B------:R1:W-:Y:S04]  /*38de0*/  LDGSTS.E [R124+0x17900], desc[UR22][R126.64], P3 ;  /* 0x179000007e7c7fae */ /* 0x0003e800099a1016 */
[----:B------:R2:W-:Y:S01]  /*38df0*/  STL [R1+0x518], R0 ;  /* 0x0005180001007387 */ /* 0x0005e20000100800 */
[----:B-1----:R-:W-:-:S02]  /*38e00*/  IMAD.MOV.U32 R126, RZ, RZ, R0 ;  /* 0x000000ffff7e7224 */ /* 0x002fc400078e0000 */
[----:B------:R-:W-:Y:S01]  /*38e10*/  IMAD.MOV.U32 R127, RZ, RZ, R12 ;  /* 0x000000ffff7f7224 */ /* 0x000fe200078e000c */
[----:B--2---:R-:W-:Y:S01]  /*38e20*/  LOP3.LUT R0, R14, 0x40, RZ, 0x3c, !PT ;  /* 0x000000400e007812 */ /* 0x004fe200078e3cff */
[----:B------:R1:W-:Y:S04]  /*38e30*/  STL [R1+0x514], R12 ;  /* 0x0005140c01007387 */ /* 0x0003e80000100800 */
[----:B------:R2:W-:Y:S02]  /*38e40*/  LDGSTS.E [R124+0x17d00], desc[UR22][R126.64], P3 ;  /* 0x17d000007e7c7fae */ /* 0x0005e400099a1016 */
[----:B--2---:R-:W-:Y:S02]  /*38e50*/  VIADD R124, R0, UR5 ;  /* 0x00000005007c7c36 */ /* 0x004fe40008000000 */
[----:B------:R-:W2:Y:S04]  /*38e60*/  LDL.LU R0, [R1] ;  /* 0x0000000001007983 */ /* 0x000ea80000300800 */
[----:B------:R-:W3:Y:S04]  /*38e70*/  LDL.LU R17, [R1+0x1c] ;  /* 0x00001c0001117983 */ /* 0x000ee80000300800 */
[----:B------:R-:W4:Y:S04]  /*38e80*/  LDL.LU R13, [R1+0x20] ;  /* 0x00002000010d7983 */ /* 0x000f280000300800 */
[----:B------:R-:W2:Y:S04]  /*38e90*/  LDL.LU R15, [R1+0x3c] ;  /* 0x00003c00010f7983 */ /* 0x000ea80000300800 */
[----:B-1----:R-:W2:Y:S04]  /*38ea0*/  LDL.LU R12, [R1+0x40] ;  /* 0x00004000010c7983 */ /* 0x002ea80000300800 */
[----:B------:R-:W2:Y:S04]  /*38eb0*/  LDL.LU R48, [R1+0x5c] ;  /* 0x00005c0001307983 */ /* 0x000ea80000300800 */
[----:B------:R-:W2:Y:S01]  /*38ec0*/  LDL.LU R18, [R1+0x60] ;  /* 0x0000600001127983 */ /* 0x000ea20000300800 */
[----:B------:R-:W-:-:S02]  /*38ed0*/  IADD3 R123, P4, PT, R123, UR13, RZ ;  /* 0x0000000d7b7b7c10 */ /* 0x000fc4000ff9e0ff */
[----:B------:R-:W-:Y:S02]  /*38ee0*/  IADD3 R83, P5, PT, R83, UR13, RZ ;  /* 0x0000000d53537c10 */ /* 0x000fe4000ffbe0ff */
[----:B------:R-:W-:Y:S01]  /*38ef0*/  IADD3.X R91, PT, PT, R91, UR14, RZ, P4, !PT ;  /* 0x0000000e5b5b7c10 */ /* 0x000fe2000a7fe4ff */
[----:B------:R-:W-:Y:S01]  /*38f00*/  IMAD.MOV.U32 R126, RZ, RZ, R123 ;  /* 0x000000ffff7e7224 */ /* 0x000fe200078e007b */
[----:B------:R-:W-:-:S03]  /*38f10*/  IADD3.X R84, PT, PT, R84, UR14, RZ, P5, !PT ;  /* 0x0000000e54547c10 */ /* 0x000fc6000affe4ff */
[----:B------:R-:W-:Y:S01]  /*38f20*/  IMAD.MOV.U32 R127, RZ, RZ, R91 ;  /* 0x000000ffff7f7224 */ /* 0x000fe200078e005b */
[----:B------:R-:W-:-:S04]  /*38f30*/  IADD3 R121, P4, PT, R121, UR13, RZ ;  /* 0x0000000d79797c10 */ /* 0x000fc8000ff9e0ff */
[----:B------:R1:W-:Y:S01]  /*38f40*/  LDGSTS.E [R124+0x200], desc[UR22][R126.64], P3 ;  /* 0x002000007e7c7fae */ /* 0x0003e200099a1016 */
[----:B------:R-:W-:Y:S02]  /*38f50*/  IADD3.X R102, PT, PT, R102, UR14, RZ, P4, !PT ;  /* 0x0000000e66667c10 */ /* 0x000fe4000a7fe4ff */
[----:B------:R-:W-:Y:S02]  /*38f60*/  IADD3 R103, P4, PT, R103, UR13, RZ ;  /* 0x0000000d67677c10 */ /* 0x000fe4000ff9e0ff */
[----:B------:R-:W-:Y:S01]  /*38f70*/  IADD3 R96, P5, PT, R96, UR13, RZ ;  /* 0x0000000d60607c10 */ /* 0x000fe2000ffbe0ff */
[----:B-1----:R-:W-:Y:S02]  /*38f80*/  IMAD.MOV.U32 R126, RZ, RZ, R83 ;  /* 0x000000ffff7e7224 */ /* 0x002fe400078e0053 */
[----:B------:R-:W-:Y:S01]  /*38f90*/  IMAD.MOV.U32 R127, RZ, RZ, R84 ;  /* 0x000000ffff7f7224 */ /* 0x000fe200078e0054 */
[----:B------:R-:W-:-:S04]  /*38fa0*/  IADD3.X R114, PT, PT, R114, UR14, RZ, P4, !PT ;  /* 0x0000000e72727c10 */ /* 0x000fc8000a7fe4ff */
        /* <DEDUP_REMOVED lines=9> */
[----:B------:R-:W-:Y:S01]  /*39040*/  IADD3 R133, P5, PT, R133, UR13, RZ ;  /* 0x0000000d85857c10 */ /* 0x000fe2000ffbe0ff */
[----:B------:R-:W-:Y:S01]  /*39050*/  LDGSTS.E [R124+0xe00], desc[UR22][R96.64], P3 ;  /* 0x00e00000607c7fae */ /* 0x000fe200099a1016 */
[----:B-1----:R-:W-:Y:S02]  /*39060*/  IMAD.MOV.U32 R126, RZ, RZ, R103 ;  /* 0x000000ffff7e7224 */ /* 0x002fe400078e0067 */
[----:B------:R-:W-:Y:S01]  /*39070*/  IMAD.MOV.U32 R127, RZ, RZ, R114 ;  /* 0x000000ffff7f7224 */ /* 0x000fe200078e0072 */
[----:B------:R-:W-:-:S04]  /*39080*/  IADD3.X R132, PT, PT, R132, UR14, RZ, P5, !PT ;  /* 0x0000000e84847c10 */ /* 0x000fc8000affe4ff */
[----:B------:R1:W-:Y:S01]  /*39090*/  LDGSTS.E [R124+0x1200], desc[UR22][R126.64], P3 ;  /* 0x012000007e7c7fae */ /* 0x0003e200099a1016 */
[----:B------:R-:W-:-:S03]  /*390a0*/  IADD3 R141, P4, PT, R141, UR13, RZ ;  /* 0x0000000d8d8d7c10 */ /* 0x000fc6000ff9e0ff */
[----:B------:R-:W-:Y:S01]  /*390b0*/  LDGSTS.E [R124+0x1600], desc[UR22][R108.64], P3 ;  /* 0x016000006c7c7fae */ /* 0x000fe200099a1016 */
[----:B------:R-:W-:Y:S01]  /*390c0*/  IADD3.X R140, PT, PT, R140, UR14, RZ, P4, !PT ;  /* 0x0000000e8c8c7c10 */ /* 0x000fe2000a7fe4ff */
[----:B-1----:R-:W-:Y:S02]  /*390d0*/  IMAD.MOV.U32 R126, RZ, RZ, R115 ;  /* 0x000000ffff7e7224 */ /* 0x002fe400078e0073 */
[----:B------:R-:W-:Y:S01]  /*390e0*/  IMAD.MOV.U32 R127, RZ, RZ, R119 ;  /* 0x000000ffff7f7224 */ /* 0x000fe200078e0077 */
[----:B------:R-:W-:-:S04]  /*390f0*/  IADD3 R149, P5, PT, R149, UR13, RZ ;  /* 0x0000000d95957c10 */ /* 0x000fc8000ffbe0ff */
        /* <DEDUP_REMOVED lines=71> */
[----:B---3--:R-:W-:-:S03]  /*39570*/  IADD3.X R17, PT, PT, R17, UR14, RZ, P5, !PT ;  /* 0x0000000e11117c10 */ /* 0x008fc6000affe4ff */
[----:B------:R2:W-:Y:S01]  /*39580*/  STL [R1], R0 ;  /* 0x0000000001007387 */ /* 0x0005e20000100800 */
[----:B-1----:R-:W-:Y:S02]  /*39590*/  IMAD.MOV.U32 R126, RZ, RZ, R245 ;  /* 0x000000ffff7e7224 */ /* 0x002fe400078e00f5 */
[----:B------:R-:W-:Y:S01]  /*395a0*/  IMAD.MOV.U32 R127, RZ, RZ, R244 ;  /* 0x000000ffff7f7224 */ /* 0x000fe200078e00f4 */
[----:B------:R1:W-:Y:S04]  /*395b0*/  STL [R1+0x20], R13 ;  /* 0x0000200d01007387 */ /* 0x0003e80000100800 */
[----:B------:R3:W-:Y:S01]  /*395c0*/  LDGSTS.E [R124+0x5600], desc[UR22][R126.64], P3 ;  /* 0x056000007e7c7fae */ /* 0x0007e200099a1016 */
[----:B------:R-:W-:Y:S02]  /*395d0*/  IADD3 R12, P4, PT, R12, UR13, RZ ;  /* 0x0000000d0c0c7c10 */ /* 0x000fe4000ff9e0ff */
[----:B------:R-:W-:-:S02]  /*395e0*/  IADD3 R18, P5, PT, R18, UR13, RZ ;  /* 0x0000000d12127c10 */ /* 0x000fc4000ffbe0ff */
[----:B------:R-:W-:Y:S01]  /*395f0*/  IADD3.X R15, PT, PT, R15, UR14, RZ, P4, !PT ;  /* 0x0000000e0f0f7c10 */ /* 0x000fe2000a7fe4ff */
[----:B---3--:R-:W-:Y:S02]  /*39600*/  IMAD.MOV.U32 R126, RZ, RZ, R0 ;  /* 0x000000ffff7e7224 */ /* 0x008fe400078e0000 */
[----:B------:R-:W-:Y:S01]  /*39610*/  IMAD.MOV.U32 R127, RZ, RZ, R252 ;  /* 0x000000ffff7f7224 */ /* 0x000fe200078e00fc */
[----:B--2---:R-:W2:Y:S04]  /*39620*/  LDL.LU R0, [R1+0x80] ;  /* 0x0000800001007983 */ /* 0x004ea80000300800 */
[----:B------:R3:W-:Y:S04]  /*39630*/  STL [R1+0x1c], R17 ;  /* 0x00001c1101007387 */ /* 0x0007e80000100800 */
[----:B------:R4:W-:Y:S04]  /*39640*/  LDGSTS.E [R124+0x5a00], desc[UR22][R126.64], P3 ;  /* 0x05a000007e7c7fae */ /* 0x0009e800099a1016 */
[----:B------:R-:W2:Y:S01]  /*39650*/  LDL.LU R16, [R1+0xa0] ;  /* 0x0000a00001107983 */ /* 0x000ea20000300800 */
[----:B------:R-:W-:Y:S01]  /*39660*/  IADD3.X R48, PT, PT, R48, UR14, RZ, P5, !PT ;  /* 0x0000000e30307c10 */ /* 0x000fe2000affe4ff */
[----:B----4-:R-:W-:-:S02]  /*39670*/  IMAD.MOV.U32 R126, RZ, RZ, R13 ;  /* 0x000000ffff7e7224 */ /* 0x010fc400078e000d */
[----:B------:R-:W-:Y:S01]  /*39680*/  IMAD.MOV.U32 R127, RZ, RZ, R17 ;  /* 0x000000ffff7f7224 */ /* 0x000fe200078e0011 */
[----:B-1----:R-:W4:Y:S04]  /*39690*/  LDL.LU R13, [R1+0x7c] ;  /* 0x00007c00010d7983 */ /* 0x002f280000300800 */
[----:B---3--:R-:W3:Y:S04]  /*396a0*/  LDL.LU R17, [R1+0x9c] ;  /* 0x00009c0001117983 */ /* 0x008ee80000300800 */
[----:B------:R1:W-:Y:S04]  /*396b0*/  LDGSTS.E [R124+0x5e00], desc[UR22][R126.64], P3 ;  /* 0x05e000007e7c7fae */ /* 0x0003e800099a1016 */
[----:B------:R1:W-:Y:S04]  /*396c0*/  STL [R1+0x40], R12 ;  /* 0x0000400c01007387 */ /* 0x0003e80000100800 */
[----:B------:R1:W-:Y:S02]  /*396d0*/  STL [R1+0x3c], R15 ;  /* 0x00003c0f01007387 */ /* 0x0003e40000100800 */
[----:B-1----:R-:W-:-:S02]  /*396e0*/  IMAD.MOV.U32 R126, RZ, RZ, R12 ;  /* 0x000000ffff7e7224 */ /* 0x002fc400078e000c */
[----:B------:R-:W-:Y:S01]  /*396f0*/  IMAD.MOV.U32 R127, RZ, RZ, R15 ;  /* 0x000000ffff7f7224 */ /* 0x000fe200078e000f */
[----:B------:R1:W-:Y:S04]  /*39700*/  STL [R1+0x60], R18 ;  /* 0x0000601201007387 */ /* 0x0003e80000100800 */
[----:B------:R-:W3:Y:S04]  /*39710*/  LDL.LU R12, [R1+0xc0] ;  /* 0x0000c000010c7983 */ /* 0x000ee80000300800 */
[----:B------:R1:W-:Y:S04]  /*39720*/  STL [R1+0x5c], R48 ;  /* 0x00005c3001007387 */ /* 0x0003e80000100800 */
[----:B------:R1:W-:Y:S04]  /*39730*/  LDGSTS.E [R124+0x6200], desc[UR22][R126.64], P3 ;  /* 0x062000007e7c7fae */ /* 0x0003e800099a1016 */
[----:B------:R-:W3:Y:S01]  /*39740*/  LDL.LU R15, [R1+0xe0] ;  /* 0x0000e000010f7983 */ /* 0x000ee20000300800 */
[----:B-1----:R-:W-:-:S03]  /*39750*/  IMAD.MOV.U32 R126, RZ, RZ, R18 ;  /* 0x000000ffff7e7224 */ /* 0x002fc600078e0012 */
[----:B------:R-:W3:Y:S01]  /*39760*/  LDL.LU R18, [R1+0xbc] ;  /* 0x0000bc0001127983 */ /* 0x000ee20000300800 */
[----:B------:R-:W-:-:S03]  /*39770*/  IMAD.MOV.U32 R127, RZ, RZ, R48 ;  /* 0x000000ffff7f7224 */ /* 0x000fc600078e0030 */
[----:B------:R-:W3:Y:S04]  /*39780*/  LDL.LU R48, [R1+0xdc] ;  /* 0x0000dc0001307983 */ /* 0x000ee80000300800 */
[----:B------:R1:W-:Y:S01]  /*39790*/  LDGSTS.E [R124+0x6600], desc[UR22][R126.64], P3 ;  /* 0x066000007e7c7fae */ /* 0x0003e200099a1016 */
[----:B--2---:R-:W-:-:S05]  /*397a0*/  IADD3 R0, P4, PT, R0, UR13, RZ ;  /* 0x0000000d00007c10 */ /* 0x004fca000ff9e0ff */
[----:B------:R2:W-:Y:S01]  /*397b0*/  STL [R1+0x80], R0 ;  /* 0x0000800001007387 */ /* 0x0005e20000100800 */
[----:B-1----:R-:W-:Y:S01]  /*397c0*/  IMAD.MOV.U32 R126, RZ, RZ, R0 ;  /* 0x000000ffff7e7224 */ /* 0x002fe200078e0000 */
[----:B------:R-:W-:Y:S02]  /*397d0*/  IADD3 R16, P5, PT, R16, UR13, RZ ;  /* 0x0000000d10107c10 */ /* 0x000fe4000ffbe0ff */
[----:B----4-:R-:W-:Y:S02]  /*397e0*/  IADD3.X R13, PT, PT, R13, UR14, RZ, P4, !PT ;  /* 0x0000000e0d0d7c10 */ /* 0x010fe4000a7fe4ff */
[----:B---3--:R-:W-:-:S03]  /*397f0*/  IADD3.X R17, PT, PT, R17, UR14, RZ, P5, !PT ;  /* 0x0000000e11117c10 */ /* 0x008fc6000affe4ff */
[----:B------:R-:W-:Y:S01]  /*39800*/  IMAD.MOV.U32 R127, RZ, RZ, R13 ;  /* 0x000000ffff7f7224 */ /* 0x000fe200078e000d */
[----:B------:R1:W-:Y:S04]  /*39810*/  STL [R1+0x7c], R13 ;  /* 0x00007c0d01007387 */ /* 0x0003e80000100800 */
[----:B------:R3:W-:Y:S04]  /*39820*/  STL [R1+0xa0], R16 ;  /* 0x0000a01001007387 */ /* 0x0007e80000100800 */
[----:B--2---:R-:W2:Y:S04]  /*39830*/  LDL.LU R0, [R1+0x100] ;  /* 0x0001000001007983 */ /* 0x004ea80000300800 */
[----:B------:R4:W-:Y:S04]  /*39840*/  STL [R1+0x9c], R17 ;  /* 0x00009c1101007387 */ /* 0x0009e80000100800 */
[----:B------:R4:W-:Y:S04]  /*39850*/  LDGSTS.E [R124+0x6a00], desc[UR22][R126.64], P3 ;  /* 0x06a000007e7c7fae */ /* 0x0009e800099a1016 */
[----:B-1----:R-:W2:Y:S01]  /*39860*/  LDL.LU R13, [R1+0x120] ;  /* 0x00012000010d7983 */ /* 0x002ea20000300800 */
[----:B------:R-:W-:Y:S01]  /*39870*/  IADD3 R12, P4, PT, R12, UR13, RZ ;  /* 0x0000000d0c0c7c10 */ /* 0x000fe2000ff9e0ff */
[----:B----4-:R-:W-:-:S02]  /*39880*/  IMAD.MOV.U32 R126, RZ, RZ, R16 ;  /* 0x000000ffff7e7224 */ /* 0x010fc400078e0010 */
[----:B------:R-:W-:Y:S01]  /*39890*/  IMAD.MOV.U32 R127, RZ, RZ, R17 ;  /* 0x000000ffff7f7224 */ /* 0x000fe200078e0011 */
[----:B---3--:R-:W3:Y:S01]  /*398a0*/  LDL.LU R16, [R1+0xfc] ;  /* 0x0000fc0001107983 */ /* 0x008ee20000300800 */
        /* <DEDUP_REMOVED lines=19> */
[----:B--2---:R-:W-:-:S05]  /*399e0*/  IADD3 R0, P4, PT, R0, UR13, RZ ;  /* 0x0000000d00007c10 */ /* 0x004fca000ff9e0ff */
[----:B------:R2:W-:Y:S01]  /*399f0*/  STL [R1+0x100], R0 ;  /* 0x0001000001007387 */ /* 0x0005e20000100800 */
[----:B-1----:R-:W-:Y:S01]  /*39a00*/  IMAD.MOV.U32 R126, RZ, RZ, R0 ;  /* 0x000000ffff7e7224 */ /* 0x002fe200078e0000 */
[----:B------:R-:W-:Y:S02]  /*39a10*/  IADD3 R13, P5, PT, R13, UR13, RZ ;  /* 0x0000000d0d0d7c10 */ /* 0x000fe4000ffbe0ff */
[----:B---3--:R-:W-:Y:S02]  /*39a20*/  IADD3.X R16, PT, PT, R16, UR14, RZ, P4, !PT ;  /* 0x0000000e10107c10 */ /* 0x008fe4000a7fe4ff */
[----:B----4-:R-:W-:-:S03]  /*39a30*/  IADD3.X R17, PT, PT, R17, UR14, RZ, P5, !PT ;  /* 0x0000000e11117c10 */ /* 0x010fc6000affe4ff */
        /* <DEDUP_REMOVED lines=8> */
[----:B---3--:R-:W-:-:S02]  /*39ac0*/  IMAD.MOV.U32 R126, RZ, RZ, R13 ;  /* 0x000000ffff7e7224 */ /* 0x008fc400078e000d */
[----:B------:R-:W-:Y:S01]  /*39ad0*/  IMAD.MOV.U32 R127, RZ, RZ, R17 ;  /* 0x000000ffff7f7224 */ /* 0x000fe200078e0011 */
[----:B------:R-:W3:Y:S01]  /*39ae0*/  LDL.LU R13, [R1+0x17c] ;  /* 0x00017c00010d7983 */ /* 0x000ee20000300800 */
        /* <DEDUP_REMOVED lines=128> */
[----:B-1----:R-:W-:Y:S01]  /*3a2f0*/  IMAD.MOV.U32 R126, RZ, RZ, R0 ;  /* 0x000000ffff7e7224 */ /* 0x002fe200078e0000 */
[----:B------:R-:W-:Y:S01]  /*3a300*/  STL [R1+0x300], R0 ;  /* 0x0003000001007387 */ /* 0x000fe20000100800 */
[----:B------:R-:W-:Y:S02]  /*3a310*/  IADD3 R13, P5, PT, R13, UR13, RZ ;  /* 0x0000000d0d0d7c10 */ /* 0x000fe4000ffbe0ff */
[----:B---3--:R-:W-:Y:S02]  /*3a320*/  IADD3.X R16, PT, PT, R16, UR14, RZ, P4, !PT ;  /* 0x0000000e10107c10 */ /* 0x008fe4000a7fe4ff */
        /* <DEDUP_REMOVED lines=57> */
[----:B------:R2:W-:Y:S01]  /*3a6c0*/  STL [R1+0x3e0], R238 ;  /* 0x0003e0ee01007387 */ /* 0x0005e20000100800 */
        /* <DEDUP_REMOVED lines=67> */
[----:B------:R1:W-:Y:S01]  /*3ab00*/  STL [R1+0x49c], R238 ;  /* 0x00049cee01007387 */ /* 0x0003e20000100800 */
[----:B------:R-:W-:-:S03]  /*3ab10*/  IADD3 R0, P5, PT, R0, UR13, RZ ;  /* 0x0000000d00007c10 */ /* 0x000fc6000ffbe0ff */
[----:B------:R2:W-:Y:S01]  /*3ab20*/  LDGSTS.E [R124+0x16e00], desc[UR22][R126.64], P3 ;  /* 0x16e000007e7c7fae */ /* 0x0005e200099a1016 */
[----:B------:R-:W-:-:S03]  /*3ab30*/  IADD3.X R15, PT, PT, R15, UR14, RZ, P4, !PT ;  /* 0x0000000e0f0f7c10 */ /* 0x000fc6000a7fe4ff */
[----:B-1----:R-:W3:Y:S01]  /*3ab40*/  LDL.LU R238, [R1+0xe6c] ;  /* 0x000e6c0001ee7983 */ /* 0x002ee20000300800 */
[----:B------:R-:W-:-:S03]  /*3ab50*/  IADD3.X R12, PT, PT, R12, UR14, RZ, P5, !PT ;  /* 0x0000000e0c0c7c10 */ /* 0x000fc6000affe4ff */
[----:B------:R-:W4:Y:S01]  /*3ab60*/  LDL.LU R246, [R1+0xe68] ;  /* 0x000e680001f67983 */ /* 0x000f220000300800 */
[----:B--2---:R-:W-:Y:S02]  /*3ab70*/  IMAD.MOV.U32 R126, RZ, RZ, R18 ;  /* 0x000000ffff7e7224 */ /* 0x004fe400078e0012 */
[----:B------:R-:W-:Y:S01]  /*3ab80*/  IMAD.MOV.U32 R127, RZ, RZ, R48 ;  /* 0x000000ffff7f7224 */ /* 0x000fe200078e0030 */
[----:B------:R1:W-:Y:S04]  /*3ab90*/  STL [R1+0x4c0], R18 ;  /* 0x0004c01201007387 */ /* 0x0003e80000100800 */
[----:B------:R-:W-:Y:S04]  /*3aba0*/  STL [R1+0x4bc], R48 ;  /* 0x0004bc3001007387 */ /* 0x000fe80000100800 */
[----:B------:R2:W-:Y:S04]  /*3abb0*/  LDGSTS.E [R124+0x17200], desc[UR22][R126.64], P3 ;  /* 0x172000007e7c7fae */ /* 0x0005e800099a1016 */
[----:B------:R-:W-:Y:S04]  /*3abc0*/  STL [R1+0x4e0], R16 ;  /* 0x0004e01001007387 */ /* 0x000fe80000100800 */
[----:B------:R-:W-:Y:S01]  /*3abd0*/  STL [R1+0x4dc], R17 ;  /* 0x0004dc1101007387 */ /* 0x000fe20000100800 */
[----:B--2---:R-:W-:-:S02]  /*3abe0*/  IMAD.MOV.U32 R126, RZ, RZ, R16 ;  /* 0x000000ffff7e7224 */ /* 0x004fc400078e0010 */
[----:B------:R-:W-:Y:S01]  /*3abf0*/  IMAD.MOV.U32 R127, RZ, RZ, R17 ;  /* 0x000000ffff7f7224 */ /* 0x000fe200078e0011 */
[----:B------:R2:W-:Y:S04]  /*3ac00*/  STL [R1+0x500], R13 ;  /* 0x0005000d01007387 */ /* 0x0005e80000100800 */
[----:B------:R1:W-:Y:S04]  /*3ac10*/  STL [R1+0x4fc], R15 ;  /* 0x0004fc0f01007387 */ /* 0x0003e80000100800 */
[----:B------:R1:W-:Y:S04]  /*3ac20*/  STL [R1+0x520], R0 ;  /* 0x0005200001007387 */ /* 0x0003e80000100800 */
[----:B------:R2:W-:Y:S04]  /*3ac30*/  LDGSTS.E [R124+0x17600], desc[UR22][R126.64], P3 ;  /* 0x176000007e7c7fae */ /* 0x0005e800099a1016 */
[----:B------:R2:W-:Y:S04]  /*3ac40*/  STL [R1+0x51c], R12 ;  /* 0x00051c0c01007387 */ /* 0x0005e80000100800 */
[----:B-1----:R-:W3:Y:S01]  /*3ac50*/  LDL.LU R18, [R1+0x4] ;  /* 0x0000040001127983 */ /* 0x002ee20000300800 */
[----:B--2---:R-:W-:-:S02]  /*3ac60*/  IMAD.MOV.U32 R126, RZ, RZ, R13 ;  /* 0x000000ffff7e7224 */ /* 0x004fc400078e000d */
[----:B------:R-:W-:Y:S01]  /*3ac70*/  IMAD.MOV.U32 R127, RZ, RZ, R15 ;  /* 0x000000ffff7f7224 */ /* 0x000fe200078e000f */
[----:B------:R-:W2:Y:S04]  /*3ac80*/  LDL.LU R13, [R1+0x8] ;  /* 0x00000800010d7983 */ /* 0x000ea80000300800 */
[----:B------:R1:W-:Y:S04]  /*3ac90*/  LDGSTS.E [R124+0x17a00], desc[UR22][R126.64], P3 ;  /* 0x17a000007e7c7fae */ /* 0x0003e800099a1016 */
[----:B------:R-:W2:Y:S04]  /*3aca0*/  LDL.LU R48, [R1+0x24] ;  /* 0x0000240001307983 */ /* 0x000ea80000300800 */
[----:B------:R-:W2:Y:S01]  /*3acb0*/  LDL.LU R15, [R1+0x28] ;  /* 0x00002800010f7983 */ /* 0x000ea20000300800 */
[----:B-1----:R-:W-:Y:S01]  /*3acc0*/  IMAD.MOV.U32 R126, RZ, RZ, R0 ;  /* 0x000000ffff7e7224 */ /* 0x002fe200078e0000 */
[----:B------:R-:W-:Y:S01]  /*3acd0*/  LOP3.LUT R0, R14, 0x60, RZ, 0x3c, !PT ;  /* 0x000000600e007812 */ /* 0x000fe200078e3cff */
[----:B------:R-:W-:-:S02]  /*3ace0*/  IMAD.MOV.U32 R127, RZ, RZ, R12 ;  /* 0x000000ffff7f7224 */ /* 0x000fc400078e000c */
[----:B------:R-:W2:Y:S04]  /*3acf0*/  LDL.LU R12, [R1+0x44] ;  /* 0x00004400010c7983 */ /* 0x000ea80000300800 */
[----:B------:R1:W-:Y:S02]  /*3ad00*/  LDGSTS.E [R124+0x17e00], desc[UR22][R126.64], P3 ;  /* 0x17e000007e7c7fae */ /* 0x0003e400099a1016 */
[----:B-1----:R-:W-:Y:S02]  /*3ad10*/  VIADD R124, R0, UR5 ;  /* 0x00000005007c7c36 */ /* 0x002fe40008000000 */
[----:B------:R-:W2:Y:S04]  /*3ad20*/  LDL.LU R0, [R1+0x48] ;  /* 0x0000480001007983 */ /* 0x000ea80000300800 */
[----:B------:R-:W2:Y:S04]  /*3ad30*/  LDL.LU R17, [R1+0x64] ;  /* 0x0000640001117983 */ /* 0x000ea80000300800 */
[----:B------:R-:W2:Y:S01]  /*3ad40*/  LDL.LU R16, [R1+0x68] ;  /* 0x0000680001107983 */ /* 0x000ea20000300800 */
[----:B------:R-:W-:-:S02]  /*3ad50*/  IADD3 R85, P5, PT, R85, UR13, RZ ;  /* 0x0000000d55557c10 */ /* 0x000fc4000ffbe0ff */
[----:B------:R-:W-:Y:S02]  /*3ad60*/  IADD3 R92, P4, PT, R92, UR13, RZ ;  /* 0x0000000d5c5c7c10 */ /* 0x000fe4000ff9e0ff */
[----:B------:R-:W-:Y:S02]  /*3ad70*/  IADD3.X R86, PT, PT, R86, UR14, RZ, P5, !PT ;  /* 0x0000000e56567c10 */ /* 0x000fe4000affe4ff */
[----:B------:R-:W-:Y:S02]  /*3ad80*/  IADD3.X R93, PT, PT, R93, UR14, RZ, P4, !PT ;  /* 0x0000000e5d5d7c10 */ /* 0x000fe4000a7fe4ff */
[----:B------:R-:W-:Y:S01]  /*3ad90*/  IADD3 R122, P4, PT, R122, UR13, RZ ;  /* 0x0000000d7a7a7c10 */ /* 0x000fe2000ff9e0ff */
[----:B------:R-:W-:Y:S02]  /*3ada0*/  IMAD.MOV.U32 R126, RZ, RZ, R85 ;  /* 0x000000ffff7e7224 */ /* 0x000fe400078e0055 */
[----:B------:R-:W-:Y:S01]  /*3adb0*/  IMAD.MOV.U32 R127, RZ, RZ, R86 ;  /* 0x000000ffff7f7224 */ /* 0x000fe200078e0056 */
[----:B------:R-:W-:Y:S01]  /*3adc0*/  IADD3.X R104, PT, PT, R104, UR14, RZ, P4, !PT ;  /* 0x0000000e68687c10 */ /* 0x000fe2000a7fe4ff */
[----:B------:R-:W-:Y:S01]  /*3add0*/  LDGSTS.E [R124+0x300], desc[UR22][R92.64], P3 ;  /* 0x003000005c7c7fae */ /* 0x000fe200099a1016 */
[----:B------:R-:W-:-:S02]  /*3ade0*/  IADD3 R105, P4, PT, R105, UR13, RZ ;  /* 0x0000000d69697c10 */ /* 0x000fc4000ff9e0ff */
[----:B------:R-:W-:Y:S01]  /*3adf0*/  IADD3 R98, P5, PT, R98, UR13, RZ ;  /* 0x0000000d62627c10 */ /* 0x000fe2000ffbe0ff */
[----:B------:R1:W-:Y:S01]  /*3ae00*/  LDGSTS.E [R124+0x700], desc[UR22][R126.64], P3 ;  /* 0x007000007e7c7fae */ /* 0x0003e200099a1016 */
[----:B------:R-:W-:Y:S02]  /*3ae10*/  IADD3.X R116, PT, PT, R116, UR14, RZ, P4, !PT ;  /* 0x0000000e74747c10 */ /* 0x000fe4000a7fe4ff */
        /* <DEDUP_REMOVED lines=76> */
[----:B---3--:R-:W-:Y:S02]  /*3b2e0*/  IADD3.X R238, PT, PT, R238, UR14, RZ, P4, !PT ;  /* 0x0000000eeeee7c10 */ /* 0x008fe4000a7fe4ff */
[----:B------:R-:W-:Y:S01]  /*3b2f0*/  IADD3 R247, P5, PT, R247, UR13, RZ ;  /* 0x0000000df7f77c10 */ /* 0x000fe2000ffbe0ff */
[----:B-1----:R-:W-:Y:S02]  /*3b300*/  IMAD.MOV.U32 R126, RZ, RZ, R223 ;  /* 0x000000ffff7e7224 */ /* 0x002fe400078e00df */
[----:B------:R-:W-:-:S05]  /*3b310*/  IMAD.MOV.U32 R127, RZ, RZ, R222 ;  /* 0x000000ffff7f7224 */ /* 0x000fca00078e00de */
[----:B------:R1:W-:Y:S01]  /*3b320*/  LDGSTS.E [R124+0x4b00], desc[UR22][R126.64], P3 ;  /* 0x04b000007e7c7fae */ /* 0x0003e200099a1016 */
[----:B----4-:R-:W-:Y:S02]  /*3b330*/  IADD3.X R246, PT, PT, R246, UR14, RZ, P5, !PT ;  /* 0x0000000ef6f67c10 */ /* 0x010fe4000affe4ff */
[----:B--2---:R-:W-:Y:S01]  /*3b340*/  IADD3 R13, P4, PT, R13, UR13, RZ ;  /* 0x0000000d0d0d7c10 */ /* 0x004fe2000ff9e0ff */
        /* <DEDUP_REMOVED lines=9> */
[----:B------:R2:W-:Y:S01]  /*3b3e0*/  STL [R1+0x8], R13 ;  /* 0x0000080d01007387 */ /* 0x0005e20000100800 */
[----:B-1----:R-:W-:Y:S02]  /*3b3f0*/  IMAD.MOV.U32 R126, RZ, RZ, R247 ;  /* 0x000000ffff7e7224 */ /* 0x002fe400078e00f7 */
[----:B------:R-:W-:Y:S01]  /*3b400*/  IMAD.MOV.U32 R127, RZ, RZ, R246 ;  /* 0x000000ffff7f7224 */ /* 0x000fe200078e00f6 */
[----:B------:R1:W-:Y:S04]  /*3b410*/  STL [R1+0x4], R18 ;  /* 0x0000041201007387 */ /* 0x0003e80000100800 */
[----:B------:R3:W-:Y:S01]  /*3b420*/  LDGSTS.E [R124+0x5700], desc[UR22][R126.64], P3 ;  /* 0x057000007e7c7fae */ /* 0x0007e200099a1016 */
[----:B------:R-:W-:-:S03]  /*3b430*/  IADD3 R0, P4, PT, R0, UR13, RZ ;  /* 0x0000000d00007c10 */ /* 0x000fc6000ff9e0ff */
[----:B------:R4:W-:Y:S01]  /*3b440*/  STL [R1+0x28], R15 ;  /* 0x0000280f01007387 */ /* 0x0009e20000100800 */
[----:B------:R-:W-:Y:S01]  /*3b450*/  IADD3.X R12, PT, PT, R12, UR14, RZ, P4, !PT ;  /* 0x0000000e0c0c7c10 */ /* 0x000fe2000a7fe4ff */
[----:B---3--:R-:W-:Y:S02]  /*3b460*/  IMAD.MOV.U32 R126, RZ, RZ, R13 ;  /* 0x000000ffff7e7224 */ /* 0x008fe400078e000d */
[----:B------:R-:W-:Y:S01]  /*3b470*/  IMAD.MOV.U32 R127, RZ, RZ, R18 ;  /* 0x000000ffff7f7224 */ /* 0x000fe200078e0012 */
[----:B--2---:R-:W2:Y:S01]  /*3b480*/  LDL.LU R13, [R1+0x88] ;  /* 0x00008800010d7983 */ /* 0x004ea20000300800 */
[----:B------:R-:W-:-:S03]  /*3b490*/  IADD3 R16, P5, PT, R16, UR13, RZ ;  /* 0x0000000d10107c10 */ /* 0x000fc6000ffbe0ff */
[----:B------:R3:W-:Y:S04]  /*3b4a0*/  STL [R1+0x24], R48 ;  /* 0x0000243001007387 */ /* 0x0007e80000100800 */
[----:B------:R3:W-:Y:S04]  /*3b4b0*/  LDGSTS.E [R124+0x5b00], desc[UR22][R126.64], P3 ;  /* 0x05b000007e7c7fae */ /* 0x0007e800099a1016 */
[----:B-1----:R-:W2:Y:S01]  /*3b4c0*/  LDL.LU R18, [R1+0xa8] ;  /* 0x0000a80001127983 */ /* 0x002ea20000300800 */
[----:B------:R-:W-:Y:S01]  /*3b4d0*/  IADD3.X R17, PT, PT, R17, UR14, RZ, P5, !PT ;  /* 0x0000000e11117c10 */ /* 0x000fe2000affe4ff */
[----:B---3--:R-:W-:-:S02]  /*3b4e0*/  IMAD.MOV.U32 R126, RZ, RZ, R15 ;  /* 0x000000ffff7e7224 */ /* 0x008fc400078e000f */
[----:B------:R-:W-:Y:S01]  /*3b4f0*/  IMAD.MOV.U32 R127, RZ, RZ, R48 ;  /* 0x000000ffff7f7224 */ /* 0x000fe200078e0030 */
[----:B----4-:R-:W3:Y:S04]  /*3b500*/  LDL.LU R15, [R1+0x84] ;  /* 0x00008400010f7983 */ /* 0x010ee80000300800 */
[----:B------:R-:W4:Y:S04]  /*3b510*/  LDL.LU R48, [R1+0xa4] ;  /* 0x0000a40001307983 */ /* 0x000f280000300800 */
[----:B------:R1:W-:Y:S04]  /*3b520*/  LDGSTS.E [R124+0x5f00], desc[UR22][R126.64], P3 ;  /* 0x05f000007e7c7fae */ /* 0x0003e800099a1016 */
[----:B------:R1:W-:Y:S04]  /*3b530*/  STL [R1+0x48], R0 ;  /* 0x0000480001007387 */ /* 0x0003e80000100800 */
[----:B------:R1:W-:Y:S02]  /*3b540*/  STL [R1+0x44], R12 ;  /* 0x0000440c01007387 */ /* 0x0003e40000100800 */
[----:B-1----:R-:W-:-:S02]  /*3b550*/  IMAD.MOV.U32 R126, RZ, RZ, R0 ;  /* 0x000000ffff7e7224 */ /* 0x002fc400078e0000 */
        /* <DEDUP_REMOVED lines=229> */
[----:B------:R-:W-:Y:S02]  /*3c3b0*/  IADD3 R18, P5, PT, R18, UR13, RZ ;  /* 0x0000000d12127c10 */ /* 0x000fe4000ffbe0ff */
[----:B---3--:R-:W-:Y:S02]  /*3c3c0*/  IADD3.X R15, PT, PT, R15, UR14, RZ, P4, !PT ;  /* 0x0000000e0f0f7c10 */ /* 0x008fe4000a7fe4ff */
[----:B----4-:R-:W-:-:S03]  /*3c3d0*/  IADD3.X R48, PT, PT, R48, UR14, RZ, P5, !PT ;  /* 0x0000000e30307c10 */ /* 0x010fc6000affe4ff */
[----:B------:R-:W-:Y:S01]  /*3c3e0*/  IMAD.MOV.U32 R127, RZ, RZ, R15 ;  /* 0x000000ffff7f7224 */ /* 0x000fe200078e000f */
[----:B------:R-:W-:Y:S04]  /*3c3f0*/  STL [R1+0x388], R13 ;  /* 0x0003880d01007387 */ /* 0x000fe80000100800 */
[----:B------:R1:W-:Y:S04]  /*3c400*/  LDGSTS.E [R124+0x14b00], desc[UR22][R126.64], P3 ;  /* 0x14b000007e7c7fae */ /* 0x0003e800099a1016 */
[----:B------:R2:W-:Y:S04]  /*3c410*/  STL [R1+0x384], R15 ;  /* 0x0003840f01007387 */ /* 0x0005e80000100800 */
[----:B------:R-:W-:Y:S01]  /*3c420*/  STL [R1+0x3a8], R18 ;  /* 0x0003a81201007387 */ /* 0x000fe20000100800 */
[----:B-1----:R-:W-:-:S02]  /*3c430*/  IMAD.MOV.U32 R126, RZ, RZ, R18 ;  /* 0x000000ffff7e7224 */ /* 0x002fc400078e0012 */
[----:B------:R-:W-:Y:S01]  /*3c440*/  IMAD.MOV.U32 R127, RZ, RZ, R48 ;  /* 0x000000ffff7f7224 */ /* 0x000fe200078e0030 */
[----:B--2---:R-:W2:Y:S01]  /*3c450*/  LDL.LU R15, [R1+0x408] ;  /* 0x00040800010f7983 */ /* 0x004ea20000300800 */
[----:B------:R-:W-:-:S03]  /*3c460*/  IADD3 R0, P4, PT, R0, UR13, RZ ;  /* 0x0000000d00007c10 */ /* 0x000fc6000ff9e0ff */
[----:B------:R1:W-:Y:S04]  /*3c470*/  LDGSTS.E [R124+0x14f00], desc[UR22][R126.64], P3 ;  /* 0x14f000007e7c7fae */ /* 0x0003e800099a1016 */
[----:B------:R3:W-:Y:S04]  /*3c480*/  STL [R1+0x3a4], R48 ;  /* 0x0003a43001007387 */ /* 0x0007e80000100800 */
[----:B------:R-:W4:Y:S01]  /*3c490*/  LDL.LU R13, [R1+0x428] ;  /* 0x00042800010d7983 */ /* 0x000f220000300800 */
[----:B------:R-:W-:Y:S01]  /*3c4a0*/  IADD3 R12, P5, PT, R12, UR13, RZ ;  /* 0x0000000d0c0c7c10 */ /* 0x000fe2000ffbe0ff */
[----:B-1----:R-:W-:-:S02]  /*3c4b0*/  IMAD.MOV.U32 R126, RZ, RZ, R0 ;  /* 0x000000ffff7e7224 */ /* 0x002fc400078e0000 */
[----:B---3--:R-:W5:Y:S04]  /*3c4c0*/  LDL.LU R48, [R1+0xe64] ;  /* 0x000e640001307983 */ /* 0x008f680000300800 */
[----:B------:R-:W3:Y:S01]  /*3c4d0*/  LDL.LU R18, [R1+0x424] ;  /* 0x0004240001127983 */ /* 0x000ee20000300800 */
[----:B------:R-:W-:Y:S02]  /*3c4e0*/  IADD3.X R16, PT, PT, R16, UR14, RZ, P4, !PT ;  /* 0x0000000e10107c10 */ /* 0x000fe4000a7fe4ff */
[----:B------:R-:W-:-:S03]  /*3c4f0*/  IADD3.X R17, PT, PT, R17, UR14, RZ, P5, !PT ;  /* 0x0000000e11117c10 */ /* 0x000fc6000affe4ff */
[----:B------:R-:W-:Y:S01]  /*3c500*/  IMAD.MOV.U32 R127, RZ, RZ, R16 ;  /* 0x000000ffff7f7224 */ /* 0x000fe200078e0010 */
[----:B------:R-:W-:Y:S04]  /*3c510*/  STL [R1+0x3c8], R0 ;  /* 0x0003c80001007387 */ /* 0x000fe80000100800 */
[----:B------:R1:W-:Y:S04]  /*3c520*/  STL [R1+0x3c4], R16 ;  /* 0x0003c41001007387 */ /* 0x0003e80000100800 */
[----:B------:R1:W-:Y:S04]  /*3c530*/  LDGSTS.E [R124+0x15300], desc[UR22][R126.64], P3 ;  /* 0x153000007e7c7fae */ /* 0x0003e800099a1016 */
[----:B------:R-:W-:Y:S04]  /*3c540*/  STL [R1+0x3e8], R12 ;  /* 0x0003e80c01007387 */ /* 0x000fe80000100800 */
[----:B-1----:R-:W3:Y:S01]  /*3c550*/  LDL.LU R16, [R1+0x448] ;  /* 0x0004480001107983 */ /* 0x002ee20000300800 */
[----:B------:R-:W-:-:S02]  /*3c560*/  IMAD.MOV.U32 R126, RZ, RZ, R12 ;  /* 0x000000ffff7e7224 */ /* 0x000fc400078e000c */
[----:B------:R-:W-:Y:S01]  /*3c570*/  IMAD.MOV.U32 R127, RZ, RZ, R17 ;  /* 0x000000ffff7f7224 */ /* 0x000fe200078e0011 */
[----:B------:R1:W-:Y:S04]  /*3c580*/  STL [R1+0x3e4], R17 ;  /* 0x0003e41101007387 */ /* 0x0003e80000100800 */
[----:B------:R-:W3:Y:S04]  /*3c590*/  LDL.LU R0, [R1+0x468] ;  /* 0x0004680001007983 */ /* 0x000ee80000300800 */
[----:B------:R2:W-:Y:S04]  /*3c5a0*/  LDGSTS.E [R124+0x15700], desc[UR22][R126.64], P3 ;  /* 0x157000007e7c7fae */ /* 0x0005e800099a1016 */
[----:B-1----:R-:W5:Y:S04]  /*3c5b0*/  LDL.LU R17, [R1+0xe60] ;  /* 0x000e600001117983 */ /* 0x002f680000300800 */
[----:B------:R-:W3:Y:S04]  /*3c5c0*/  LDL.LU R12, [R1+0x464] ;  /* 0x00046400010c7983 */ /* 0x000ee80000300800 */
[----:B------:R-:W3:Y:S01]  /*3c5d0*/  LDL.LU R127, [R1+0x404] ;  /* 0x00040400017f7983 */ /* 0x000ee20000300800 */
[----:B--2---:R-:W-:-:S05]  /*3c5e0*/  IADD3 R15, P4, PT, R15, UR13, RZ ;  /* 0x0000000d0f0f7c10 */ /* 0x004fca000ff9e0ff */
[----:B------:R-:W-:Y:S01]  /*3c5f0*/  IMAD.MOV.U32 R126, RZ, RZ, R15 ;  /* 0x000000ffff7e7224 */ /* 0x000fe200078e000f */
[----:B----4-:R-:W-:Y:S01]  /*3c600*/  IADD3 R13, P5, PT, R13, UR13, RZ ;  /* 0x0000000d0d0d7c10 */ /* 0x010fe2000ffbe0ff */
[----:B------:R1:W-:Y:S03]  /*3c610*/  STL [R1+0x408], R15 ;  /* 0x0004080f01007387 */ /* 0x0003e60000100800 */
[----:B---3--:R-:W-:Y:S02]  /*3c620*/  IADD3.X R18, PT, PT, R18, UR14, RZ, P5, !PT ;  /* 0x0000000e12127c10 */ /* 0x008fe4000affe4ff */
[----:B------:R-:W-:-:S05]  /*3c630*/  IADD3.X R127, PT, PT, R127, UR14, RZ, P4, !PT ;  /* 0x0000000e7f7f7c10 */ /* 0x000fca000a7fe4ff */
[----:B------:R2:W-:Y:S04]  /*3c640*/  STL [R1+0x404], R127 ;  /* 0x0004047f01007387 */ /* 0x0005e80000100800 */
[----:B------:R3:W-:Y:S04]  /*3c650*/  LDGSTS.E [R124+0x15b00], desc[UR22][R126.64], P3 ;  /* 0x15b000007e7c7fae */ /* 0x0007e800099a1016 */
[----:B------:R-:W-:Y:S04]  /*3c660*/  STL [R1+0x428], R13 ;  /* 0x0004280d01007387 */ /* 0x000fe80000100800 */
[----:B-1----:R-:W4:Y:S01]  /*3c670*/  LDL.LU R15, [R1+0x4a8] ;  /* 0x0004a800010f7983 */ /* 0x002f220000300800 */
[----:B---3--:R-:W-:-:S02]  /*3c680*/  IMAD.MOV.U32 R126, RZ, RZ, R13 ;  /* 0x000000ffff7e7224 */ /* 0x008fc400078e000d */
[----:B--2---:R-:W-:Y:S01]  /*3c690*/  IMAD.MOV.U32 R127, RZ, RZ, R18 ;  /* 0x000000ffff7f7224 */ /* 0x004fe200078e0012 */
[----:B------:R1:W-:Y:S04]  /*3c6a0*/  STL [R1+0x424], R18 ;  /* 0x0004241201007387 */ /* 0x0003e80000100800 */
[----:B------:R2:W-:Y:S04]  /*3c6b0*/  LDGSTS.E [R124+0x15f00], desc[UR22][R126.64], P3 ;  /* 0x15f000007e7c7fae */ /* 0x0005e800099a1016 */
[----:B-1----:R-:W3:Y:S04]  /*3c6c0*/  LDL.LU R18, [R1+0x4a4] ;  /* 0x0004a40001127983 */ /* 0x002ee80000300800 */
[----:B------:R-:W3:Y:S04]  /*3c6d0*/  LDL.LU R13, [R1+0x4e8] ;  /* 0x0004e800010d7983 */ /* 0x000ee80000300800 */
[----:B------:R-:W3:Y:S01]  /*3c6e0*/  LDL.LU R127, [R1+0x444] ;  /* 0x00044400017f7983 */ /* 0x000ee20000300800 */
[----:B------:R-:W-:-:S02]  /*3c6f0*/  IADD3 R16, P4, PT, R16, UR13, RZ ;  /* 0x0000000d10107c10 */ /* 0x000fc4000ff9e0ff */
[----:B------:R-:W-:-:S03]  /*3c700*/  IADD3 R0, P5, PT, R0, UR13, RZ ;  /* 0x0000000d00007c10 */ /* 0x000fc6000ffbe0ff */
[----:B--2---:R-:W-:Y:S01]  /*3c710*/  IMAD.MOV.U32 R126, RZ, RZ, R16 ;  /* 0x000000ffff7e7224 */ /* 0x004fe200078e0010 */
[----:B------:R-:W-:Y:S01]  /*3c720*/  IADD3.X R12, PT, PT, R12, UR14, RZ, P5, !PT ;  /* 0x0000000e0c0c7c10 */ /* 0x000fe2000affe4ff */
[----:B------:R1:W-:Y:S01]  /*3c730*/  STL [R1+0x448], R16 ;  /* 0x0004481001007387 */ /* 0x0003e20000100800 */
[----:B---3--:R-:W-:-:S05]  /*3c740*/  IADD3.X R127, PT, PT, R127, UR14, RZ, P4, !PT ;  /* 0x0000000e7f7f7c10 */ /* 0x008fca000a7fe4ff */
[----:B------:R2:W-:Y:S04]  /*3c750*/  STL [R1+0x444], R127 ;  /* 0x0004447f01007387 */ /* 0x0005e80000100800 */
[----:B------:R3:W-:Y:S04]  /*3c760*/  LDGSTS.E [R124+0x16300], desc[UR22][R126.64], P3 ;  /* 0x163000007e7c7fae */ /* 0x0007e800099a1016 */
[----:B------:R2:W-:Y:S04]  /*3c770*/  STL [R1+0x468], R0 ;  /* 0x0004680001007387 */ /* 0x0005e80000100800 */
[----:B-1----:R-:W4:Y:S01]  /*3c780*/  LDL.LU R16, [R1+0x4e4] ;  /* 0x0004e40001107983 */ /* 0x002f220000300800 */
[----:B---3--:R-:W-:-:S02]  /*3c790*/  IMAD.MOV.U32 R126, RZ, RZ, R0 ;  /* 0x000000ffff7e7224 */ /* 0x008fc400078e0000 */
[----:B--2---:R-:W-:Y:S01]  /*3c7a0*/  IMAD.MOV.U32 R127, RZ, RZ, R12 ;  /* 0x000000ffff7f7224 */ /* 0x004fe200078e000c */
[----:B------:R1:W-:Y:S04]  /*3c7b0*/  STL [R1+0x464], R12 ;  /* 0x0004640c01007387 */ /* 0x0003e80000100800 */
[----:B------:R-:W2:Y:S04]  /*3c7c0*/  LDL.LU R0, [R1+0x524] ;  /* 0x0005240001007983 */ /* 0x000ea80000300800 */
[----:B------:R3:W-:Y:S04]  /*3c7d0*/  LDGSTS.E [R124+0x16700], desc[UR22][R126.64], P3 ;  /* 0x167000007e7c7fae */ /* 0x0007e800099a1016 */
[----:B-1----:R-:W2:Y:S04]  /*3c7e0*/  LDL.LU R12, [R1+0x528] ;  /* 0x00052800010c7983 */ /* 0x002ea80000300800 */
[----:B------:R-:W2:Y:S04]  /*3c7f0*/  LDL.LU R126, [R1+0x484] ;  /* 0x00048400017e7983 */ /* 0x000ea80000300800 */
[----:B------:R-:W3:Y:S01]  /*3c800*/  LDL.LU R127, [R1+0x488] ;  /* 0x00048800017f7983 */ /* 0x000ee20000300800 */
[----:B----4-:R-:W-:-:S04]  /*3c810*/  IADD3 R15, P5, PT, R15, UR13, RZ ;  /* 0x0000000d0f0f7c10 */ /* 0x010fc8000ffbe0ff */
[----:B------:R-:W-:Y:S02]  /*3c820*/  IADD3.X R18, PT, PT, R18, UR14, RZ, P5, !PT ;  /* 0x0000000e12127c10 */ /* 0x000fe4000affe4ff */
[----:B---3--:R-:W-:-:S04]  /*3c830*/  IADD3 R127, P4, PT, R127, UR13, RZ ;  /* 0x0000000d7f7f7c10 */ /* 0x008fc8000ff9e0ff */
[----:B--2---:R-:W-:Y:S01]  /*3c840*/  IADD3.X R126, PT, PT, R126, UR14, RZ, P4, !PT ;  /* 0x0000000e7e7e7c10 */ /* 0x004fe2000a7fe4ff */
[----:B------:R1:W-:Y:S04]  /*3c850*/  STL [R1+0x488], R127 ;  /* 0x0004887f01007387 */ /* 0x0003e80000100800 */
[----:B------:R2:W-:Y:S01]  /*3c860*/  STL [R1+0x484], R126 ;  /* 0x0004847e01007387 */ /* 0x0005e20000100800 */
[----:B-1----:R-:W-:-:S04]  /*3c870*/  LOP3.LUT R127, R127, R126, RZ, 0x3c, !PT ;  /* 0x0000007e7f7f7212 */ /* 0x002fc800078e3cff */
[----:B--2---:R-:W-:-:S04]  /*3c880*/  LOP3.LUT R126, R127, R126, RZ, 0x3c, !PT ;  /* 0x0000007e7f7e7212 */ /* 0x004fc800078e3cff */
[----:B------:R-:W-:Y:S01]  /*3c890*/  LOP3.LUT R127, R127, R126, RZ, 0x3c, !PT ;  /* 0x0000007e7f7f7212 */ /* 0x000fe200078e3cff */
[----:B------:R-:W-:Y:S04]  /*3c8a0*/  STL [R1+0x4a8], R15 ;  /* 0x0004a80f01007387 */ /* 0x000fe80000100800 */
[----:B------:R1:W-:Y:S04]  /*3c8b0*/  LDGSTS.E [R124+0x16b00], desc[UR22][R126.64], P3 ;  /* 0x16b000007e7c7fae */ /* 0x0003e800099a1016 */
[----:B------:R2:W-:Y:S01]  /*3c8c0*/  STL [R1+0x4a4], R18 ;  /* 0x0004a41201007387 */ /* 0x0005e20000100800 */
[----:B-1----:R-:W-:-:S02]  /*3c8d0*/  IMAD.MOV.U32 R126, RZ, RZ, R15 ;  /* 0x000000ffff7e7224 */ /* 0x002fc400078e000f */
[----:B------:R-:W-:Y:S02]  /*3c8e0*/  IMAD.MOV.U32 R127, RZ, RZ, R18 ;  /* 0x000000ffff7f7224 */ /* 0x000fe400078e0012 */
[----:B--2---:R-:W5:Y:S04]  /*3c8f0*/  LDL.LU R18, [R1+0xe5c] ;  /* 0x000e5c0001127983 */ /* 0x004f680000300800 */
[----:B------:R-:W5:Y:S04]  /*3c900*/  LDL.LU R15, [R1+0xe58] ;  /* 0x000e5800010f7983 */ /* 0x000f680000300800 */
[----:B------:R1:W-:Y:S04]  /*3c910*/  LDGSTS.E [R124+0x16f00], desc[UR22][R126.64], P3 ;  /* 0x16f000007e7c7fae */ /* 0x0003e800099a1016 */
[----:B------:R-:W2:Y:S04]  /*3c920*/  LDL.LU R126, [R1+0x4c4] ;  /* 0x0004c400017e7983 */ /* 0x000ea80000300800 */
[----:B------:R-:W1:Y:S01]  /*3c930*/  LDL.LU R127, [R1+0x4c8] ;  /* 0x0004c800017f7983 */ /* 0x000e620000300800 */
[----:B------:R-:W-:-:S04]  /*3c940*/  IADD3 R13, P5, PT, R13, UR13, RZ ;  /* 0x0000000d0d0d7c10 */ /* 0x000fc8000ffbe0ff */
[----:B------:R-:W-:Y:S02]  /*3c950*/  IADD3.X R16, PT, PT, R16, UR14, RZ, P5, !PT ;  /* 0x0000000e10107c10 */ /* 0x000fe4000affe4ff */
[----:B-1----:R-:W-:-:S04]  /*3c960*/  IADD3 R127, P4, PT, R127, UR13, RZ ;  /* 0x0000000d7f7f7c10 */ /* 0x002fc8000ff9e0ff */
        /* <DEDUP_REMOVED lines=31> */
[----:B------:R1:W-:Y:S01]  /*3cb60*/  LDGSTS.E [R124+0x17f00], desc[UR22][R126.64], P3 ;  /* 0x17f000007e7c7fae */ /* 0x0003e200099a1016 */
[----:B------:R-:W2:Y:S01]  /*3cb70*/  S2R R12, SR_TID.X ;  /* 0x00000000000c7919 */ /* 0x000ea20000002100 */
[----:B------:R-:W-:Y:S02]  /*3cb80*/  UIADD3 UR17, UPT, UPT, UR17, 0x1, URZ ;  /* 0x0000000111117890 */ /* 0x000fe4000fffe0ff */
[----:B------:R-:W-:Y:S01]  /*3cb90*/  UIADD3 UR20, UPT, UPT, UR6, 0x1, URZ ;  /* 0x0000000106147890 */ /* 0x000fe2000fffe0ff */
[----:B------:R-:W0:Y:S04]  /*3cba0*/  LDGDEPBAR ;  /* 0x00000000000079af */ /* 0x000e280000000000 */
[----:B------:R-:W3:Y:S01]  /*3cbb0*/  LDL R127, [R1+0x52c] ;  /* 0x00052c00017f7983 */ /* 0x000ee20000100800 */
[----:B------:R-:W-:-:S04]  /*3cbc0*/  UISETP.GT.AND UP1, UPT, UR17, 0x1, UPT ;  /* 0x000000011100788c */ /* 0x000fc8000bf24270 */
[----:B------:R-:W-:Y:S01]  /*3cbd0*/  USEL UR5, URZ, 0x1, !UP1 ;  /* 0x00000001ff057887 */ /* 0x000fe2000c800000 */
[----:B-1----:R-:W-:Y:S01]  /*3cbe0*/  IMAD.U32 R124, RZ, RZ, UR19 ;  /* 0x00000013ff7c7e24 */ /* 0x002fe2000f8e00ff */
[----:B------:R-:W-:Y:S02]  /*3cbf0*/  USEL UR17, UR17, URZ, !UP1 ;  /* 0x000000ff11117287 */ /* 0x000fe4000c800000 */
[----:B------:R-:W-:Y:S01]  /*3cc00*/  ULOP3.LUT UR5, UR19, UR5, URZ, 0x3c, !UPT ;  /* 0x0000000513057292 */ /* 0x000fe2000f8e3cff */
[----:B------:R-:W-:Y:S01]  /*3cc10*/  UMOV UR16, UR10 ;  /* 0x0000000a00107c82 */ /* 0x000fe20008000000 */
[----:B--2---:R-:W-:-:S04]  /*3cc20*/  SHF.R.U32.HI R12, RZ, 0x6, R12 ;  /* 0x00000006ff0c7819 */ /* 0x004fc8000001160c */
[----:B------:R-:W-:Y:S02]  /*3cc30*/  SGXT.U32 R12, R12, 0x1 ;  /* 0x000000010c0c781a */ /* 0x000fe40000000000 */
[----:B---3--:R-:W-:Y:S01]  /*3cc40*/  ISETP.NE.U32.AND P3, PT, R127, UR6, PT ;  /* 0x000000067f007c0c */ /* 0x008fe2000bf65070 */
[----:B------:R-:W-:-:S12]  /*3cc50*/  UMOV UR6, UR20 ;  /* 0x0000001400067c82 */ /* 0x000fd80008000000 */
[----:B------:R-:W-:Y:S05]  /*3cc60*/  @P3 BRA `(.L_x_10) ;  /* 0xffffff6400003947 */ /* 0x000fea000383ffff */
.L_x_7:
[----:B------:R-:W-:Y:S05]  /*3cc70*/  @!P2 BRA `(.L_x_11) ;  /* 0x000000000010a947 */ /* 0x000fea0003800000 */
[----:B------:R-:W-:-:S06]  /*3cc80*/  USHF.L.U32 UR19, UR19, 0x1f, URZ ;  /* 0x0000001f13137899 */ /* 0x000fcc00080006ff */
[----:B-1----:R-:W-:-:S04]  /*3cc90*/  IMAD.U32 R2, RZ, RZ, UR19 ;  /* 0x00000013ff027e24 */ /* 0x002fc8000f8e00ff */
[----:B------:R-:W1:Y:S02]  /*3cca0*/  SYNCS.PHASECHK.TRANS64.TRYWAIT P1, [UR10], R2 ;  /* 0x00000002ff0075a7 */ /* 0x000e64000802110a */
[----:B-1----:R-:W-:Y:S05]  /*3ccb0*/  @!P1 BRA `(.L_x_12) ;  /* 0x0000009000e49947 */ /* 0x002fea0003800000 */
.L_x_11:
[----:B------:R-:W-:-:S04]  /*3ccc0*/  DEPBAR.LE SB0, 0x0 ;  /* 0x000080000000791a */ /* 0x000fc80000000000 */
[----:B------:R-:W-:Y:S06]  /*3ccd0*/  BAR.SYNC.DEFER_BLOCKING 0x0 ;  /* 0x0000000000007b1d */ /* 0x000fec0000010000 */
[----:B------:R-:W2:Y:S01]  /*3cce0*/  LDCU.128 UR12, c[0x0][0x390] ;  /* 0x00007200ff0c77ac */ /* 0x000ea20008000c00 */
[----:B-1----:R-:W1:Y:S01]  /*3ccf0*/  S2R R3, SR_TID.X ;  /* 0x0000000000037919 */ /* 0x002e620000002100 */
[----:B------:R-:W3:Y:S01]  /*3cd00*/  LDCU UR4, c[0x0][0x3b4] ;  /* 0x00007680ff0477ac */ /* 0x000ee20008000800 */
[----:B------:R-:W4:Y:S01]  /*3cd10*/  LDCU UR5, c[0x0][0x39c] ;  /* 0x00007380ff0577ac */ /* 0x000f220008000800 */
[----:B------:R-:W1:Y:S01]  /*3cd20*/  LDCU UR6, c[0x0][0x39c] ;  /* 0x00007380ff0677ac */ /* 0x000e620008000800 */
[----:B------:R-:W1:Y:S01]  /*3cd30*/  LDCU UR10, c[0x0][0x39c] ;  /* 0x00007380ff0a77ac */ /* 0x000e620008000800 */
[----:B------:R-:W2:Y:S02]  /*3cd40*/  @!P0 SYNCS.CCTL.IV [UR7+0xb4000] ;  /* 0x0b400000ff0089b1 */ /* 0x000ea40008000007 */
[----:B--2---:R-:W-:Y:S06]  /*3cd50*/  BAR.SYNC.DEFER_BLOCKING 0x0 ;  /* 0x0000000000007b1d */ /* 0x004fec0000010000 */
[----:B-----5:R-:W2:Y:S01]  /*3cd60*/  LDTM.x64 R12, tmem[UR9] ;  /* 0x00000009000c79ee */ /* 0x020ea20008340000 */
[----:B------:R-:W-:Y:S01]  /*3cd70*/  LDTM.x64 R132, tmem[UR9+0x40] ;  /* 0x00004009008479ee */ /* 0x000fe20008340000 */
[----:B-1----:R-:W-:-:S02]  /*3cd80*/  IMAD.SHL.U32 R2, R3, 0x80, RZ ;  /* 0x0000008003027824 */ /* 0x002fc400078e00ff */
[C---:B------:R-:W-:Y:S02]  /*3cd90*/  IMAD.SHL.U32 R252, R3.reuse, 0x10, RZ ;  /* 0x0000001003fc7824 */ /* 0x040fe400078e00ff */
[----:B------:R-:W-:Y:S01]  /*3cda0*/  IMAD.SHL.U32 R4, R3, 0x8, RZ ;  /* 0x0000000803047824 */ /* 0x000fe200078e00ff */
[----:B------:R-:W-:Y:S02]  /*3cdb0*/  LOP3.LUT R2, R2, 0x800, RZ, 0xc0, !PT ;  /* 0x0000080002027812 */ /* 0x000fe400078ec0ff */
[----:B------:R-:W-:Y:S02]  /*3cdc0*/  LOP3.LUT R3, R252, 0xf0, RZ, 0xc0, !PT ;  /* 0x000000f0fc037812 */ /* 0x000fe400078ec0ff */
[----:B------:R-:W-:Y:S01]  /*3cdd0*/  LOP3.LUT R4, R4, 0x300, RZ, 0xc0, !PT ;  /* 0x0000030004047812 */ /* 0x000fe200078ec0ff */
[----:B------:R-:W1:Y:S01]  /*3cde0*/  @!P0 SYNCS.CCTL.IV [UR7+0xb4008] ;  /* 0x0b400800ff0089b1 */ /* 0x000e620008000007 */
[----:B------:R-:W-:-:S05]  /*3cdf0*/  IADD3 R2, PT, PT, R3, UR7, R2 ;  /* 0x0000000703027c10 */ /* 0x000fca000fffe002 */
[----:B------:R-:W-:Y:S01]  /*3ce00*/  IMAD.IADD R2, R4, 0x1, R2 ;  /* 0x0000000104027824 */ /* 0x000fe200078e0202 */
[----:B--2---:R-:W-:Y:S01]  /*3ce10*/  STL [R1+0xc], R15 ;  /* 0x00000c0f01007387 */ /* 0x004fe20000100800 */
[----:B------:R-:W-:Y:S02]  /*3ce20*/  IMAD.MOV.U32 R8, RZ, RZ, R12 ;  /* 0x000000ffff087224 */ /* 0x000fe400078e000c */
[----:B------:R-:W-:Y:S01]  /*3ce30*/  IMAD.MOV.U32 R7, RZ, RZ, R14 ;  /* 0x000000ffff077224 */ /* 0x000fe200078e000e */
[----:B------:R-:W-:Y:S01]  /*3ce40*/  STL [R1+0x14], R17 ;  /* 0x0000141101007387 */ /* 0x000fe20000100800 */
[----:B------:R-:W-:Y:S02]  /*3ce50*/  IMAD.MOV.U32 R6, RZ, RZ, R16 ;  /* 0x000000ffff067224 */ /* 0x000fe400078e0010 */
[----:B------:R-:W-:Y:S01]  /*3ce60*/  IMAD.MOV.U32 R5, RZ, RZ, R18 ;  /* 0x000000ffff057224 */ /* 0x000fe200078e0012 */
[----:B------:R-:W-:Y:S01]  /*3ce70*/  STL [R1+0x1c], R19 ;  /* 0x00001c1301007387 */ /* 0x000fe20000100800 */
[----:B------:R-:W-:-:S02]  /*3ce80*/  IMAD.MOV.U32 R9, RZ, RZ, R13 ;  /* 0x000000ffff097224 */ /* 0x000fc400078e000d */
[----:B------:R-:W-:Y:S01]  /*3ce90*/  IMAD.MOV.U32 R196, RZ, RZ, R8 ;  /* 0x000000ffffc47224 */ /* 0x000fe200078e0008 */
[----:B------:R-:W-:Y:S01]  /*3cea0*/  STL [R1+0x24], R21 ;  /* 0x0000241501007387 */ /* 0x000fe20000100800 */
        /* <DEDUP_REMOVED lines=8> */
[----:B------:R2:W-:Y:S01]  /*3cf30*/  STL [R1+0x3c], R27 ;  /* 0x00003c1b01007387 */ /* 0x0005e20000100800 */
[----:B------:R-:W-:Y:S02]  /*3cf40*/  IMAD.MOV.U32 R235, RZ, RZ, R74 ;  /* 0x000000ffffeb7224 */ /* 0x000fe400078e004a */
[----:B------:R-:W-:Y:S02]  /*3cf50*/  IMAD.MOV.U32 R243, RZ, RZ, R69 ;  /* 0x000000fffff37224 */ /* 0x000fe400078e0045 */
[----:B------:R-:W-:Y:S02]  /*3cf60*/  IMAD.MOV.U32 R242, RZ, RZ, R71 ;  /* 0x000000fffff27224 */ /* 0x000fe400078e0047 */
[----:B------:R-:W-:Y:S02]  /*3cf70*/  IMAD.MOV.U32 R241, RZ, RZ, R73 ;  /* 0x000000fffff17224 */ /* 0x000fe400078e0049 */
[----:B------:R-:W-:-:S02]  /*3cf80*/  IMAD.MOV.U32 R240, RZ, RZ, R75 ;  /* 0x000000fffff07224 */ /* 0x000fc400078e004b */
[----:B------:R-:W-:Y:S01]  /*3cf90*/  IMAD.MOV.U32 R200, RZ, RZ, R20 ;  /* 0x000000ffffc87224 */ /* 0x000fe200078e0014 */
[----:B------:R-:W-:Y:S01]  /*3cfa0*/  LDTM.x64 R68, tmem[UR9+0x80] ;  /* 0x00008009004479ee */ /* 0x000fe20008340000 */
        /* <DEDUP_REMOVED lines=44> */
[----:B--2---:R-:W2:Y:S01]  /*3d270*/  LDTM.x64 R4, tmem[UR9+0xc0] ;  /* 0x0000c009000479ee */ /* 0x004ea20008340000 */
[----:B------:R-:W-:Y:S01]  /*3d280*/  NOP ;  /* 0x0000000000007918 */ /* 0x000fe20000000000 */
[----:B-1----:R1:W-:Y:S01]  /*3d290*/  STS.128 [R2], R196 ;  /* 0x000000c402007388 */ /* 0x0023e20000000c00 */
[----:B------:R-:W-:Y:S01]  /*3d2a0*/  LOP3.LUT R252, R252, 0x7f0, RZ, 0xc0, !PT ;  /* 0x000007f0fcfc7812 */ /* 0x000fe200078ec0ff */
[----:B------:R-:W2:Y:S02]  /*3d2b0*/  LDCU UR9, c[0x0][0x39c] ;  /* 0x00007380ff0977ac */ /* 0x000ea40008000800 */
[----:B-1----:R-:W2:Y:S01]  /*3d2c0*/  LDL.LU R197, [R1+0xc] ;  /* 0x00000c0001c57983 */ /* 0x002ea20000300800 */
[----:B------:R-:W-:-:S02]  /*3d2d0*/  IMAD.MOV.U32 R196, RZ, RZ, R3 ;  /* 0x000000ffffc47224 */ /* 0x000fc400078e0003 */
[----:B------:R-:W1:Y:S01]  /*3d2e0*/  LDC R3, c[0x0][0x3b8] ;  /* 0x0000ee00ff037b82 */ /* 0x000e620000000800 */
[----:B------:R-:W2:Y:S04]  /*3d2f0*/  LDL.LU R198, [R1+0x14] ;  /* 0x0000140001c67983 */ /* 0x000ea80000300800 */
[----:B------:R-:W2:Y:S04]  /*3d300*/  LDL.LU R199, [R1+0x1c] ;  /* 0x00001c0001c77983 */ /* 0x000ea80000300800 */
[----:B--2---:R-:W-:Y:S01]  /*3d310*/  STS.128 [R2+0x400], R196 ;  /* 0x000400c402007388 */ /* 0x004fe20000000c00 */
[----:B------:R-:W-:Y:S06]  /*3d320*/  BAR.SYNC.DEFER_BLOCKING 0x0 ;  /* 0x0000000000007b1d */ /* 0x000fec0000010000 */
[----:B------:R-:W2:Y:S04]  /*3d330*/  LDS.128 R196, [R252+UR7] ;  /* 0x00000007fcc47984 */ /* 0x000ea80008000c00 */
[----:B--2---:R-:W-:Y:S04]  /*3d340*/  STL.64 [R1+0x100], R196 ;  /* 0x000100c401007387 */ /* 0x004fe80000100a00 */
[----:B------:R-:W-:Y:S04]  /*3d350*/  STL.64 [R1+0x108], R198 ;  /* 0x000108c601007387 */ /* 0x000fe80000100a00 */
[----:B------:R-:W2:Y:S01]  /*3d360*/  LDS.128 R196, [R252+UR7+0x800] ;  /* 0x00080007fcc47984 */ /* 0x000ea20008000c00 */
[----:B------:R-:W-:Y:S06]  /*3d370*/  BAR.SYNC.DEFER_BLOCKING 0x0 ;  /* 0x0000000000007b1d */ /* 0x000fec0000010000 */
[----:B--2---:R2:W-:Y:S04]  /*3d380*/  STL.64 [R1+0x110], R196 ;  /* 0x000110c401007387 */ /* 0x0045e80000100a00 */
[----:B------:R1:W-:Y:S04]  /*3d390*/  STL.64 [R1+0x118], R198 ;  /* 0x000118c601007387 */ /* 0x0003e80000100a00 */
[----:B--2---:R-:W2:Y:S04]  /*3d3a0*/  LDL.LU R196, [R1+0x24] ;  /* 0x0000240001c47983 */ /* 0x004ea80000300800 */
[----:B------:R-:W2:Y:S04]  /*3d3b0*/  LDL.LU R197, [R1+0x2c] ;  /* 0x00002c0001c57983 */ /* 0x000ea80000300800 */
[----:B-1----:R-:W2:Y:S04]  /*3d3c0*/  LDL.LU R198, [R1+0x34] ;  /* 0x0000340001c67983 */ /* 0x002ea80000300800 */
[----:B------:R-:W2:Y:S04]  /*3d3d0*/  LDL.LU R199, [R1+0x3c] ;  /* 0x00003c0001c77983 */ /* 0x000ea80000300800 */
[----:B------:R-:W-:Y:S04]  /*3d3e0*/  STS.128 [R2], R200 ;  /* 0x000000c802007388 */ /* 0x000fe80000000c00 */
[----:B--2---:R1:W-:Y:S01]  /*3d3f0*/  STS.128 [R2+0x400], R196 ;  /* 0x000400c402007388 */ /* 0x0043e20000000c00 */
[----:B------:R-:W-:Y:S01]  /*3d400*/  BAR.SYNC.DEFER_BLOCKING 0x0 ;  /* 0x0000000000007b1d */ /* 0x000fe20000010000 */
[----:B-1----:R-:W-:-:S02]  /*3d410*/  IMAD.MOV.U32 R196, RZ, RZ, R251 ;  /* 0x000000ffffc47224 */ /* 0x002fc400078e00fb */
[----:B------:R-:W-:Y:S02]  /*3d420*/  IMAD.MOV.U32 R197, RZ, RZ, R250 ;  /* 0x000000ffffc57224 */ /* 0x000fe400078e00fa */
[----:B------:R-:W-:Y:S02]  /*3d430*/  IMAD.MOV.U32 R198, RZ, RZ, R249 ;  /* 0x000000ffffc67224 */ /* 0x000fe400078e00f9 */
[----:B------:R-:W-:Y:S02]  /*3d440*/  IMAD.MOV.U32 R199, RZ, RZ, R248 ;  /* 0x000000ffffc77224 */ /* 0x000fe400078e00f8 */
[----:B------:R-:W1:Y:S04]  /*3d450*/  LDS.128 R248, [R252+UR7] ;  /* 0x00000007fcf87984 */ /* 0x000e680008000c00 */
[----:B------:R-:W2:Y:S01]  /*3d460*/  LDS.128 R200, [R252+UR7+0x800] ;  /* 0x00080007fcc87984 */ /* 0x000ea20008000c00 */
[----:B------:R-:W-:Y:S06]  /*3d470*/  BAR.SYNC.DEFER_BLOCKING 0x0 ;  /* 0x0000000000007b1d */ /* 0x000fec0000010000 */
[----:B------:R-:W-:Y:S04]  /*3d480*/  STS.128 [R2], R196 ;  /* 0x000000c402007388 */ /* 0x000fe80000000c00 */
[----:B------:R-:W-:Y:S01]  /*3d490*/  STS.128 [R2+0x400], R204 ;  /* 0x000400cc02007388 */ /* 0x000fe20000000c00 */
[----:B------:R-:W-:Y:S06]  /*3d4a0*/  BAR.SYNC.DEFER_BLOCKING 0x0 ;  /* 0x0000000000007b1d */ /* 0x000fec0000010000 */
[----:B-1----:R-:W-:Y:S04]  /*3d4b0*/  STL.64 [R1+0x10], R248 ;  /* 0x000010f801007387 */ /* 0x002fe80000100a00 */
[----:B------:R-:W-:Y:S04]  /*3d4c0*/  STL.64 [R1+0x18], R250 ;  /* 0x000018fa01007387 */ /* 0x000fe80000100a00 */
[----:B------:R-:W1:Y:S04]  /*3d4d0*/  LDS.128 R248, [R252+UR7] ;  /* 0x00000007fcf87984 */ /* 0x000e680008000c00 */
[----:B------:R-:W-:Y:S01]  /*3d4e0*/  LDS.128 R196, [R252+UR7+0x800] ;  /* 0x00080007fcc47984 */ /* 0x000fe20008000c00 */
[----:B------:R-:W-:Y:S06]  /*3d4f0*/  BAR.SYNC.DEFER_BLOCKING 0x0 ;  /* 0x0000000000007b1d */ /* 0x000fec0000010000 */
[----:B--2---:R2:W-:Y:S04]  /*3d500*/  STL.64 [R1], R200 ;  /* 0x000000c801007387 */ /* 0x0045e80000100a00 */
[----:B------:R3:W-:Y:S01]  /*3d510*/  STL.64 [R1+0x8], R202 ;  /* 0x000008ca01007387 */ /* 0x0007e20000100a00 */
[----:B--2---:R-:W-:-:S02]  /*3d520*/  IMAD.MOV.U32 R200, RZ, RZ, R247 ;  /* 0x000000ffffc87224 */ /* 0x004fc400078e00f7 */
[----:B------:R-:W-:Y:S02]  /*3d530*/  IMAD.MOV.U32 R201, RZ, RZ, R246 ;  /* 0x000000ffffc97224 */ /* 0x000fe400078e00f6 */
[----:B---3--:R-:W-:Y:S02]  /*3d540*/  IMAD.MOV.U32 R202, RZ, RZ, R245 ;  /* 0x000000ffffca7224 */ /* 0x008fe400078e00f5 */
[----:B------:R-:W-:Y:S01]  /*3d550*/  IMAD.MOV.U32 R203, RZ, RZ, R244 ;  /* 0x000000ffffcb7224 */ /* 0x000fe200078e00f4 */
[----:B------:R-:W-:Y:S04]  /*3d560*/  STS.128 [R2+0x400], R212 ;  /* 0x000400d402007388 */ /* 0x000fe80000000c00 */
[----:B------:R-:W-:Y:S01]  /*3d570*/  STS.128 [R2], R200 ;  /* 0x000000c802007388 */ /* 0x000fe20000000c00 */
[----:B------:R-:W-:Y:S06]  /*3d580*/  BAR.SYNC.DEFER_BLOCKING 0x0 ;  /* 0x0000000000007b1d */ /* 0x000fec0000010000 */
[----:B------:R-:W2:Y:S04]  /*3d590*/  LDS.128 R204, [R252+UR7] ;  /* 0x00000007fccc7984 */ /* 0x000ea80008000c00 */
[----:B------:R-:W-:Y:S01]  /*3d5a0*/  LDS.128 R200, [R252+UR7+0x800] ;  /* 0x00080007fcc87984 */ /* 0x000fe20008000c00 */
[----:B------:R-:W-:Y:S06]  /*3d5b0*/  BAR.SYNC.DEFER_BLOCKING 0x0 ;  /* 0x0000000000007b1d */ /* 0x000fec0000010000 */
[----:B------:R-:W-:Y:S04]  /*3d5c0*/  STS.128 [R2], R208 ;  /* 0x000000d002007388 */ /* 0x000fe80000000c00 */
[----:B------:R-:W-:Y:S01]  /*3d5d0*/  STS.128 [R2+0x400], R220 ;  /* 0x000400dc02007388 */ /* 0x000fe20000000c00 */
[----:B------:R-:W-:Y:S06]  /*3d5e0*/  BAR.SYNC.DEFER_BLOCKING 0x0 ;  /* 0x0000000000007b1d */ /* 0x000fec0000010000 */
[----:B------:R-:W3:Y:S04]  /*3d5f0*/  LDS.128 R212, [R252+UR7] ;  /* 0x00000007fcd47984 */ /* 0x000ee80008000c00 */
[----:B------:R-:W-:Y:S01]  /*3d600*/  LDS.128 R208, [R252+UR7+0x800] ;  /* 0x00080007fcd07984 */ /* 0x000fe20008000c00 */
[----:B------:R-:W-:Y:S06]  /*3d610*/  BAR.SYNC.DEFER_BLOCKING 0x0 ;  /* 0x0000000000007b1d */ /* 0x000fec0000010000 */
[----:B------:R-:W-:Y:S04]  /*3d620*/  STS.128 [R2], R216 ;  /* 0x000000d802007388 */ /* 0x000fe80000000c00 */
[----:B------:R-:W-:Y:S01]  /*3d630*/  STS.128 [R2+0x400], R228 ;  /* 0x000400e402007388 */ /* 0x000fe20000000c00 */
[----:B------:R-:W-:Y:S06]  /*3d640*/  BAR.SYNC.DEFER_BLOCKING 0x0 ;  /* 0x0000000000007b1d */ /* 0x000fec0000010000 */
[----:B------:R-:W1:Y:S04]  /*3d650*/  LDS.128 R220, [R252+UR7] ;  /* 0x00000007fcdc7984 */ /* 0x000e680008000c00 */
[----:B------:R-:W-:Y:S01]  /*3d660*/  LDS.128 R216, [R252+UR7+0x800] ;  /* 0x00080007fcd87984 */ /* 0x000fe20008000c00 */
[----:B------:R-:W-:Y:S06]  /*3d670*/  BAR.SYNC.DEFER_BLOCKING 0x0 ;  /* 0x0000000000007b1d */ /* 0x000fec0000010000 */
[----:B------:R-:W-:Y:S04]  /*3d680*/  STS.128 [R2], R224 ;  /* 0x000000e002007388 */ /* 0x000fe80000000c00 */
[----:B------:R-:W-:Y:S01]  /*3d690*/  STS.128 [R2+0x400], R236 ;  /* 0x000400ec02007388 */ /* 0x000fe20000000c00 */
[----:B------:R-:W-:Y:S01]  /*3d6a0*/  BAR.SYNC.DEFER_BLOCKING 0x0 ;  /* 0x0000000000007b1d */ /* 0x000fe20000010000 */
[----:B------:R-:W-:-:S02]  /*3d6b0*/  IMAD.MOV.U32 R244, RZ, RZ, R243 ;  /* 0x000000fffff47224 */ /* 0x000fc400078e00f3 */
[----:B------:R-:W-:-:S03]  /*3d6c0*/  IMAD.MOV.U32 R245, RZ, RZ, R242 ;  /* 0x000000fffff57224 */ /* 0x000fc600078e00f2 */
[----:B------:R-:W1:Y:S04]  /*3d6d0*/  LDS.128 R228, [R252+UR7] ;  /* 0x00000007fce47984 */ /* 0x000e680008000c00 */
[----:B------:R-:W-:Y:S01]  /*3d6e0*/  LDS.128 R224, [R252+UR7+0x800] ;  /* 0x00080007fce07984 */ /* 0x000fe20008000c00 */
[----:B------:R-:W-:Y:S01]  /*3d6f0*/  BAR.SYNC.DEFER_BLOCKING 0x0 ;  /* 0x0000000000007b1d */ /* 0x000fe20000010000 */
[----:B------:R-:W-:Y:S02]  /*3d700*/  IMAD.MOV.U32 R246, RZ, RZ, R241 ;  /* 0x000000fffff67224 */ /* 0x000fe400078e00f1 */
[----:B------:R-:W-:-:S03]  /*3d710*/  IMAD.MOV.U32 R247, RZ, RZ, R240 ;  /* 0x000000fffff77224 */ /* 0x000fc600078e00f0 */
[----:B------:R-:W-:Y:S04]  /*3d720*/  STS.128 [R2], R232 ;  /* 0x000000e802007388 */ /* 0x000fe80000000c00 */
[----:B------:R1:W-:Y:S01]  /*3d730*/  STS.128 [R2+0x400], R244 ;  /* 0x000400f402007388 */ /* 0x0003e20000000c00 */
[----:B------:R-:W-:Y:S01]  /*3d740*/  BAR.SYNC.DEFER_BLOCKING 0x0 ;  /* 0x0000000000007b1d */ /* 0x000fe20000010000 */
[----:B------:R-:W-:Y:S02]  /*3d750*/  IMAD.MOV.U32 R240, RZ, RZ, R132 ;  /* 0x000000fffff07224 */ /* 0x000fe400078e0084 */
[----:B------:R-:W-:Y:S02]  /*3d760*/  IMAD.MOV.U32 R132, RZ, RZ, R133 ;  /* 0x000000ffff847224 */ /* 0x000fe400078e0085 */
[----:B------:R-:W-:Y:S01]  /*3d770*/  IMAD.MOV.U32 R241, RZ, RZ, R134 ;  /* 0x000000fffff17224 */ /* 0x000fe200078e0086 */
[----:B------:R-:W2:Y:S04]  /*3d780*/  LDS.128 R236, [R252+UR7] ;  /* 0x00000007fcec7984 */ /* 0x000ea80008000c00 */
[----:B------:R-:W-:Y:S01]  /*3d790*/  LDS.128 R232, [R252+UR7+0x800] ;  /* 0x00080007fce87984 */ /* 0x000fe20008000c00 */
[----:B------:R-:W-:-:S02]  /*3d7a0*/  IMAD.MOV.U32 R133, RZ, RZ, R135 ;  /* 0x000000ffff857224 */ /* 0x000fc400078e0087 */
[----:B------:R-:W-:Y:S02]  /*3d7b0*/  IMAD.MOV.U32 R242, RZ, RZ, R136 ;  /* 0x000000fffff27224 */ /* 0x000fe400078e0088 */
[----:B------:R-:W-:Y:S01]  /*3d7c0*/  IMAD.MOV.U32 R243, RZ, RZ, R138 ;  /* 0x000000fffff37224 */ /* 0x000fe200078e008a */
[----:B------:R-:W-:Y:S01]  /*3d7d0*/  BAR.SYNC.DEFER_BLOCKING 0x0 ;  /* 0x0000000000007b1d */ /* 0x000fe20000010000 */
[----:B------:R-:W-:Y:S02]  /*3d7e0*/  IMAD.MOV.U32 R134, RZ, RZ, R137 ;  /* 0x000000ffff867224 */ /* 0x000fe400078e0089 */
[----:B------:R-:W-:-:S03]  /*3d7f0*/  IMAD.MOV.U32 R135, RZ, RZ, R139 ;  /* 0x000000ffff877224 */ /* 0x000fc600078e008b */
[----:B------:R2:W-:Y:S04]  /*3d800*/  STS.128 [R2], R240 ;  /* 0x000000f002007388 */ /* 0x0005e80000000c00 */
[----:B------:R-:W-:Y:S01]  /*3d810*/  STS.128 [R2+0x400], R132 ;  /* 0x0004008402007388 */ /* 0x000fe20000000c00 */
[----:B------:R-:W-:Y:S01]  /*3d820*/  BAR.SYNC.DEFER_BLOCKING 0x0 ;  /* 0x0000000000007b1d */ /* 0x000fe20000010000 */
[----:B-1----:R-:W-:Y:S02]  /*3d830*/  IMAD.MOV.U32 R244, RZ, RZ, R140 ;  /* 0x000000fffff47224 */ /* 0x002fe400078e008c */
[----:B------:R-:W-:Y:S02]  /*3d840*/  IMAD.MOV.U32 R140, RZ, RZ, R141 ;  /* 0x000000ffff8c7224 */ /* 0x000fe400078e008d */
[----:B------:R-:W-:Y:S01]  /*3d850*/  IMAD.MOV.U32 R245, RZ, RZ, R142 ;  /* 0x000000fffff57224 */ /* 0x000fe200078e008e */
[----:B------:R-:W1:Y:S04]  /*3d860*/  LDS.128 R136, [R252+UR7] ;  /* 0x00000007fc887984 */ /* 0x000e680008000c00 */
        /* <DEDUP_REMOVED lines=10> */
[----:B--2---:R-:W-:Y:S02]  /*3d910*/  IMAD.MOV.U32 R240, RZ, RZ, R148 ;  /* 0x000000fffff07224 */ /* 0x004fe400078e0094 */
        /* <DEDUP_REMOVED lines=262> */
[----:B------:R-:W-:Y:S04]  /*3e980*/  STS.128 [R2], R240 ;  /* 0x000000f002007388 */ /* 0x000fe80000000c00 */
        /* <DEDUP_REMOVED lines=15> */
[----:B------:R-:W-:Y:S06]  /*3ea80*/  BAR.SYNC.DEFER_BLOCKING 0x0 ;  /* 0x0000000000007b1d */ /* 0x000fec0000010000 */
[----:B------:R-:W1:Y:S04]  /*3ea90*/  LDS.128 R48, [R252+UR7] ;  /* 0x00000007fc307984 */ /* 0x000e680008000c00 */
[----:B------:R-:W-:Y:S01]  /*3eaa0*/  LDS.128 R44, [R252+UR7+0x800] ;  /* 0x00080007fc2c7984 */ /* 0x000fe20008000c00 */
[----:B--2---:R-:W-:-:S02]  /*3eab0*/  IMAD.MOV.U32 R244, RZ, RZ, R53 ;  /* 0x000000fffff47224 */ /* 0x004fc400078e0035 */
[----:B------:R-:W-:Y:S02]  /*3eac0*/  IMAD.MOV.U32 R245, RZ, RZ, R55 ;  /* 0x000000fffff57224 */ /* 0x000fe400078e0037 */
[----:B------:R-:W-:Y:S02]  /*3ead0*/  IMAD.MOV.U32 R246, RZ, RZ, R57 ;  /* 0x000000fffff67224 */ /* 0x000fe400078e0039 */
[----:B------:R-:W-:Y:S01]  /*3eae0*/  IMAD.MOV.U32 R247, RZ, RZ, R59 ;  /* 0x000000fffff77224 */ /* 0x000fe200078e003b */
[----:B------:R-:W-:Y:S06]  /*3eaf0*/  BAR.SYNC.DEFER_BLOCKING 0x0 ;  /* 0x0000000000007b1d */ /* 0x000fec0000010000 */
[----:B------:R2:W-:Y:S04]  /*3eb00*/  STS.128 [R2+0x400], R244 ;  /* 0x000400f402007388 */ /* 0x0005e80000000c00 */
[----:B--2---:R-:W2:Y:S01]  /*3eb10*/  LDL.LU R247, [R1+0x9c0] ;  /* 0x0009c00001f77983 */ /* 0x004ea20000300800 */
[----:B------:R-:W-:-:S02]  /*3eb20*/  IMAD.MOV.U32 R240, RZ, RZ, R52 ;  /* 0x000000fffff07224 */ /* 0x000fc400078e0034 */
[----:B------:R-:W-:Y:S01]  /*3eb30*/  IMAD.MOV.U32 R241, RZ, RZ, R54 ;  /* 0x000000fffff17224 */ /* 0x000fe200078e0036 */
[----:B------:R-:W3:Y:S01]  /*3eb40*/  LDL.LU R245, [R1+0x9c4] ;  /* 0x0009c40001f57983 */ /* 0x000ee20000300800 */
[----:B------:R-:W-:Y:S02]  /*3eb50*/  IMAD.MOV.U32 R242, RZ, RZ, R56 ;  /* 0x000000fffff27224 */ /* 0x000fe400078e0038 */
[----:B------:R-:W-:Y:S01]  /*3eb60*/  IMAD.MOV.U32 R243, RZ, RZ, R58 ;  /* 0x000000fffff37224 */ /* 0x000fe200078e003a */
[----:B------:R-:W4:Y:S04]  /*3eb70*/  LDL.LU R246, [R1+0x9c8] ;  /* 0x0009c80001f67983 */ /* 0x000f280000300800 */
[----:B------:R-:W-:Y:S01]  /*3eb80*/  STS.128 [R2], R240 ;  /* 0x000000f002007388 */ /* 0x000fe20000000c00 */
[----:B------:R-:W-:Y:S01]  /*3eb90*/  BAR.SYNC.DEFER_BLOCKING 0x0 ;  /* 0x0000000000007b1d */ /* 0x000fe20000010000 */
[----:B------:R-:W-:-:S02]  /*3eba0*/  IMAD.MOV.U32 R54, RZ, RZ, R64 ;  /* 0x000000ffff367224 */ /* 0x000fc400078e0040 */
[----:B------:R-:W-:Y:S02]  /*3ebb0*/  IMAD.MOV.U32 R53, RZ, RZ, R62 ;  /* 0x000000ffff357224 */ /* 0x000fe400078e003e */
[----:B------:R-:W-:Y:S02]  /*3ebc0*/  IMAD.MOV.U32 R55, RZ, RZ, R66 ;  /* 0x000000ffff377224 */ /* 0x000fe400078e0042 */
[----:B------:R-:W-:Y:S01]  /*3ebd0*/  IMAD.MOV.U32 R62, RZ, RZ, R65 ;  /* 0x000000ffff3e7224 */ /* 0x000fe200078e0041 */
[----:B------:R-:W3:Y:S04]  /*3ebe0*/  LDL.LU R64, [R1+0x108] ;  /* 0x0001080001407983 */ /* 0x000ee80000300800 */
[----:B------:R-:W3:Y:S04]  /*3ebf0*/  LDL.LU R66, [R1+0x104] ;  /* 0x0001040001427983 */ /* 0x000ee80000300800 */
[----:B------:R-:W3:Y:S04]  /*3ec00*/  LDL.LU R65, [R1+0x100] ;  /* 0x0001000001417983 */ /* 0x000ee80000300800 */
[----:B------:R-:W1:Y:S04]  /*3ec10*/  LDS.128 R56, [R252+UR7] ;  /* 0x00000007fc387984 */ /* 0x000e680008000c00 */
[----:B------:R-:W-:Y:S01]  /*3ec20*/  LDS.128 R240, [R252+UR7+0x800] ;  /* 0x00080007fcf07984 */ /* 0x000fe20008000c00 */
[----:B------:R-:W-:Y:S01]  /*3ec30*/  IMAD.MOV.U32 R52, RZ, RZ, R60 ;  /* 0x000000ffff347224 */ /* 0x000fe200078e003c */
[----:B------:R-:W-:Y:S01]  /*3ec40*/  BAR.SYNC.DEFER_BLOCKING 0x0 ;  /* 0x0000000000007b1d */ /* 0x000fe20000010000 */
[----:B------:R-:W-:-:S05]  /*3ec50*/  IMAD.MOV.U32 R60, RZ, RZ, R61 ;  /* 0x000000ffff3c7224 */ /* 0x000fca00078e003d */
[----:B------:R1:W-:Y:S04]  /*3ec60*/  STS.128 [R2], R52 ;  /* 0x0000003402007388 */ /* 0x0003e80000000c00 */
[----:B-1----:R-:W4:Y:S01]  /*3ec70*/  LDL.LU R55, [R1+0x9cc] ;  /* 0x0009cc0001377983 */ /* 0x002f220000300800 */
[----:B------:R-:W-:Y:S02]  /*3ec80*/  IMAD.MOV.U32 R61, RZ, RZ, R63 ;  /* 0x000000ffff3d7224 */ /* 0x000fe400078e003f */
[----:B------:R-:W-:-:S05]  /*3ec90*/  IMAD.MOV.U32 R63, RZ, RZ, R67 ;  /* 0x000000ffff3f7224 */ /* 0x000fca00078e0043 */
[----:B------:R1:W-:Y:S01]  /*3eca0*/  STS.128 [R2+0x400], R60 ;  /* 0x0004003c02007388 */ /* 0x0003e20000000c00 */
[----:B------:R-:W-:Y:S01]  /*3ecb0*/  BAR.SYNC.DEFER_BLOCKING 0x0 ;  /* 0x0000000000007b1d */ /* 0x000fe20000010000 */
[C---:B--2---:R-:W-:Y:S01]  /*3ecc0*/  ISETP.GE.AND P0, PT, R247.reuse, UR14, PT ;  /* 0x0000000ef7007c0c */ /* 0x044fe2000bf06270 */
[----:B------:R-:W-:-:S04]  /*3ecd0*/  IMAD R52, R247, UR4, RZ ;  /* 0x00000004f7347c24 */ /* 0x000fc8000f8e02ff */
[----:B------:R-:W3:Y:S01]  /*3ece0*/  LDCU UR4, c[0x0][0x39c] ;  /* 0x00007380ff0477ac */ /* 0x000ee20008000800 */
[----:B------:R-:W2:Y:S04]  /*3ecf0*/  LDL.LU R247, [R1+0x10c] ;  /* 0x00010c0001f77983 */ /* 0x000ea80000300800 */
[----:B------:R-:W2:Y:S04]  /*3ed00*/  LDL.LU R54, [R1+0x9d0] ;  /* 0x0009d00001367983 */ /* 0x000ea80000300800 */
[----:B------:R-:W2:Y:S04]  /*3ed10*/  LDL.LU R244, [R1+0x10] ;  /* 0x0000100001f47983 */ /* 0x000ea80000300800 */
[----:B-1----:R-:W2:Y:S01]  /*3ed20*/  LDL.LU R61, [R1+0x9d4] ;  /* 0x0009d400013d7983 */ /* 0x002ea20000300800 */
[----:B------:R-:W-:Y:S01]  /*3ed30*/  IMAD R53, R0, R3, RZ ;  /* 0x0000000300357224 */ /* 0x000fe200078e02ff */
[----:B------:R-:W-:-:S02]  /*3ed40*/  LEA R2, P2, R52, UR12, 0x2 ;  /* 0x0000000c34027c11 */ /* 0x000fc4000f8410ff */
[----:B------:R-:W-:Y:S02]  /*3ed50*/  ISETP.LT.AND P1, PT, R0, UR15, !P0 ;  /* 0x0000000f00007c0c */ /* 0x000fe4000c721270 */
[----:B------:R-:W-:Y:S02]  /*3ed60*/  LEA.HI.X.SX32 R0, R52, UR13, 0x2, P2 ;  /* 0x0000000d34007c11 */ /* 0x000fe400090f16ff */
[----:B------:R-:W-:-:S04]  /*3ed70*/  LEA R52, P2, R53, R2, 0x2 ;  /* 0x0000000235347211 */ /* 0x000fc800078410ff */
[----:B------:R-:W-:Y:S02]  /*3ed80*/  LEA.HI.X.SX32 R53, R53, R0, 0x2, P2 ;  /* 0x0000000035357211 */ /* 0x000fe400010f16ff */
[C---:B---3--:R-:W-:Y:S01]  /*3ed90*/  ISETP.LT.AND P2, PT, R245.reuse, UR4, !P0 ;  /* 0x00000004f5007c0c */ /* 0x048fe2000c741270 */
[----:B------:R-:W1:Y:S02]  /*3eda0*/  LDCU UR4, c[0x0][0x39c] ;  /* 0x00007380ff0477ac */ /* 0x000e640008000800 */
[----:B------:R3:W-:Y:S02]  /*3edb0*/  @P1 STG.E desc[UR22][R52.64], R65 ;  /* 0x0000004134001986 */ /* 0x0007e4000c101916 */
[----:B---3--:R-:W-:Y:S02]  /*3edc0*/  IMAD R53, R245, R3, RZ ;  /* 0x00000003f5357224 */ /* 0x008fe400078e02ff */
[----:B------:R-:W3:Y:S03]  /*3edd0*/  LDL.LU R245, [R1+0x14] ;  /* 0x0000140001f57983 */ /* 0x000ee60000300800 */
[C---:B------:R-:W-:Y:S01]  /*3ede0*/  LEA R52, P1, R53.reuse, R2, 0x2 ;  /* 0x0000000235347211 */ /* 0x040fe200078210ff */
[----:B------:R-:W3:Y:S03]  /*3edf0*/  LDL.LU R62, [R1+0x9d8] ;  /* 0x0009d800013e7983 */ /* 0x000ee60000300800 */
[----:B------:R-:W-:-:S05]  /*3ee00*/  LEA.HI.X.SX32 R53, R53, R0, 0x2, P1 ;  /* 0x0000000035357211 */ /* 0x000fca00008f16ff */
[----:B------:R1:W-:Y:S01]  /*3ee10*/  @P2 STG.E desc[UR22][R52.64], R66 ;  /* 0x0000004234002986 */ /* 0x0003e2000c101916 */
[C---:B----4-:R-:W-:Y:S01]  /*3ee20*/  ISETP.LT.AND P2, PT, R246.reuse, UR5, !P0 ;  /* 0x00000005f6007c0c */ /* 0x050fe2000c741270 */
[----:B------:R-:W4:Y:S01]  /*3ee30*/  LDCU UR5, c[0x0][0x39c] ;  /* 0x00007380ff0577ac */ /* 0x000f220008000800 */
[----:B-1----:R-:W-:Y:S02]  /*3ee40*/  IMAD R53, R246, R3, RZ ;  /* 0x00000003f6357224 */ /* 0x002fe400078e02ff */
[----:B------:R-:W3:Y:S03]  /*3ee50*/  LDL.LU R246, [R1+0x18] ;  /* 0x0000180001f67983 */ /* 0x000ee60000300800 */
[C---:B------:R-:W-:Y:S01]  /*3ee60*/  LEA R52, P1, R53.reuse, R2, 0x2 ;  /* 0x0000000235347211 */ /* 0x040fe200078210ff */
[----:B------:R-:W3:Y:S03]  /*3ee70*/  LDL.LU R60, [R1+0x9dc] ;  /* 0x0009dc00013c7983 */ /* 0x000ee60000300800 */
[----:B------:R-:W-:-:S05]  /*3ee80*/  LEA.HI.X.SX32 R53, R53, R0, 0x2, P1 ;  /* 0x0000000035357211 */ /* 0x000fca00008f16ff */
[----:B------:R1:W-:Y:S01]  /*3ee90*/  @P2 STG.E desc[UR22][R52.64], R64 ;  /* 0x0000004034002986 */ /* 0x0003e2000c101916 */
[C---:B------:R-:W-:Y:S01]  /*3eea0*/  ISETP.LT.AND P2, PT, R55.reuse, UR4, !P0 ;  /* 0x0000000437007c0c */ /* 0x040fe2000c741270 */
[----:B------:R-:W2:Y:S01]  /*3eeb0*/  LDCU UR4, c[0x0][0x39c] ;  /* 0x00007380ff0477ac */ /* 0x000ea20008000800 */
[----:B-1----:R-:W-:-:S05]  /*3eec0*/  IMAD R53, R55, R3, RZ ;  /* 0x0000000337357224 */ /* 0x002fca00078e02ff */
[----:B------:R-:W-:-:S04]  /*3eed0*/  LEA R52, P1, R53, R2, 0x2 ;  /* 0x0000000235347211 */ /* 0x000fc800078210ff */
[----:B------:R-:W-:-:S05]  /*3eee0*/  LEA.HI.X.SX32 R53, R53, R0, 0x2, P1 ;  /* 0x0000000035357211 */ /* 0x000fca00008f16ff */
[----:B--2---:R1:W-:Y:S01]  /*3eef0*/  @P2 STG.E desc[UR22][R52.64], R247 ;  /* 0x000000f734002986 */ /* 0x0043e2000c101916 */
[C---:B----4-:R-:W-:Y:S01]  /*3ef00*/  ISETP.LT.AND P2, PT, R54.reuse, UR5, !P0 ;  /* 0x0000000536007c0c */ /* 0x050fe2000c741270 */
[----:B------:R-:W2:Y:S01]  /*3ef10*/  LDCU UR5, c[0x0][0x39c] ;  /* 0x00007380ff0577ac */ /* 0x000ea20008000800 */
[-C--:B-1----:R-:W-:Y:S01]  /*3ef20*/  IMAD R53, R54, R3.reuse, RZ ;  /* 0x0000000336357224 */ /* 0x082fe200078e02ff */
[----:B------:R-:W4:Y:S04]  /*3ef30*/  LDL.LU R247, [R1+0x1c] ;  /* 0x00001c0001f77983 */ /* 0x000f280000300800 */
[C---:B------:R-:W-:Y:S01]  /*3ef40*/  LEA R52, P1, R53.reuse, R2, 0x2 ;  /* 0x0000000235347211 */ /* 0x040fe200078210ff */
[----:B------:R-:W4:Y:S03]  /*3ef50*/  LDL.LU R55, [R1+0x9e4] ;  /* 0x0009e40001377983 */ /* 0x000f260000300800 */
[----:B------:R-:W-:Y:S01]  /*3ef60*/  LEA.HI.X.SX32 R53, R53, R0, 0x2, P1 ;  /* 0x0000000035357211 */ /* 0x000fe200008f16ff */
[----:B------:R-:W4:Y:S04]  /*3ef70*/  LDL.LU R54, [R1+0x9e0] ;  /* 0x0009e00001367983 */ /* 0x000f280000300800 */
[----:B------:R1:W-:Y:S01]  /*3ef80*/  @P2 STG.E desc[UR22][R52.64], R244 ;  /* 0x000000f434002986 */ /* 0x0003e2000c101916 */
[C---:B------:R-:W-:Y:S01]  /*3ef90*/  ISETP.LT.AND P2, PT, R61.reuse, UR4, !P0 ;  /* 0x000000043d007c0c */ /* 0x040fe2000c741270 */
[----:B------:R-:W2:Y:S02]  /*3efa0*/  LDCU UR4, c[0x0][0x39c] ;  /* 0x00007380ff0477ac */ /* 0x000ea40008000800 */
[----:B------:R-:W4:Y:S01]  /*3efb0*/  LDL.LU R66, [R1+0xaa0] ;  /* 0x000aa00001427983 */ /* 0x000f220000300800 */
[----:B-1----:R-:W-:-:S03]  /*3efc0*/  IMAD R53, R61, R3, RZ ;  /* 0x000000033d357224 */ /* 0x002fc600078e02ff */
[----:B------:R-:W4:Y:S04]  /*3efd0*/  LDL.LU R61, [R1+0x9e8] ;  /* 0x0009e800013d7983 */ /* 0x000f280000300800 */
[----:B------:R-:W4:Y:S04]  /*3efe0*/  LDL.LU R65, [R1+0x9f0] ;  /* 0x0009f00001417983 */ /* 0x000f280000300800 */
[----:B------:R-:W4:Y:S04]  /*3eff0*/  LDL.LU R64, [R1+0x9ec] ;  /* 0x0009ec0001407983 */ /* 0x000f280000300800 */
[----:B------:R-:W4:Y:S01]  /*3f000*/  LDL.LU R63, [R1+0x9f8] ;  /* 0x0009f800013f7983 */ /* 0x000f220000300800 */
[----:B------:R-:W-:-:S04]  /*3f010*/  LEA R52, P1, R53, R2, 0x2 ;  /* 0x0000000235347211 */ /* 0x000fc800078210ff */
[----:B------:R-:W-:-:S05]  /*3f020*/  LEA.HI.X.SX32 R53, R53, R0, 0x2, P1 ;  /* 0x0000000035357211 */ /* 0x000fca00008f16ff */
[----:B---3--:R1:W-:Y:S01]  /*3f030*/  @P2 STG.E desc[UR22][R52.64], R245 ;  /* 0x000000f534002986 */ /* 0x0083e2000c101916 */
[C---:B--2---:R-:W-:Y:S01]  /*3f040*/  ISETP.LT.AND P2, PT, R62.reuse, UR5, !P0 ;  /* 0x000000053e007c0c */ /* 0x044fe2000c741270 */
[----:B------:R-:W2:Y:S01]  /*3f050*/  LDCU UR5, c[0x0][0x39c] ;  /* 0x00007380ff0577ac */ /* 0x000ea20008000800 */
[----:B-1----:R-:W-:Y:S02]  /*3f060*/  IMAD R53, R62, R3, RZ ;  /* 0x000000033e357224 */ /* 0x002fe400078e02ff */
[----:B------:R-:W3:Y:S03]  /*3f070*/  LDL.LU R62, [R1+0x9f4] ;  /* 0x0009f400013e7983 */ /* 0x000ee60000300800 */
[----:B------:R-:W-:-:S04]  /*3f080*/  LEA R52, P1, R53, R2, 0x2 ;  /* 0x0000000235347211 */ /* 0x000fc800078210ff */
[----:B------:R-:W-:-:S05]  /*3f090*/  LEA.HI.X.SX32 R53, R53, R0, 0x2, P1 ;  /* 0x0000000035357211 */ /* 0x000fca00008f16ff */
[----:B------:R1:W-:Y:S01]  /*3f0a0*/  @P2 STG.E desc[UR22][R52.64], R246 ;  /* 0x000000f634002986 */ /* 0x0003e2000c101916 */
[C---:B------:R-:W-:Y:S01]  /*3f0b0*/  ISETP.LT.AND P2, PT, R60.reuse, UR4, !P0 ;  /* 0x000000043c007c0c */ /* 0x040fe2000c741270 */
[----:B------:R-:W2:Y:S01]  /*3f0c0*/  LDCU UR4, c[0x0][0x39c] ;  /* 0x00007380ff0477ac */ /* 0x000ea20008000800 */
[----:B-1----:R-:W-:-:S05]  /*3f0d0*/  IMAD R53, R60, R3, RZ ;  /* 0x000000033c357224 */ /* 0x002fca00078e02ff */
[----:B------:R-:W-:-:S04]  /*3f0e0*/  LEA R52, P1, R53, R2, 0x2 ;  /* 0x0000000235347211 */ /* 0x000fc800078210ff */
[----:B------:R-:W-:-:S05]  /*3f0f0*/  LEA.HI.X.SX32 R53, R53, R0, 0x2, P1 ;  /* 0x0000000035357211 */ /* 0x000fca00008f16ff */
[----:B----4-:R1:W-:Y:S01]  /*3f100*/  @P2 STG.E desc[UR22][R52.64], R247 ;  /* 0x000000f734002986 */ /* 0x0103e2000c101916 */
[C---:B--2---:R-:W-:Y:S01]  /*3f110*/  ISETP.LT.AND P6, PT, R55.reuse, UR5, !P0 ;  /* 0x0000000537007c0c */ /* 0x044fe2000c7c1270 */
[----:B------:R-:W2:Y:S01]  /*3f120*/  LDCU UR5, c[0x0][0x39c] ;  /* 0x00007380ff0577ac */ /* 0x000ea20008000800 */
[-C--:B-1----:R-:W-:Y:S01]  /*3f130*/  IMAD R53, R55, R3.reuse, RZ ;  /* 0x0000000337357224 */ /* 0x082fe200078e02ff */
[C---:B------:R-:W-:Y:S01]  /*3f140*/  ISETP.LT.AND P2, PT, R54.reuse, UR6, !P0 ;  /* 0x0000000636007c0c */ /* 0x040fe2000c741270 */
[----:B------:R-:W-:Y:S01]  /*3f150*/  IMAD R60, R54, R3, RZ ;  /* 0x00000003363c7224 */ /* 0x000fe200078e02ff */
[----:B------:R-:W1:Y:S02]  /*3f160*/  LDCU UR6, c[0x0][0x39c] ;  /* 0x00007380ff0677ac */ /* 0x000e640008000800 */
[C---:B------:R-:W-:Y:S02]  /*3f170*/  LEA R54, P3, R53.reuse, R2, 0x2 ;  /* 0x0000000235367211 */ /* 0x040fe400078610ff */
[----:B------:R-:W-:Y:S01]  /*3f180*/  ISETP.LT.AND P1, PT, R66, UR9, !P0 ;  /* 0x0000000942007c0c */ /* 0x000fe2000c721270 */
[----:B------:R-:W4:Y:S01]  /*3f190*/  LDCU UR9, c[0x0][0x39c] ;  /* 0x00007380ff0977ac */ /* 0x000f220008000800 */
[----:B------:R-:W-:Y:S01]  /*3f1a0*/  LEA.HI.X.SX32 R55, R53, R0, 0x2, P3 ;  /* 0x0000000035377211 */ /* 0x000fe200018f16ff */
[----:B------:R-:W3:Y:S01]  /*3f1b0*/  LDL.LU R66, [R1+0xa10] ;  /* 0x000a100001427983 */ /* 0x000ee20000300800 */
[----:B------:R-:W-:-:S02]  /*3f1c0*/  LEA R52, P5, R60, R2, 0x2 ;  /* 0x000000023c347211 */ /* 0x000fc400078a10ff */
[C---:B------:R-:W-:Y:S01]  /*3f1d0*/  ISETP.LT.AND P4, PT, R61.reuse, UR4, !P0 ;  /* 0x000000043d007c0c */ /* 0x040fe2000c781270 */
[----:B------:R-:W-:Y:S01]  /*3f1e0*/  IMAD R61, R61, R3, RZ ;  /* 0x000000033d3d7224 */ /* 0x000fe200078e02ff */
[----:B------:R-:W-:Y:S01]  /*3f1f0*/  LEA.HI.X.SX32 R53, R60, R0, 0x2, P5 ;  /* 0x000000003c357211 */ /* 0x000fe200028f16ff */
[----:B------:R1:W-:Y:S01]  /*3f200*/  @P6 STG.E desc[UR22][R54.64], R248 ;  /* 0x000000f836006986 */ /* 0x0003e2000c101916 */
[----:B------:R-:W3:Y:S03]  /*3f210*/  LDCU UR4, c[0x0][0x39c] ;  /* 0x00007380ff0477ac */ /* 0x000ee60008000800 */
[----:B------:R2:W-:Y:S01]  /*3f220*/  @P2 STG.E desc[UR22][R52.64], R249 ;  /* 0x000000f934002986 */ /* 0x0005e2000c101916 */
[----:B-1----:R-:W-:-:S04]  /*3f230*/  LEA R54, P3, R61, R2, 0x2 ;  /* 0x000000023d367211 */ /* 0x002fc800078610ff */
[----:B------:R-:W-:Y:S01]  /*3f240*/  LEA.HI.X.SX32 R55, R61, R0, 0x2, P3 ;  /* 0x000000003d377211 */ /* 0x000fe200018f16ff */
[CC--:B--2---:R-:W-:Y:S01]  /*3f250*/  IMAD R53, R65.reuse, R3.reuse, RZ ;  /* 0x0000000341357224 */ /* 0x0c4fe200078e02ff */
[----:B------:R-:W-:Y:S01]  /*3f260*/  ISETP.LT.AND P3, PT, R65, UR5, !P0 ;  /* 0x0000000541007c0c */ /* 0x000fe2000c761270 */
[CC--:B------:R-:W-:Y:S01]  /*3f270*/  IMAD R60, R64.reuse, R3.reuse, RZ ;  /* 0x00000003403c7224 */ /* 0x0c0fe200078e02ff */
[----:B------:R-:W2:Y:S01]  /*3f280*/  LDL.LU R65, [R1+0xa14] ;  /* 0x000a140001417983 */ /* 0x000ea20000300800 */
[----:B------:R-:W-:Y:S01]  /*3f290*/  ISETP.LT.AND P2, PT, R64, UR6, !P0 ;  /* 0x0000000640007c0c */ /* 0x000fe2000c741270 */
[C---:B------:R-:W-:Y:S01]  /*3f2a0*/  IMAD R61, R63.reuse, R3, RZ ;  /* 0x000000033f3d7224 */ /* 0x040fe200078e02ff */
[----:B----4-:R-:W-:Y:S01]  /*3f2b0*/  ISETP.LT.AND P5, PT, R63, UR9, !P0 ;  /* 0x000000093f007c0c */ /* 0x010fe2000c7a1270 */
[----:B------:R-:W4:Y:S01]  /*3f2c0*/  LDL.LU R67, [R1+0xa0c] ;  /* 0x000a0c0001437983 */ /* 0x000f220000300800 */
[----:B------:R-:W2:Y:S03]  /*3f2d0*/  LDCU UR5, c[0x0][0x39c] ;  /* 0x00007380ff0577ac */ /* 0x000ea60008000800 */
[----:B------:R-:W4:Y:S01]  /*3f2e0*/  LDL.LU R64, [R1+0xa1c] ;  /* 0x000a1c0001407983 */ /* 0x000f220000300800 */
[----:B------:R-:W1:Y:S03]  /*3f2f0*/  LDCU UR6, c[0x0][0x39c] ;  /* 0x00007380ff0677ac */ /* 0x000e660008000800 */
[----:B------:R-:W4:Y:S01]  /*3f300*/  LDL.LU R63, [R1+0xa28] ;  /* 0x000a2800013f7983 */ /* 0x000f220000300800 */
[----:B------:R-:W1:Y:S03]  /*3f310*/  LDCU UR9, c[0x0][0x39c] ;  /* 0x00007380ff0977ac */ /* 0x000e660008000800 */
[----:B------:R3:W-:Y:S01]  /*3f320*/  @P4 STG.E desc[UR22][R54.64], R250 ;  /* 0x000000fa36004986 */ /* 0x0007e2000c101916 */
[----:B------:R-:W-:-:S04]  /*3f330*/  LEA R52, P4, R53, R2, 0x2 ;  /* 0x0000000235347211 */ /* 0x000fc800078810ff */
[----:B------:R-:W-:Y:S02]  /*3f340*/  LEA.HI.X.SX32 R53, R53, R0, 0x2, P4 ;  /* 0x0000000035357211 */ /* 0x000fe400020f16ff */
[C---:B---3--:R-:W-:Y:S01]  /*3f350*/  ISETP.LT.AND P4, PT, R62.reuse, UR4, !P0 ;  /* 0x000000043e007c0c */ /* 0x048fe2000c781270 */
[----:B------:R-:W-:Y:S01]  /*3f360*/  IMAD R62, R62, R3, RZ ;  /* 0x000000033e3e7224 */ /* 0x000fe200078e02ff */
[----:B------:R-:W3:Y:S01]  /*3f370*/  LDCU UR4, c[0x0][0x39c] ;  /* 0x00007380ff0477ac */ /* 0x000ee20008000800 */
[C---:B------:R-:W-:Y:S01]  /*3f380*/  LEA R54, P6, R60.reuse, R2, 0x2 ;  /* 0x000000023c367211 */ /* 0x040fe200078c10ff */
[----:B------:R1:W-:Y:S03]  /*3f390*/  @P3 STG.E desc[UR22][R52.64], R251 ;  /* 0x000000fb34003986 */ /* 0x0003e6000c101916 */
[----:B------:R-:W-:Y:S02]  /*3f3a0*/  LEA.HI.X.SX32 R55, R60, R0, 0x2, P6 ;  /* 0x000000003c377211 */ /* 0x000fe400030f16ff */
[----:B------:R-:W-:-:S03]  /*3f3b0*/  LEA R60, P6, R62, R2, 0x2 ;  /* 0x000000023e3c7211 */ /* 0x000fc600078c10ff */
[----:B------:R3:W-:Y:S01]  /*3f3c0*/  @P2 STG.E desc[UR22][R54.64], R204 ;  /* 0x000000cc36002986 */ /* 0x0007e2000c101916 */
[----:B-1----:R-:W-:-:S04]  /*3f3d0*/  LEA R52, P3, R61, R2, 0x2 ;  /* 0x000000023d347211 */ /* 0x002fc800078610ff */
[-C--:B------:R-:W-:Y:S02]  /*3f3e0*/  LEA.HI.X.SX32 R53, R61, R0.reuse, 0x2, P3 ;  /* 0x000000003d357211 */ /* 0x080fe400018f16ff */
[----:B------:R-:W-:-:S03]  /*3f3f0*/  LEA.HI.X.SX32 R61, R62, R0, 0x2, P6 ;  /* 0x000000003e3d7211 */ /* 0x000fc600030f16ff */
[----:B------:R1:W-:Y:S04]  /*3f400*/  @P5 STG.E desc[UR22][R52.64], R205 ;  /* 0x000000cd34005986 */ /* 0x0003e8000c101916 */
[----:B------:R4:W-:Y:S01]  /*3f410*/  @P4 STG.E desc[UR22][R60.64], R206 ;  /* 0x000000ce3c004986 */ /* 0x0009e2000c101916 */
[C---:B------:R-:W-:Y:S01]  /*3f420*/  ISETP.LT.AND P2, PT, R66.reuse, UR10, !P0 ;  /* 0x0000000a42007c0c */ /* 0x040fe2000c741270 */
[----:B---3--:R-:W-:Y:S01]  /*3f430*/  IMAD R54, R66, R3, RZ ;  /* 0x0000000342367224 */ /* 0x008fe200078e02ff */
[----:B------:R-:W3:Y:S01]  /*3f440*/  LDCU UR10, c[0x0][0x39c] ;  /* 0x00007380ff0a77ac */ /* 0x000ee20008000800 */
[----:B------:R-:W3:Y:S03]  /*3f450*/  LDL.LU R66, [R1+0xa24] ;  /* 0x000a240001427983 */ /* 0x000ee60000300800 */
[----:B-1----:R-:W-:-:S04]  /*3f460*/  LEA R52, P4, R54, R2, 0x2 ;  /* 0x0000000236347211 */ /* 0x002fc800078810ff */
[----:B------:R-:W-:-:S05]  /*3f470*/  LEA.HI.X.SX32 R53, R54, R0, 0x2, P4 ;  /* 0x0000000036357211 */ /* 0x000fca00020f16ff */
[----:B------:R1:W-:Y:S01]  /*3f480*/  @P2 STG.E desc[UR22][R52.64], R207 ;  /* 0x000000cf34002986 */ /* 0x0003e2000c101916 */
[C---:B--2---:R-:W-:Y:S01]  /*3f490*/  ISETP.LT.AND P3, PT, R65.reuse, UR5, !P0 ;  /* 0x0000000541007c0c */ /* 0x044fe2000c761270 */
[-C--:B------:R-:W-:Y:S01]  /*3f4a0*/  IMAD R55, R65, R3.reuse, RZ ;  /* 0x0000000341377224 */ /* 0x080fe200078e02ff */
[----:B------:R-:W2:Y:S01]  /*3f4b0*/  LDCU UR5, c[0x0][0x39c] ;  /* 0x00007380ff0577ac */ /* 0x000ea20008000800 */
[----:B------:R-:W2:Y:S01]  /*3f4c0*/  LDL.LU R65, [R1+0xa30] ;  /* 0x000a300001417983 */ /* 0x000ea20000300800 */
[CC--:B----4-:R-:W-:Y:S01]  /*3f4d0*/  IMAD R60, R67.reuse, R3.reuse, RZ ;  /* 0x00000003433c7224 */ /* 0x0d0fe200078e02ff */
[----:B------:R-:W-:Y:S01]  /*3f4e0*/  ISETP.LT.AND P4, PT, R67, UR4, !P0 ;  /* 0x0000000443007c0c */ /* 0x000fe2000c781270 */
[----:B------:R-:W3:Y:S01]  /*3f4f0*/  LDCU UR4, c[0x0][0x39c] ;  /* 0x00007380ff0477ac */ /* 0x000ee20008000800 */
[----:B------:R-:W4:Y:S01]  /*3f500*/  LDL.LU R62, [R1+0xa2c] ;  /* 0x000a2c00013e7983 */ /* 0x000f220000300800 */
[CC--:B------:R-:W-:Y:S02]  /*3f510*/  LEA R54, P5, R55.reuse, R2.reuse, 0x2 ;  /* 0x0000000237367211 */ /* 0x0c0fe400078a10ff */
[----:B-1----:R-:W-:Y:S01]  /*3f520*/  LEA R52, P2, R60, R2, 0x2 ;  /* 0x000000023c347211 */ /* 0x002fe200078410ff */
[----:B------:R-:W-:Y:S01]  /*3f530*/  IMAD R61, R64, R3, RZ ;  /* 0x00000003403d7224 */ /* 0x000fe200078e02ff */
[----:B------:R-:W-:-:S02]  /*3f540*/  LEA.HI.X.SX32 R55, R55, R0, 0x2, P5 ;  /* 0x0000000037377211 */ /* 0x000fc400028f16ff */
[----:B------:R-:W-:Y:S01]  /*3f550*/  ISETP.LT.AND P5, PT, R64, UR6, !P0 ;  /* 0x0000000640007c0c */ /* 0x000fe2000c7a1270 */
[----:B------:R-:W4:Y:S01]  /*3f560*/  LDCU UR6, c[0x0][0x39c] ;  /* 0x00007380ff0677ac */ /* 0x000f220008000800 */
[----:B------:R-:W4:Y:S01]  /*3f570*/  LDL.LU R64, [R1+0xa40] ;  /* 0x000a400001407983 */ /* 0x000f220000300800 */
[----:B------:R-:W-:-:S03]  /*3f580*/  LEA.HI.X.SX32 R53, R60, R0, 0x2, P2 ;  /* 0x000000003c357211 */ /* 0x000fc600010f16ff */
[----:B------:R-:W-:Y:S01]  /*3f590*/  @P3 STG.E desc[UR22][R54.64], R212 ;  /* 0x000000d436003986 */ /* 0x000fe2000c101916 */
[C---:B------:R-:W-:Y:S01]  /*3f5a0*/  ISETP.LT.AND P3, PT, R63.reuse, UR9, !P0 ;  /* 0x000000093f007c0c */ /* 0x040fe2000c761270 */
[----:B------:R-:W1:Y:S02]  /*3f5b0*/  LDCU UR9, c[0x0][0x39c] ;  /* 0x00007380ff0977ac */ /* 0x000e640008000800 */
[----:B------:R1:W-:Y:S02]  /*3f5c0*/  @P4 STG.E desc[UR22][R52.64], R213 ;  /* 0x000000d534004986 */ /* 0x0003e4000c101916 */
[----:B-1----:R-:W-:Y:S02]  /*3f5d0*/  IMAD R53, R63, R3, RZ ;  /* 0x000000033f357224 */ /* 0x002fe400078e02ff */
[----:B------:R-:W4:Y:S01]  /*3f5e0*/  LDL.LU R63, [R1+0xa44] ;  /* 0x000a4400013f7983 */ /* 0x000f220000300800 */
[----:B------:R-:W-:-:S04]  /*3f5f0*/  LEA R54, P2, R61, R2, 0x2 ;  /* 0x000000023d367211 */ /* 0x000fc800078410ff */
[----:B------:R-:W-:Y:S02]  /*3f600*/  LEA.HI.X.SX32 R55, R61, R0, 0x2, P2 ;  /* 0x000000003d377211 */ /* 0x000fe400010f16ff */
[----:B------:R-:W-:-:S03]  /*3f610*/  LEA R52, P4, R53, R2, 0x2 ;  /* 0x0000000235347211 */ /* 0x000fc600078810ff */
[----:B------:R1:W-:Y:S01]  /*3f620*/  @P5 STG.E desc[UR22][R54.64], R214 ;  /* 0x000000d636005986 */ /* 0x0003e2000c101916 */
[----:B------:R-:W-:-:S05]  /*3f630*/  LEA.HI.X.SX32 R53, R53, R0, 0x2, P4 ;  /* 0x0000000035357211 */ /* 0x000fca00020f16ff */
[----:B------:R1:W-:Y:S01]  /*3f640*/  @P3 STG.E desc[UR22][R52.64], R215 ;  /* 0x000000d734003986 */ /* 0x0003e2000c101916 */
[C---:B---3--:R-:W-:Y:S01]  /*3f650*/  ISETP.LT.AND P2, PT, R66.reuse, UR4, !P0 ;  /* 0x0000000442007c0c */ /* 0x048fe2000c741270 */
[----:B------:R-:W-:Y:S01]  /*3f660*/  IMAD R60, R66, R3, RZ ;  /* 0x00000003423c7224 */ /* 0x000fe200078e02ff */
        /* <DEDUP_REMOVED lines=9> */
[C---:B----4-:R-:W-:Y:S01]  /*3f700*/  ISETP.LT.AND P4, PT, R62.reuse, UR6, !P0 ;  /* 0x000000063e007c0c */ /* 0x050fe2000c781270 */
[----:B------:R-:W-:Y:S01]  /*3f710*/  IMAD R62, R62, R3, RZ ;  /* 0x000000033e3e7224 */ /* 0x000fe200078e02ff */
[-C--:B------:R-:W-:Y:S01]  /*3f720*/  LEA R52, P3, R61, R2.reuse, 0x2 ;  /* 0x000000023d347211 */ /* 0x080fe200078610ff */
[----:B------:R-:W4:Y:S01]  /*3f730*/  LDL.LU R67, [R1+0xa38] ;  /* 0x000a380001437983 */ /* 0x000f220000300800 */
[----:B------:R-:W2:Y:S02]  /*3f740*/  LDCU UR6, c[0x0][0x39c] ;  /* 0x00007380ff0677ac */ /* 0x000ea40008000800 */
[----:B------:R-:W-:-:S02]  /*3f750*/  LEA R60, P6, R62, R2, 0x2 ;  /* 0x000000023e3c7211 */ /* 0x000fc400078c10ff */
[-C--:B------:R-:W-:Y:S01]  /*3f760*/  LEA.HI.X.SX32 R53, R61, R0.reuse, 0x2, P3 ;  /* 0x000000003d357211 */ /* 0x080fe200018f16ff */
[CC--:B-1----:R-:W-:Y:S01]  /*3f770*/  IMAD R54, R64.reuse, R3.reuse, RZ ;  /* 0x0000000340367224 */ /* 0x0c2fe200078e02ff */
[----:B------:R-:W-:Y:S01]  /*3f780*/  ISETP.LT.AND P2, PT, R64, UR10, !P0 ;  /* 0x0000000a40007c0c */ /* 0x000fe2000c741270 */
[----:B------:R-:W1:Y:S01]  /*3f790*/  LDCU UR10, c[0x0][0x39c] ;  /* 0x00007380ff0a77ac */ /* 0x000e620008000800 */
[----:B------:R-:W-:Y:S01]  /*3f7a0*/  LEA.HI.X.SX32 R61, R62, R0, 0x2, P6 ;  /* 0x000000003e3d7211 */ /* 0x000fe200030f16ff */
[----:B------:R-:W4:Y:S04]  /*3f7b0*/  LDL.LU R64, [R1+0xa34] ;  /* 0x000a340001407983 */ /* 0x000f280000300800 */
[----:B------:R1:W-:Y:S04]  /*3f7c0*/  @P5 STG.E desc[UR22][R52.64], R221 ;  /* 0x000000dd34005986 */ /* 0x0003e8000c101916 */
[----:B------:R1:W-:Y:S01]  /*3f7d0*/  @P4 STG.E desc[UR22][R60.64], R222 ;  /* 0x000000de3c004986 */ /* 0x0003e2000c101916 */
[C---:B---3--:R-:W-:Y:S01]  /*3f7e0*/  ISETP.LT.AND P4, PT, R63.reuse, UR4, !P0 ;  /* 0x000000043f007c0c */ /* 0x048fe2000c781270 */
[----:B------:R-:W-:Y:S01]  /*3f7f0*/  IMAD R55, R63, R3, RZ ;  /* 0x000000033f377224 */ /* 0x000fe200078e02ff */
[C---:B-1----:R-:W-:Y:S01]  /*3f800*/  LEA R52, P3, R54.reuse, R2, 0x2 ;  /* 0x0000000236347211 */ /* 0x042fe200078610ff */
[----:B------:R-:W3:Y:S01]  /*3f810*/  LDL.LU R63, [R1+0xabc] ;  /* 0x000abc00013f7983 */ /* 0x000ee20000300800 */
[----:B------:R-:W4:Y:S03]  /*3f820*/  LDCU UR4, c[0x0][0x39c] ;  /* 0x00007380ff0477ac */ /* 0x000f260008000800 */
[----:B------:R-:W3:Y:S01]  /*3f830*/  LDL.LU R62, [R1+0xa20] ;  /* 0x000a2000013e7983 */ /* 0x000ee20000300800 */
[----:B------:R-:W-:-:S02]  /*3f840*/  LEA.HI.X.SX32 R53, R54, R0, 0x2, P3 ;  /* 0x0000000036357211 */ /* 0x000fc400018f16ff */
[----:B------:R-:W-:-:S03]  /*3f850*/  LEA R54, P3, R55, R2, 0x2 ;  /* 0x0000000237367211 */ /* 0x000fc600078610ff */
[----:B------:R1:W-:Y:S01]  /*3f860*/  @P2 STG.E desc[UR22][R52.64], R223 ;  /* 0x000000df34002986 */ /* 0x0003e2000c101916 */
[----:B------:R-:W-:-:S05]  /*3f870*/  LEA.HI.X.SX32 R55, R55, R0, 0x2, P3 ;  /* 0x0000000037377211 */ /* 0x000fca00018f16ff */
[----:B------:R-:W-:Y:S01]  /*3f880*/  @P4 STG.E desc[UR22][R54.64], R228 ;  /* 0x000000e436004986 */ /* 0x000fe2000c101916 */
[C---:B------:R-:W-:Y:S01]  /*3f890*/  IMAD R60, R66.reuse, R3, RZ ;  /* 0x00000003423c7224 */ /* 0x040fe200078e02ff */
[----:B--2---:R-:W-:Y:S01]  /*3f8a0*/  ISETP.LT.AND P5, PT, R66, UR5, !P0 ;  /* 0x0000000542007c0c */ /* 0x004fe2000c7a1270 */
[----:B------:R-:W2:Y:S01]  /*3f8b0*/  LDCU UR5, c[0x0][0x39c] ;  /* 0x00007380ff0577ac */ /* 0x000ea20008000800 */
[----:B------:R-:W2:Y:S02]  /*3f8c0*/  LDL.LU R66, [R1+0xa18] ;  /* 0x000a180001427983 */ /* 0x000ea40000300800 */
[----:B-1----:R-:W-:-:S04]  /*3f8d0*/  LEA R52, P2, R60, R2, 0x2 ;  /* 0x000000023c347211 */ /* 0x002fc800078410ff */
[----:B------:R-:W-:-:S05]  /*3f8e0*/  LEA.HI.X.SX32 R53, R60, R0, 0x2, P2 ;  /* 0x000000003c357211 */ /* 0x000fca00010f16ff */
[----:B------:R1:W-:Y:S01]  /*3f8f0*/  @P5 STG.E desc[UR22][R52.64], R229 ;  /* 0x000000e534005986 */ /* 0x0003e2000c101916 */
[C---:B------:R-:W-:Y:S01]  /*3f900*/  ISETP.LT.AND P3, PT, R65.reuse, UR6, !P0 ;  /* 0x0000000641007c0c */ /* 0x040fe2000c761270 */
[----:B------:R-:W-:Y:S01]  /*3f910*/  IMAD R60, R65, R3, RZ ;  /* 0x00000003413c7224 */ /* 0x000fe200078e02ff */
[----:B------:R-:W2:Y:S01]  /*3f920*/  LDCU UR6, c[0x0][0x39c] ;  /* 0x00007380ff0677ac */ /* 0x000ea20008000800 */
[----:B------:R-:W2:Y:S03]  /*3f930*/  LDL.LU R65, [R1+0xa00] ;  /* 0x000a000001417983 */ /* 0x000ea60000300800 */
[C---:B-1----:R-:W-:Y:S01]  /*3f940*/  LEA R52, P4, R60.reuse, R2, 0x2 ;  /* 0x000000023c347211 */ /* 0x042fe200078810ff */
[----:B------:R-:W2:Y:S03]  /*3f950*/  LDL.LU R61, [R1+0x9fc] ;  /* 0x0009fc00013d7983 */ /* 0x000ea60000300800 */
[----:B------:R-:W-:-:S02]  /*3f960*/  LEA.HI.X.SX32 R53, R60, R0, 0x2, P4 ;  /* 0x000000003c357211 */ /* 0x000fc400020f16ff */
[C---:B----4-:R-:W-:Y:S01]  /*3f970*/  ISETP.LT.AND P4, PT, R64.reuse, UR4, !P0 ;  /* 0x0000000440007c0c */ /* 0x050fe2000c781270 */
[-C--:B------:R-:W-:Y:S02]  /*3f980*/  IMAD R60, R64, R3.reuse, RZ ;  /* 0x00000003403c7224 */ /* 0x080fe400078e02ff */
[----:B------:R1:W-:Y:S01]  /*3f990*/  @P3 STG.E desc[UR22][R52.64], R230 ;  /* 0x000000e634003986 */ /* 0x0003e2000c101916 */
[C---:B------:R-:W-:Y:S01]  /*3f9a0*/  IMAD R55, R67.reuse, R3, RZ ;  /* 0x0000000343377224 */ /* 0x040fe200078e02ff */
[----:B------:R-:W-:Y:S01]  /*3f9b0*/  ISETP.LT.AND P2, PT, R67, UR9, !P0 ;  /* 0x0000000943007c0c */ /* 0x000fe2000c741270 */
[----:B------:R-:W4:Y:S01]  /*3f9c0*/  LDCU UR4, c[0x0][0x39c] ;  /* 0x00007380ff0477ac */ /* 0x000f220008000800 */
[----:B------:R-:W2:Y:S01]  /*3f9d0*/  LDL.LU R64, [R1+0xac8] ;  /* 0x000ac80001407983 */ /* 0x000ea20000300800 */
[----:B---3--:R-:W-:Y:S01]  /*3f9e0*/  ISETP.LT.AND P3, PT, R63, UR10, !P0 ;  /* 0x0000000a3f007c0c */ /* 0x008fe2000c761270 */
[----:B------:R-:W3:Y:S02]  /*3f9f0*/  LDCU UR9, c[0x0][0x39c] ;  /* 0x00007380ff0977ac */ /* 0x000ee40008000800 */
[----:B------:R-:W3:Y:S01]  /*3fa00*/  LDL.LU R63, [R1+0xad0] ;  /* 0x000ad000013f7983 */ /* 0x000ee20000300800 */
[----:B-1----:R-:W-:-:S04]  /*3fa10*/  LEA R52, P6, R60, R2, 0x2 ;  /* 0x000000023c347211 */ /* 0x002fc800078c10ff */
[----:B------:R-:W-:Y:S01]  /*3fa20*/  LEA.HI.X.SX32 R53, R60, R0, 0x2, P6 ;  /* 0x000000003c357211 */ /* 0x000fe200030f16ff */
[C---:B------:R-:W-:Y:S01]  /*3fa30*/  IMAD R60, R62.reuse, R3, RZ ;  /* 0x000000033e3c7224 */ /* 0x040fe200078e02ff */
[----:B--2---:R-:W-:Y:S01]  /*3fa40*/  ISETP.LT.AND P6, PT, R62, UR5, !P0 ;  /* 0x000000053e007c0c */ /* 0x004fe2000c7c1270 */
[----:B------:R-:W1:Y:S01]  /*3fa50*/  LDCU UR5, c[0x0][0x39c] ;  /* 0x00007380ff0577ac */ /* 0x000e620008000800 */
[----:B------:R-:W2:Y:S01]  /*3fa60*/  LDL.LU R62, [R1+0xadc] ;  /* 0x000adc00013e7983 */ /* 0x000ea20000300800 */
[----:B------:R-:W-:-:S04]  /*3fa70*/  LEA R54, P5, R55, R2, 0x2 ;  /* 0x0000000237367211 */ /* 0x000fc800078a10ff */
[----:B------:R-:W-:-:S05]  /*3fa80*/  LEA.HI.X.SX32 R55, R55, R0, 0x2, P5 ;  /* 0x0000000037377211 */ /* 0x000fca00028f16ff */
[----:B------:R-:W-:Y:S04]  /*3fa90*/  @P2 STG.E desc[UR22][R54.64], R231 ;  /* 0x000000e736002986 */ /* 0x000fe8000c101916 */
[----:B------:R1:W-:Y:S02]  /*3faa0*/  @P4 STG.E desc[UR22][R52.64], R236 ;  /* 0x000000ec34004986 */ /* 0x0003e4000c101916 */
[----:B-1----:R-:W-:-:S04]  /*3fab0*/  LEA R52, P2, R60, R2, 0x2 ;  /* 0x000000023c347211 */ /* 0x002fc800078410ff */
[----:B------:R-:W-:-:S05]  /*3fac0*/  LEA.HI.X.SX32 R53, R60, R0, 0x2, P2 ;  /* 0x000000003c357211 */ /* 0x000fca00010f16ff */
[----:B------:R1:W-:Y:S01]  /*3fad0*/  @P6 STG.E desc[UR22][R52.64], R237 ;  /* 0x000000ed34006986 */ /* 0x0003e2000c101916 */
[C---:B------:R-:W-:Y:S01]  /*3fae0*/  IMAD R55, R66.reuse, R3, RZ ;  /* 0x0000000342377224 */ /* 0x040fe200078e02ff */
[----:B------:R-:W-:Y:S01]  /*3faf0*/  ISETP.LT.AND P5, PT, R66, UR6, !P0 ;  /* 0x0000000642007c0c */ /* 0x000fe2000c7a1270 */
[----:B------:R-:W2:Y:S01]  /*3fb00*/  LDCU UR6, c[0x0][0x39c] ;  /* 0x00007380ff0677ac */ /* 0x000ea20008000800 */
[----:B------:R-:W2:Y:S02]  /*3fb10*/  LDL.LU R66, [R1+0xae0] ;  /* 0x000ae00001427983 */ /* 0x000ea40000300800 */
[----:B------:R-:W-:-:S04]  /*3fb20*/  LEA R54, P2, R55, R2, 0x2 ;  /* 0x0000000237367211 */ /* 0x000fc800078410ff */
[----:B------:R-:W-:-:S05]  /*3fb30*/  LEA.HI.X.SX32 R55, R55, R0, 0x2, P2 ;  /* 0x0000000037377211 */ /* 0x000fca00010f16ff */
[----:B------:R1:W-:Y:S01]  /*3fb40*/  @P5 STG.E desc[UR22][R54.64], R238 ;  /* 0x000000ee36005986 */ /* 0x0003e2000c101916 */
[C---:B----4-:R-:W-:Y:S01]  /*3fb50*/  ISETP.LT.AND P4, PT, R65.reuse, UR4, !P0 ;  /* 0x0000000441007c0c */ /* 0x050fe2000c781270 */
[----:B------:R-:W4:Y:S01]  /*3fb60*/  LDCU UR4, c[0x0][0x39c] ;  /* 0x00007380ff0477ac */ /* 0x000f220008000800 */
[----:B------:R-:W-:Y:S02]  /*3fb70*/  IMAD R60, R65, R3, RZ ;  /* 0x00000003413c7224 */ /* 0x000fe400078e02ff */
[----:B------:R-:W2:Y:S03]  /*3fb80*/  LDL.LU R65, [R1+0xae4] ;  /* 0x000ae40001417983 */ /* 0x000ea60000300800 */
[----:B-1----:R-:W-:-:S04]  /*3fb90*/  LEA R52, P6, R60, R2, 0x2 ;  /* 0x000000023c347211 */ /* 0x002fc800078c10ff */
[----:B------:R-:W-:Y:S02]  /*3fba0*/  LEA.HI.X.SX32 R53, R60, R0, 0x2, P6 ;  /* 0x000000003c357211 */ /* 0x000fe400030f16ff */
[----:B------:R-:W-:-:S03]  /*3fbb0*/  ISETP.LT.AND P5, PT, R64, UR5, !P0 ;  /* 0x0000000540007c0c */ /* 0x000fc6000c7a1270 */
[----:B------:R1:W-:Y:S01]  /*3fbc0*/  @P4 STG.E desc[UR22][R52.64], R239 ;  /* 0x000000ef34004986 */ /* 0x0003e2000c101916 */
[----:B---3--:R-:W-:Y:S01]  /*3fbd0*/  ISETP.LT.AND P2, PT, R61, UR9, !P0 ;  /* 0x000000093d007c0c */ /* 0x008fe2000c741270 */
[----:B------:R-:W3:Y:S02]  /*3fbe0*/  LDCU UR5, c[0x0][0x39c] ;  /* 0x00007380ff0577ac */ /* 0x000ee40008000800 */
[----:B------:R-:W2:Y:S01]  /*3fbf0*/  LDL.LU R64, [R1+0xae8] ;  /* 0x000ae80001407983 */ /* 0x000ea20000300800 */
[----:B----4-:R-:W-:Y:S01]  /*3fc00*/  ISETP.LT.AND P4, PT, R63, UR4, !P0 ;  /* 0x000000043f007c0c */ /* 0x010fe2000c781270 */
[----:B------:R-:W-:Y:S02]  /*3fc10*/  IMAD R61, R61, R3, RZ ;  /* 0x000000033d3d7224 */ /* 0x000fe400078e02ff */
[----:B------:R-:W4:Y:S01]  /*3fc20*/  LDL.LU R63, [R1+0xaf4] ;  /* 0x000af400013f7983 */ /* 0x000f220000300800 */
[----:B------:R-:W2:Y:S02]  /*3fc30*/  LDCU UR4, c[0x0][0x39c] ;  /* 0x00007380ff0477ac */ /* 0x000ea40008000800 */
[----:B------:R-:W-:-:S04]  /*3fc40*/  LEA R54, P6, R61, R2, 0x2 ;  /* 0x000000023d367211 */ /* 0x000fc800078c10ff */
[----:B------:R-:W-:Y:S01]  /*3fc50*/  LEA.HI.X.SX32 R55, R61, R0, 0x2, P6 ;  /* 0x000000003d377211 */ /* 0x000fe200030f16ff */
[----:B-1----:R-:W-:-:S04]  /*3fc60*/  IMAD R53, R3, 0x2, R61 ;  /* 0x0000000203357824 */ /* 0x002fc800078e023d */
[----:B------:R1:W-:Y:S01]  /*3fc70*/  @P2 STG.E desc[UR22][R54.64], R136 ;  /* 0x0000008836002986 */ /* 0x0003e2000c101916 */
[----:B--2---:R-:W-:Y:S01]  /*3fc80*/  ISETP.LT.AND P2, PT, R62, UR6, !P0 ;  /* 0x000000063e007c0c */ /* 0x004fe2000c741270 */
[----:B------:R-:W-:Y:S01]  /*3fc90*/  IMAD R60, R3, 0x2, R53 ;  /* 0x00000002033c7824 */ /* 0x000fe200078e0235 */
[C---:B------:R-:W-:Y:S01]  /*3fca0*/  LEA R52, P6, R53.reuse, R2, 0x2 ;  /* 0x0000000235347211 */ /* 0x040fe200078c10ff */
[----:B------:R-:W2:Y:S01]  /*3fcb0*/  LDL.LU R62, [R1+0xafc] ;  /* 0x000afc00013e7983 */ /* 0x000ea20000300800 */
[----:B------:R-:W3:Y:S02]  /*3fcc0*/  LDCU UR6, c[0x0][0x39c] ;  /* 0x00007380ff0677ac */ /* 0x000ee40008000800 */
[----:B------:R-:W-:Y:S01]  /*3fcd0*/  LEA.HI.X.SX32 R53, R53, R0, 0x2, P6 ;  /* 0x0000000035357211 */ /* 0x000fe200030f16ff */
[----:B------:R-:W-:Y:S01]  /*3fce0*/  IMAD R61, R3, 0x2, R60 ;  /* 0x00000002033d7824 */ /* 0x000fe200078e023c */
[----:B-1----:R-:W-:-:S03]  /*3fcf0*/  LEA R54, P6, R60, R2, 0x2 ;  /* 0x000000023c367211 */ /* 0x002fc600078c10ff */
[----:B------:R1:W-:Y:S01]  /*3fd00*/  @P3 STG.E desc[UR22][R52.64], R137 ;  /* 0x0000008934003986 */ /* 0x0003e2000c101916 */
[----:B------:R-:W-:-:S05]  /*3fd10*/  LEA.HI.X.SX32 R55, R60, R0, 0x2, P6 ;  /* 0x000000003c377211 */ /* 0x000fca00030f16ff */
[----:B------:R3:W-:Y:S01]  /*3fd20*/  @P5 STG.E desc[UR22][R54.64], R138 ;  /* 0x0000008a36005986 */ /* 0x0007e2000c101916 */
[----:B-1----:R-:W-:-:S04]  /*3fd30*/  LEA R52, P6, R61, R2, 0x2 ;  /* 0x000000023d347211 */ /* 0x002fc800078c10ff */
[----:B------:R-:W-:Y:S01]  /*3fd40*/  LEA.HI.X.SX32 R53, R61, R0, 0x2, P6 ;  /* 0x000000003d357211 */ /* 0x000fe200030f16ff */
[----:B---3--:R-:W-:-:S04]  /*3fd50*/  IMAD R55, R3, 0x2, R61 ;  /* 0x0000000203377824 */ /* 0x008fc800078e023d */
[----:B------:R1:W-:Y:S01]  /*3fd60*/  @P4 STG.E desc[UR22][R52.64], R139 ;  /* 0x0000008b34004986 */ /* 0x0003e2000c101916 */
[----:B------:R-:W-:Y:S01]  /*3fd70*/  LEA R54, P6, R55, R2, 0x2 ;  /* 0x0000000237367211 */ /* 0x000fe200078c10ff */
[----:B------:R-:W-:-:S03]  /*3fd80*/  IMAD R60, R3, 0x2, R55 ;  /* 0x00000002033c7824 */ /* 0x000fc600078e0237 */
[----:B------:R-:W-:-:S05]  /*3fd90*/  LEA.HI.X.SX32 R55, R55, R0, 0x2, P6 ;  /* 0x0000000037377211 */ /* 0x000fca00030f16ff */
[----:B------:R3:W-:Y:S01]  /*3fda0*/  @P2 STG.E desc[UR22][R54.64], R144 ;  /* 0x0000009036002986 */ /* 0x0007e2000c101916 */
[----:B------:R-:W-:Y:S01]  /*3fdb0*/  ISETP.LT.AND P3, PT, R66, UR5, !P0 ;  /* 0x0000000542007c0c */ /* 0x000fe2000c761270 */
[----:B------:R-:W4:Y:S02]  /*3fdc0*/  LDCU UR5, c[0x0][0x39c] ;  /* 0x00007380ff0577ac */ /* 0x000f240008000800 */
[----:B------:R-:W3:Y:S01]  /*3fdd0*/  LDL.LU R66, [R1+0xb00] ;  /* 0x000b000001427983 */ /* 0x000ee20000300800 */
[----:B------:R-:W-:Y:S01]  /*3fde0*/  ISETP.LT.AND P5, PT, R65, UR4, !P0 ;  /* 0x0000000441007c0c */ /* 0x000fe2000c7a1270 */
[----:B------:R-:W2:Y:S02]  /*3fdf0*/  LDCU UR4, c[0x0][0x39c] ;  /* 0x00007380ff0477ac */ /* 0x000ea40008000800 */
[----:B------:R-:W3:Y:S01]  /*3fe00*/  LDL.LU R65, [R1+0xb08] ;  /* 0x000b080001417983 */ /* 0x000ee20000300800 */
[----:B------:R-:W-:Y:S01]  /*3fe10*/  ISETP.LT.AND P4, PT, R64, UR6, !P0 ;  /* 0x0000000640007c0c */ /* 0x000fe2000c781270 */
[----:B------:R-:W1:Y:S02]  /*3fe20*/  LDCU UR6, c[0x0][0x39c] ;  /* 0x00007380ff0677ac */ /* 0x000e640008000800 */
[----:B------:R-:W3:Y:S01]  /*3fe30*/  LDL.LU R64, [R1+0xb10] ;  /* 0x000b100001407983 */ /* 0x000ee20000300800 */
[----:B----4-:R-:W-:Y:S01]  /*3fe40*/  ISETP.LT.AND P2, PT, R63, UR5, !P0 ;  /* 0x000000053f007c0c */ /* 0x010fe2000c741270 */
[----:B------:R-:W-:-:S02]  /*3fe50*/  IMAD R61, R3, 0x2, R60 ;  /* 0x00000002033d7824 */ /* 0x000fc400078e023c */
[----:B------:R-:W4:Y:S01]  /*3fe60*/  LDL.LU R63, [R1+0xb14] ;  /* 0x000b1400013f7983 */ /* 0x000f220000300800 */
[C---:B-1----:R-:W-:Y:S01]  /*3fe70*/  LEA R52, P6, R60.reuse, R2, 0x2 ;  /* 0x000000023c347211 */ /* 0x042fe200078c10ff */
[----:B------:R-:W1:Y:S03]  /*3fe80*/  LDCU UR5, c[0x0][0x39c] ;  /* 0x00007380ff0577ac */ /* 0x000e660008000800 */
[----:B------:R-:W-:-:S05]  /*3fe90*/  LEA.HI.X.SX32 R53, R60, R0, 0x2, P6 ;  /* 0x000000003c357211 */ /* 0x000fca00030f16ff */
[----:B------:R1:W-:Y:S01]  /*3fea0*/  @P3 STG.E desc[UR22][R52.64], R145 ;  /* 0x0000009134003986 */ /* 0x0003e2000c101916 */
[----:B--2---:R-:W-:Y:S01]  /*3feb0*/  ISETP.LT.AND P3, PT, R62, UR4, !P0 ;  /* 0x000000043e007c0c */ /* 0x004fe2000c761270 */
[----:B------:R-:W2:Y:S02]  /*3fec0*/  LDCU UR4, c[0x0][0x39c] ;  /* 0x00007380ff0477ac */ /* 0x000ea40008000800 */
[----:B------:R-:W4:Y:S01]  /*3fed0*/  LDL.LU R62, [R1+0xb20] ;  /* 0x000b2000013e7983 */ /* 0x000f220000300800 */
[----:B---3--:R-:W-:Y:S01]  /*3fee0*/  LEA R54, P6, R61, R2, 0x2 ;  /* 0x000000023d367211 */ /* 0x008fe200078c10ff */
[----:B-1----:R-:W-:-:S03]  /*3fef0*/  IMAD R53, R3, 0x2, R61 ;  /* 0x0000000203357824 */ /* 0x002fc600078e023d */
[----:B------:R-:W-:Y:S02]  /*3ff00*/  LEA.HI.X.SX32 R55, R61, R0, 0x2, P6 ;  /* 0x000000003d377211 */ /* 0x000fe400030f16ff */
[----:B------:R-:W-:Y:S01]  /*3ff10*/  LEA R52, P6, R53, R2, 0x2 ;  /* 0x0000000235347211 */ /* 0x000fe200078c10ff */
[----:B------:R-:W-:Y:S02]  /*3ff20*/  IMAD R60, R3, 0x2, R53 ;  /* 0x00000002033c7824 */ /* 0x000fe400078e0235 */
[----:B------:R1:W-:Y:S01]  /*3ff30*/  @P5 STG.E desc[UR22][R54.64], R146 ;  /* 0x0000009236005986 */ /* 0x0003e2000c101916 */
[----:B------:R-:W-:Y:S01]  /*3ff40*/  LEA.HI.X.SX32 R53, R53, R0, 0x2, P6 ;  /* 0x0000000035357211 */ /* 0x000fe200030f16ff */
[----:B------:R-:W-:-:S04]  /*3ff50*/  IMAD R61, R3, 0x2, R60 ;  /* 0x00000002033d7824 */ /* 0x000fc800078e023c */
[----:B------:R3:W-:Y:S01]  /*3ff60*/  @P4 STG.E desc[UR22][R52.64], R147 ;  /* 0x0000009334004986 */ /* 0x0007e2000c101916 */
[----:B-1----:R-:W-:-:S04]  /*3ff70*/  LEA R54, P6, R60, R2, 0x2 ;  /* 0x000000023c367211 */ /* 0x002fc800078c10ff */
[----:B------:R-:W-:Y:S02]  /*3ff80*/  LEA.HI.X.SX32 R55, R60, R0, 0x2, P6 ;  /* 0x000000003c377211 */ /* 0x000fe400030f16ff */
[----:B---3--:R-:W-:-:S03]  /*3ff90*/  LEA R52, P6, R61, R2, 0x2 ;  /* 0x000000023d347211 */ /* 0x008fc600078c10ff */
[----:B------:R1:W-:Y:S01]  /*3ffa0*/  @P2 STG.E desc[UR22][R54.64], R152 ;  /* 0x0000009836002986 */ /* 0x0003e2000c101916 */
[----:B------:R-:W-:-:S05]  /*3ffb0*/  LEA.HI.X.SX32 R53, R61, R0, 0x2, P6 ;  /* 0x000000003d357211 */ /* 0x000fca00030f16ff */
[----:B------:R3:W-:Y:S01]  /*3ffc0*/  @P3 STG.E desc[UR22][R52.64], R153 ;  /* 0x0000009934003986 */ /* 0x0007e2000c101916 */
[----:B------:R-:W-:Y:S01]  /*3ffd0*/  ISETP.LT.AND P5, PT, R66, UR6, !P0 ;  /* 0x0000000642007c0c */ /* 0x000fe2000c7a1270 */
[----:B------:R-:W4:Y:S02]  /*3ffe0*/  LDCU UR6, c[0x0][0x39c] ;  /* 0x00007380ff0677ac */ /* 0x000f240008000800 */
[----:B------:R-:W3:Y:S01]  /*3fff0*/  LDL.LU R66, [R1+0xb24] ;  /* 0x000b240001427983 */ /* 0x000ee20000300800 */
[----:B------:R-:W-:Y:S01]  /*40000*/  ISETP.LT.AND P4, PT, R65, UR5, !P0 ;  /* 0x0000000541007c0c */ /* 0x000fe2000c781270 */
[----:B------:R-:W1:Y:S02]  /*40010*/  LDCU UR5, c[0x0][0x39c] ;  /* 0x00007380ff0577ac */ /* 0x000e640008000800 */
[----:B------:R-:W3:Y:S01]  /*40020*/  LDL.LU R65, [R1+0xb2c] ;  /* 0x000b2c0001417983 */ /* 0x000ee20000300800 */
[----:B--2---:R-:W-:Y:S01]  /*40030*/  ISETP.LT.AND P2, PT, R64, UR4, !P0 ;  /* 0x0000000440007c0c */ /* 0x004fe2000c741270 */
[----:B-1----:R-:W-:-:S02]  /*40040*/  IMAD R55, R3, 0x2, R61 ;  /* 0x0000000203377824 */ /* 0x002fc400078e023d */
[----:B------:R-:W2:Y:S01]  /*40050*/  LDL.LU R64, [R1+0xb30] ;  /* 0x000b300001407983 */ /* 0x000ea20000300800 */
[----:B------:R-:W1:Y:S01]  /*40060*/  LDCU UR4, c[0x0][0x39c] ;  /* 0x00007380ff0477ac */ /* 0x000e620008000800 */
[----:B----4-:R-:W-:Y:S01]  /*40070*/  ISETP.LT.AND P3, PT, R63, UR6, !P0 ;  /* 0x000000063f007c0c */ /* 0x010fe2000c761270 */
[----:B------:R-:W-:Y:S01]  /*40080*/  IMAD R60, R3, 0x2, R55 ;  /* 0x00000002033c7824 */ /* 0x000fe200078e0237 */
[----:B------:R-:W4:Y:S01]  /*40090*/  LDL.LU R63, [R1+0xb3c] ;  /* 0x000b3c00013f7983 */ /* 0x000f220000300800 */
[C---:B------:R-:W-:Y:S01]  /*400a0*/  LEA R54, P6, R55.reuse, R2, 0x2 ;  /* 0x0000000237367211 */ /* 0x040fe200078c10ff */
[----:B------:R-:W1:Y:S03]  /*400b0*/  LDCU UR6, c[0x0][0x39c] ;  /* 0x00007380ff0677ac */ /* 0x000e660008000800 */
[----:B------:R-:W-:-:S05]  /*400c0*/  LEA.HI.X.SX32 R55, R55, R0, 0x2, P6 ;  /* 0x0000000037377211 */ /* 0x000fca00030f16ff */
[----:B------:R1:W-:Y:S01]  /*400d0*/  @P5 STG.E desc[UR22][R54.64], R154 ;  /* 0x0000009a36005986 */ /* 0x0003e2000c101916 */
[----:B------:R-:W-:Y:S01]  /*400e0*/  ISETP.LT.AND P5, PT, R62, UR5, !P0 ;  /* 0x000000053e007c0c */ /* 0x000fe2000c7a1270 */
[----:B------:R-:W-:Y:S02]  /*400f0*/  IMAD R61, R3, 0x2, R60 ;  /* 0x00000002033d7824 */ /* 0x000fe400078e023c */
[----:B------:R-:W4:Y:S01]  /*40100*/  LDL.LU R62, [R1+0xb44] ;  /* 0x000b4400013e7983 */ /* 0x000f220000300800 */
[C---:B---3--:R-:W-:Y:S01]  /*40110*/  LEA R52, P6, R60.reuse, R2, 0x2 ;  /* 0x000000023c347211 */ /* 0x048fe200078c10ff */
[----:B------:R-:W2:Y:S03]  /*40120*/  LDCU UR5, c[0x0][0x39c] ;  /* 0x00007380ff0577ac */ /* 0x000ea60008000800 */
[----:B------:R-:W-:Y:S02]  /*40130*/  LEA.HI.X.SX32 R53, R60, R0, 0x2, P6 ;  /* 0x000000003c357211 */ /* 0x000fe400030f16ff */
[----:B-1----:R-:W-:-:S03]  /*40140*/  LEA R54, P6, R61, R2, 0x2 ;  /* 0x000000023d367211 */ /* 0x002fc600078c10ff */
[----:B------:R1:W-:Y:S01]  /*40150*/  @P4 STG.E desc[UR22][R52.64], R155 ;  /* 0x0000009b34004986 */ /* 0x0003e2000c101916 */
[----:B------:R-:W-:-:S05]  /*40160*/  LEA.HI.X.SX32 R55, R61, R0, 0x2, P6 ;  /* 0x000000003d377211 */ /* 0x000fca00030f16ff */
[----:B------:R3:W-:Y:S01]  /*40170*/  @P2 STG.E desc[UR22][R54.64], R160 ;  /* 0x000000a036002986 */ /* 0x0007e2000c101916 */
[----:B-1----:R-:W-:-:S05]  /*40180*/  IMAD R53, R3, 0x2, R61 ;  /* 0x0000000203357824 */ /* 0x002fca00078e023d */
[----:B------:R-:W-:Y:S01]  /*40190*/  LEA R52, P6, R53, R2, 0x2 ;  /* 0x0000000235347211 */ /* 0x000fe200078c10ff */
[----:B------:R-:W-:-:S03]  /*401a0*/  IMAD R60, R3, 0x2, R53 ;  /* 0x00000002033c7824 */ /* 0x000fc600078e0235 */
[----:B------:R-:W-:Y:S02]  /*401b0*/  LEA.HI.X.SX32 R53, R53, R0, 0x2, P6 ;  /* 0x0000000035357211 */ /* 0x000fe400030f16ff */
[----:B---3--:R-:W-:-:S03]  /*401c0*/  LEA R54, P6, R60, R2, 0x2 ;  /* 0x000000023c367211 */ /* 0x008fc600078c10ff */
[----:B------:R-:W-:Y:S01]  /*401d0*/  @P3 STG.E desc[UR22][R52.64], R161 ;  /* 0x000000a134003986 */ /* 0x000fe2000c101916 */
        /* <DEDUP_REMOVED lines=9> */
[----:B------:R-:W-:-:S02]  /*40270*/  IMAD R61, R3, 0x2, R60 ;  /* 0x00000002033d7824 */ /* 0x000fc400078e023c */
[----:B------:R-:W2:Y:S01]  /*40280*/  LDL.LU R64, [R1+0xb54] ;  /* 0x000b540001407983 */ /* 0x000ea20000300800 */
[----:B------:R-:W3:Y:S01]  /*40290*/  LDCU UR5, c[0x0][0x39c] ;  /* 0x00007380ff0577ac */ /* 0x000ee20008000800 */
[----:B----4-:R-:W-:Y:S01]  /*402a0*/  ISETP.LT.AND P5, PT, R63, UR4, !P0 ;  /* 0x000000043f007c0c */ /* 0x010fe2000c7a1270 */
[----:B-1----:R-:W-:Y:S01]  /*402b0*/  IMAD R55, R3, 0x2, R61 ;  /* 0x0000000203377824 */ /* 0x002fe200078e023d */
        /* <DEDUP_REMOVED lines=8> */
[C---:B------:R-:W-:Y:S01]  /*40340*/  LEA R54, P6, R55.reuse, R2, 0x2 ;  /* 0x0000000237367211 */ /* 0x040fe200078c10ff */
[----:B------:R-:W2:Y:S03]  /*40350*/  LDCU UR6, c[0x0][0x39c] ;  /* 0x00007380ff0677ac */ /* 0x000ea60008000800 */
[----:B------:R-:W-:Y:S02]  /*40360*/  LEA.HI.X.SX32 R55, R55, R0, 0x2, P6 ;  /* 0x0000000037377211 */ /* 0x000fe400030f16ff */
[----:B-1----:R-:W-:Y:S01]  /*40370*/  LEA R52, P6, R60, R2, 0x2 ;  /* 0x000000023c347211 */ /* 0x002fe200078c10ff */
[----:B------:R-:W-:-:S02]  /*40380*/  IMAD R61, R3, 0x2, R60 ;  /* 0x00000002033d7824 */ /* 0x000fc400078e023c */
[----:B------:R1:W-:Y:S01]  /*40390*/  @P2 STG.E desc[UR22][R54.64], R168 ;  /* 0x000000a836002986 */ /* 0x0003e2000c101916 */
[----:B------:R-:W-:-:S05]  /*403a0*/  LEA.HI.X.SX32 R53, R60, R0, 0x2, P6 ;  /* 0x000000003c357211 */ /* 0x000fca00030f16ff */
[----:B------:R1:W-:Y:S02]  /*403b0*/  @P3 STG.E desc[UR22][R52.64], R169 ;  /* 0x000000a934003986 */ /* 0x0003e4000c101916 */
[----:B-1----:R-:W-:-:S04]  /*403c0*/  LEA R54, P6, R61, R2, 0x2 ;  /* 0x000000023d367211 */ /* 0x002fc800078c10ff */
[----:B------:R-:W-:Y:S01]  /*403d0*/  LEA.HI.X.SX32 R55, R61, R0, 0x2, P6 ;  /* 0x000000003d377211 */ /* 0x000fe200030f16ff */
[----:B------:R-:W-:-:S04]  /*403e0*/  IMAD R53, R3, 0x2, R61 ;  /* 0x0000000203357824 */ /* 0x000fc800078e023d */
[----:B------:R1:W-:Y:S01]  /*403f0*/  @P5 STG.E desc[UR22][R54.64], R170 ;  /* 0x000000aa36005986 */ /* 0x0003e2000c101916 */
[----:B------:R-:W-:Y:S01]  /*40400*/  LEA R52, P6, R53, R2, 0x2 ;  /* 0x0000000235347211 */ /* 0x000fe200078c10ff */
[----:B------:R-:W-:-:S03]  /*40410*/  IMAD R60, R3, 0x2, R53 ;  /* 0x00000002033c7824 */ /* 0x000fc600078e0235 */
[----:B------:R-:W-:-:S05]  /*40420*/  LEA.HI.X.SX32 R53, R53, R0, 0x2, P6 ;  /* 0x0000000035357211 */ /* 0x000fca00030f16ff */
[----:B------:R1:W-:Y:S01]  /*40430*/  @P4 STG.E desc[UR22][R52.64], R171 ;  /* 0x000000ab34004986 */ /* 0x0003e2000c101916 */
[----:B---3--:R-:W-:Y:S01]  /*40440*/  ISETP.LT.AND P2, PT, R66, UR5, !P0 ;  /* 0x0000000542007c0c */ /* 0x008fe2000c741270 */
[----:B------:R-:W4:Y:S02]  /*40450*/  LDCU UR5, c[0x0][0x39c] ;  /* 0x00007380ff0577ac */ /* 0x000f240008000800 */
[----:B------:R-:W3:Y:S01]  /*40460*/  LDL.LU R66, [R1+0xb6c] ;  /* 0x000b6c0001427983 */ /* 0x000ee20000300800 */
[----:B------:R-:W-:Y:S01]  /*40470*/  ISETP.LT.AND P3, PT, R65, UR4, !P0 ;  /* 0x0000000441007c0c */ /* 0x000fe2000c761270 */
[----:B------:R-:W1:Y:S02]  /*40480*/  LDCU UR4, c[0x0][0x39c] ;  /* 0x00007380ff0477ac */ /* 0x000e640008000800 */
[----:B------:R-:W3:Y:S01]  /*40490*/  LDL.LU R65, [R1+0xb70] ;  /* 0x000b700001417983 */ /* 0x000ee20000300800 */
[----:B--2---:R-:W-:Y:S01]  /*404a0*/  ISETP.LT.AND P5, PT, R64, UR6, !P0 ;  /* 0x0000000640007c0c */ /* 0x004fe2000c7a1270 */
[----:B------:R-:W3:Y:S02]  /*404b0*/  LDCU UR6, c[0x0][0x39c] ;  /* 0x00007380ff0677ac */ /* 0x000ee40008000800 */
[----:B------:R-:W2:Y:S01]  /*404c0*/  LDL.LU R64, [R1+0xb78] ;  /* 0x000b780001407983 */ /* 0x000ea20000300800 */
[----:B----4-:R-:W-:Y:S01]  /*404d0*/  ISETP.LT.AND P4, PT, R63, UR5, !P0 ;  /* 0x000000053f007c0c */ /* 0x010fe2000c781270 */
[----:B------:R-:W-:-:S02]  /*404e0*/  IMAD R61, R3, 0x2, R60 ;  /* 0x00000002033d7824 */ /* 0x000fc400078e023c */
[----:B------:R-:W4:Y:S01]  /*404f0*/  LDL.LU R63, [R1+0xb80] ;  /* 0x000b8000013f7983 */ /* 0x000f220000300800 */
[C---:B-1----:R-:W-:Y:S01]  /*40500*/  LEA R54, P6, R60.reuse, R2, 0x2 ;  /* 0x000000023c367211 */ /* 0x042fe200078c10ff */
[----:B------:R-:W1:Y:S03]  /*40510*/  LDCU UR5, c[0x0][0x39c] ;  /* 0x00007380ff0577ac */ /* 0x000e660008000800 */
[----:B------:R-:W-:-:S05]  /*40520*/  LEA.HI.X.SX32 R55, R60, R0, 0x2, P6 ;  /* 0x000000003c377211 */ /* 0x000fca00030f16ff */
[----:B------:R1:W-:Y:S01]  /*40530*/  @P2 STG.E desc[UR22][R54.64], R176 ;  /* 0x000000b036002986 */ /* 0x0003e2000c101916 */
[----:B------:R-:W-:Y:S01]  /*40540*/  ISETP.LT.AND P2, PT, R62, UR4, !P0 ;  /* 0x000000043e007c0c */ /* 0x000fe2000c741270 */
[----:B------:R-:W2:Y:S02]  /*40550*/  LDCU UR4, c[0x0][0x39c] ;  /* 0x00007380ff0477ac */ /* 0x000ea40008000800 */
[----:B------:R-:W4:Y:S01]  /*40560*/  LDL.LU R62, [R1+0xb88] ;  /* 0x000b8800013e7983 */ /* 0x000f220000300800 */
[----:B------:R-:W-:Y:S01]  /*40570*/  LEA R52, P6, R61, R2, 0x2 ;  /* 0x000000023d347211 */ /* 0x000fe200078c10ff */
[----:B-1----:R-:W-:-:S03]  /*40580*/  IMAD R55, R3, 0x2, R61 ;  /* 0x0000000203377824 */ /* 0x002fc600078e023d */
[----:B------:R-:W-:Y:S02]  /*40590*/  LEA.HI.X.SX32 R53, R61, R0, 0x2, P6 ;  /* 0x000000003d357211 */ /* 0x000fe400030f16ff */
[----:B------:R-:W-:Y:S01]  /*405a0*/  LEA R54, P6, R55, R2, 0x2 ;  /* 0x0000000237367211 */ /* 0x000fe200078c10ff */
[----:B------:R-:W-:Y:S02]  /*405b0*/  IMAD R60, R3, 0x2, R55 ;  /* 0x00000002033c7824 */ /* 0x000fe400078e0237 */
[----:B------:R1:W-:Y:S01]  /*405c0*/  @P3 STG.E desc[UR22][R52.64], R177 ;  /* 0x000000b134003986 */ /* 0x0003e2000c101916 */
[----:B------:R-:W-:Y:S01]  /*405d0*/  LEA.HI.X.SX32 R55, R55, R0, 0x2, P6 ;  /* 0x0000000037377211 */ /* 0x000fe200030f16ff */
[----:B------:R-:W-:-:S04]  /*405e0*/  IMAD R61, R3, 0x2, R60 ;  /* 0x00000002033d7824 */ /* 0x000fc800078e023c */
[----:B------:R1:W-:Y:S02]  /*405f0*/  @P5 STG.E desc[UR22][R54.64], R178 ;  /* 0x000000b236005986 */ /* 0x0003e4000c101916 */
[----:B-1----:R-:W-:-:S04]  /*40600*/  LEA R52, P6, R60, R2, 0x2 ;  /* 0x000000023c347211 */ /* 0x002fc800078c10ff */
[----:B------:R-:W-:Y:S02]  /*40610*/  LEA.HI.X.SX32 R53, R60, R0, 0x2, P6 ;  /* 0x000000003c357211 */ /* 0x000fe400030f16ff */
[----:B------:R-:W-:-:S03]  /*40620*/  LEA R54, P6, R61, R2, 0x2 ;  /* 0x000000023d367211 */ /* 0x000fc600078c10ff */
[----:B------:R1:W-:Y:S01]  /*40630*/  @P4 STG.E desc[UR22][R52.64], R179 ;  /* 0x000000b334004986 */ /* 0x0003e2000c101916 */
        /* <DEDUP_REMOVED lines=11> */
[----:B------:R-:W3:Y:S01]  /*406f0*/  LDCU UR4, c[0x0][0x39c] ;  /* 0x00007380ff0477ac */ /* 0x000ee20008000800 */
        /* <DEDUP_REMOVED lines=13> */
[----:B-1----:R-:W-:-:S03]  /*407d0*/  LEA R52, P6, R61, R2, 0x2 ;  /* 0x000000023d347211 */ /* 0x002fc600078c10ff */
[----:B------:R1:W-:Y:S01]  /*407e0*/  @P5 STG.E desc[UR22][R54.64], R186 ;  /* 0x000000ba36005986 */ /* 0x0003e2000c101916 */
[----:B------:R-:W-:-:S05]  /*407f0*/  LEA.HI.X.SX32 R53, R61, R0, 0x2, P6 ;  /* 0x000000003d357211 */ /* 0x000fca00030f16ff */
[----:B------:R1:W-:Y:S02]  /*40800*/  @P4 STG.E desc[UR22][R52.64], R187 ;  /* 0x000000bb34004986 */ /* 0x0003e4000c101916 */
[----:B-1----:R-:W-:-:S05]  /*40810*/  IMAD R55, R3, 0x2, R61 ;  /* 0x0000000203377824 */ /* 0x002fca00078e023d */
[----:B------:R-:W-:Y:S01]  /*40820*/  LEA R54, P6, R55, R2, 0x2 ;  /* 0x0000000237367211 */ /* 0x000fe200078c10ff */
[----:B------:R-:W-:-:S03]  /*40830*/  IMAD R60, R3, 0x2, R55 ;  /* 0x00000002033c7824 */ /* 0x000fc600078e0237 */
[----:B------:R-:W-:Y:S02]  /*40840*/  LEA.HI.X.SX32 R55, R55, R0, 0x2, P6 ;  /* 0x0000000037377211 */ /* 0x000fe400030f16ff */
[----:B------:R-:W-:-:S03]  /*40850*/  LEA R52, P6, R60, R2, 0x2 ;  /* 0x000000023c347211 */ /* 0x000fc600078c10ff */
[----:B------:R-:W-:Y:S01]  /*40860*/  @P2 STG.E desc[UR22][R54.64], R192 ;  /* 0x000000c036002986 */ /* 0x000fe2000c101916 */
        /* <DEDUP_REMOVED lines=257> */
[C---:B-1----:R-:W-:Y:S01]  /*41880*/  LEA R52, P6, R60.reuse, R2, 0x2 ;  /* 0x000000023c347211 */ /* 0x042fe200078c10ff */
[----:B------:R-:W3:Y:S01]  /*41890*/  LDCU UR6, c[0x0][0x39c] ;  /* 0x00007380ff0677ac */ /* 0x000ee20008000800 */
[----:B----4-:R-:W-:Y:S01]  /*418a0*/  ISETP.LT.AND P2, PT, R63, UR5, !P0 ;  /* 0x000000053f007c0c */ /* 0x010fe2000c741270 */
[----:B------:R-:W1:Y:S01]  /*418b0*/  LDCU UR5, c[0x0][0x39c] ;  /* 0x00007380ff0577ac */ /* 0x000e620008000800 */
[----:B------:R-:W4:Y:S01]  /*418c0*/  LDL.LU R63, [R1+0xccc] ;  /* 0x000ccc00013f7983 */ /* 0x000f220000300800 */
[----:B------:R-:W-:Y:S02]  /*418d0*/  LEA.HI.X.SX32 R53, R60, R0, 0x2, P6 ;  /* 0x000000003c357211 */ /* 0x000fe400030f16ff */
[----:B------:R-:W-:-:S03]  /*418e0*/  LEA R8, P6, R61, R2, 0x2 ;  /* 0x000000023d087211 */ /* 0x000fc600078c10ff */
[----:B------:R1:W-:Y:S02]  /*418f0*/  @P3 STG.E desc[UR22][R52.64], R9 ;  /* 0x0000000934003986 */ /* 0x0003e4000c101916 */
[----:B-1----:R-:W-:Y:S01]  /*41900*/  IMAD R53, R3, 0x2, R61 ;  /* 0x0000000203357824 */ /* 0x002fe200078e023d */
[----:B------:R-:W-:Y:S02]  /*41910*/  LEA.HI.X.SX32 R9, R61, R0, 0x2, P6 ;  /* 0x000000003d097211 */ /* 0x000fe400030f16ff */
[----:B------:R-:W-:Y:S01]  /*41920*/  ISETP.LT.AND P3, PT, R62, UR4, !P0 ;  /* 0x000000043e007c0c */ /* 0x000fe2000c761270 */
[----:B------:R-:W-:Y:S01]  /*41930*/  IMAD R54, R3, 0x2, R53 ;  /* 0x0000000203367824 */ /* 0x000fe200078e0235 */
[----:B------:R-:W4:Y:S01]  /*41940*/  LDL.LU R62, [R1+0xce8] ;  /* 0x000ce800013e7983 */ /* 0x000f220000300800 */
[C---:B------:R-:W-:Y:S01]  /*41950*/  LEA R52, P6, R53.reuse, R2, 0x2 ;  /* 0x0000000235347211 */ /* 0x040fe200078c10ff */
[----:B------:R-:W2:Y:S02]  /*41960*/  LDCU UR4, c[0x0][0x39c] ;  /* 0x00007380ff0477ac */ /* 0x000ea40008000800 */
[----:B------:R1:W-:Y:S01]  /*41970*/  @P5 STG.E desc[UR22][R8.64], R10 ;  /* 0x0000000a08005986 */ /* 0x0003e2000c101916 */
[----:B------:R-:W-:-:S03]  /*41980*/  LEA.HI.X.SX32 R53, R53, R0, 0x2, P6 ;  /* 0x0000000035357211 */ /* 0x000fc600030f16ff */
[----:B------:R-:W4:Y:S01]  /*41990*/  LDL.LU R61, [R1+0xcf0] ;  /* 0x000cf000013d7983 */ /* 0x000f220000300800 */
[----:B------:R-:W-:-:S03]  /*419a0*/  IMAD R55, R3, 0x2, R54 ;  /* 0x0000000203377824 */ /* 0x000fc600078e0236 */
[----:B------:R-:W4:Y:S01]  /*419b0*/  LDL.LU R60, [R1+0xd00] ;  /* 0x000d0000013c7983 */ /* 0x000f220000300800 */
[----:B-1----:R-:W-:-:S04]  /*419c0*/  LEA R8, P6, R54, R2, 0x2 ;  /* 0x0000000236087211 */ /* 0x002fc800078c10ff */
[----:B------:R-:W-:Y:S01]  /*419d0*/  LEA.HI.X.SX32 R9, R54, R0, 0x2, P6 ;  /* 0x0000000036097211 */ /* 0x000fe200030f16ff */
[----:B------:R1:W-:Y:S01]  /*419e0*/  @P4 STG.E desc[UR22][R52.64], R11 ;  /* 0x0000000b34004986 */ /* 0x0003e2000c101916 */
[----:B------:R-:W-:-:S03]  /*419f0*/  LEA R10, P6, R55, R2, 0x2 ;  /* 0x00000002370a7211 */ /* 0x000fc600078c10ff */
[----:B------:R1:W-:Y:S04]  /*41a00*/  @P2 STG.E desc[UR22][R8.64], R16 ;  /* 0x0000001008002986 */ /* 0x0003e8000c101916 */
[----:B------:R-:W4:Y:S01]  /*41a10*/  LDL.LU R54, [R1+0xd08] ;  /* 0x000d080001367983 */ /* 0x000f220000300800 */
[----:B-1----:R-:W-:-:S03]  /*41a20*/  LEA.HI.X.SX32 R11, R55, R0, 0x2, P6 ;  /* 0x00000000370b7211 */ /* 0x002fc600030f16ff */
[----:B------:R-:W4:Y:S01]  /*41a30*/  LDL.LU R53, [R1+0xd1c] ;  /* 0x000d1c0001357983 */ /* 0x000f220000300800 */
[----:B------:R-:W-:-:S03]  /*41a40*/  IMAD R9, R3, 0x2, R55 ;  /* 0x0000000203097824 */ /* 0x000fc600078e0237 */
[----:B------:R1:W-:Y:S01]  /*41a50*/  @P3 STG.E desc[UR22][R10.64], R17 ;  /* 0x000000110a003986 */ /* 0x0003e2000c101916 */
[----:B------:R-:W-:Y:S01]  /*41a60*/  IMAD R16, R3, 0x2, R9 ;  /* 0x0000000203107824 */ /* 0x000fe200078e0209 */
[C---:B------:R-:W-:Y:S02]  /*41a70*/  LEA R8, P6, R9.reuse, R2, 0x2 ;  /* 0x0000000209087211 */ /* 0x040fe400078c10ff */
[----:B------:R-:W4:Y:S02]  /*41a80*/  LDL.LU R52, [R1+0xd34] ;  /* 0x000d340001347983 */ /* 0x000f240000300800 */
[----:B------:R-:W-:Y:S02]  /*41a90*/  LEA.HI.X.SX32 R9, R9, R0, 0x2, P6 ;  /* 0x0000000009097211 */ /* 0x000fe400030f16ff */
[----:B-1----:R-:W-:Y:S01]  /*41aa0*/  LEA R10, P6, R16, R2, 0x2 ;  /* 0x00000002100a7211 */ /* 0x002fe200078c10ff */
[----:B------:R-:W-:-:S03]  /*41ab0*/  IMAD R17, R3, 0x2, R16 ;  /* 0x0000000203117824 */ /* 0x000fc600078e0210 */
[----:B------:R-:W-:Y:S02]  /*41ac0*/  LEA.HI.X.SX32 R11, R16, R0, 0x2, P6 ;  /* 0x00000000100b7211 */ /* 0x000fe400030f16ff */
[----:B---3--:R-:W-:Y:S01]  /*41ad0*/  ISETP.LT.AND P5, PT, R66, UR6, !P0 ;  /* 0x0000000642007c0c */ /* 0x008fe2000c7a1270 */
[----:B------:R-:W4:-:S12]  /*41ae0*/  LDCU UR6, c[0x0][0x39c] ;  /* 0x00007380ff0677ac */ /* 0x000f180008000800 */
[----:B------:R1:W-:Y:S01]  /*41af0*/  @P5 STG.E desc[UR22][R8.64], R18 ;  /* 0x0000001208005986 */ /* 0x0003e2000c101916 */
[----:B------:R-:W-:-:S03]  /*41b00*/  ISETP.LT.AND P4, PT, R65, UR5, !P0 ;  /* 0x0000000541007c0c */ /* 0x000fc6000c781270 */
[----:B-1----:R-:W3:Y:S01]  /*41b10*/  LDL.LU R18, [R1+0xd38] ;  /* 0x000d380001127983 */ /* 0x002ee20000300800 */
[C---:B------:R-:W-:Y:S01]  /*41b20*/  LEA R8, P6, R17.reuse, R2, 0x2 ;  /* 0x0000000211087211 */ /* 0x040fe200078c10ff */
[----:B------:R-:W1:Y:S03]  /*41b30*/  LDCU UR5, c[0x0][0x39c] ;  /* 0x00007380ff0577ac */ /* 0x000e660008000800 */
[----:B------:R-:W-:-:S05]  /*41b40*/  LEA.HI.X.SX32 R9, R17, R0, 0x2, P6 ;  /* 0x0000000011097211 */ /* 0x000fca00030f16ff */
[----:B------:R1:W-:Y:S01]  /*41b50*/  @P4 STG.E desc[UR22][R10.64], R19 ;  /* 0x000000130a004986 */ /* 0x0003e2000c101916 */
[----:B--2---:R-:W-:Y:S01]  /*41b60*/  ISETP.LT.AND P2, PT, R64, UR4, !P0 ;  /* 0x0000000440007c0c */ /* 0x004fe2000c741270 */
[----:B------:R-:W2:Y:S01]  /*41b70*/  LDCU UR4, c[0x0][0x39c] ;  /* 0x00007380ff0477ac */ /* 0x000ea20008000800 */
[----:B-1----:R-:W-:Y:S01]  /*41b80*/  IMAD R11, R3, 0x2, R17 ;  /* 0x00000002030b7824 */ /* 0x002fe200078e0211 */
[----:B----4-:R-:W-:-:S10]  /*41b90*/  ISETP.LT.AND P3, PT, R63, UR6, !P0 ;  /* 0x000000063f007c0c */ /* 0x010fd4000c761270 */
[----:B------:R1:W-:Y:S01]  /*41ba0*/  @P2 STG.E desc[UR22][R8.64], R24 ;  /* 0x0000001808002986 */ /* 0x0003e2000c101916 */
[----:B------:R-:W-:Y:S01]  /*41bb0*/  LEA R10, P6, R11, R2, 0x2 ;  /* 0x000000020b0a7211 */ /* 0x000fe200078c10ff */
[----:B------:R-:W-:Y:S01]  /*41bc0*/  IMAD R16, R3, 0x2, R11 ;  /* 0x0000000203107824 */ /* 0x000fe200078e020b */
[----:B------:R-:W4:Y:S02]  /*41bd0*/  LDCU UR6, c[0x0][0x39c] ;  /* 0x00007380ff0677ac */ /* 0x000f240008000800 */
[----:B------:R-:W-:Y:S01]  /*41be0*/  LEA.HI.X.SX32 R11, R11, R0, 0x2, P6 ;  /* 0x000000000b0b7211 */ /* 0x000fe200030f16ff */
[----:B-1----:R-:W3:Y:S04]  /*41bf0*/  LDL.LU R24, [R1+0xd40] ;  /* 0x000d400001187983 */ /* 0x002ee80000300800 */
[----:B------:R1:W-:Y:S04]  /*41c00*/  @P3 STG.E desc[UR22][R10.64], R25 ;  /* 0x000000190a003986 */ /* 0x0003e8000c101916 */
[----:B-1----:R-:W3:Y:S01]  /*41c10*/  LDL.LU R25, [R1+0xd4c] ;  /* 0x000d4c0001197983 */ /* 0x002ee20000300800 */
[----:B------:R-:W-:Y:S01]  /*41c20*/  ISETP.LT.AND P5, PT, R62, UR5, !P0 ;  /* 0x000000053e007c0c */ /* 0x000fe2000c7a1270 */
[----:B------:R-:W1:Y:S01]  /*41c30*/  LDCU UR5, c[0x0][0x39c] ;  /* 0x00007380ff0577ac */ /* 0x000e620008000800 */
[----:B--2---:R-:W-:Y:S01]  /*41c40*/  ISETP.LT.AND P4, PT, R61, UR4, !P0 ;  /* 0x000000043d007c0c */ /* 0x004fe2000c781270 */
[----:B------:R-:W2:Y:S01]  /*41c50*/  LDCU UR4, c[0x0][0x39c] ;  /* 0x00007380ff0477ac */ /* 0x000ea20008000800 */
[----:B----4-:R-:W-:-:S02]  /*41c60*/  ISETP.LT.AND P2, PT, R60, UR6, !P0 ;  /* 0x000000063c007c0c */ /* 0x010fc4000c741270 */
[C---:B------:R-:W-:Y:S01]  /*41c70*/  LEA R8, P6, R16.reuse, R2, 0x2 ;  /* 0x0000000210087211 */ /* 0x040fe200078c10ff */
[----:B------:R-:W4:Y:S01]  /*41c80*/  LDCU UR6, c[0x0][0x39c] ;  /* 0x00007380ff0677ac */ /* 0x000f220008000800 */
[----:B------:R-:W-:Y:S02]  /*41c90*/  IMAD R17, R3, 0x2, R16 ;  /* 0x0000000203117824 */ /* 0x000fe400078e0210 */
[----:B------:R-:W-:-:S03]  /*41ca0*/  LEA.HI.X.SX32 R9, R16, R0, 0x2, P6 ;  /* 0x0000000010097211 */ /* 0x000fc600030f16ff */
[C---:B------:R-:W-:Y:S02]  /*41cb0*/  LEA R10, P6, R17.reuse, R2, 0x2 ;  /* 0x00000002110a7211 */ /* 0x040fe400078c10ff */
[----:B------:R2:W-:Y:S01]  /*41cc0*/  @P5 STG.E desc[UR22][R8.64], R26 ;  /* 0x0000001a08005986 */ /* 0x0005e2000c101916 */
[----:B-1----:R-:W-:Y:S01]  /*41cd0*/  ISETP.LT.AND P3, PT, R54, UR5, !P0 ;  /* 0x0000000536007c0c */ /* 0x002fe2000c761270 */
[----:B------:R-:W3:Y:S01]  /*41ce0*/  LDCU UR5, c[0x0][0x39c] ;  /* 0x00007380ff0577ac */ /* 0x000ee20008000800 */
[----:B------:R-:W-:Y:S02]  /*41cf0*/  LEA.HI.X.SX32 R11, R17, R0, 0x2, P6 ;  /* 0x00000000110b7211 */ /* 0x000fe400030f16ff */
[----:B--2---:R-:W-:Y:S01]  /*41d00*/  ISETP.LT.AND P5, PT, R53, UR4, !P0 ;  /* 0x0000000435007c0c */ /* 0x004fe2000c7a1270 */
[----:B------:R-:W1:Y:S01]  /*41d10*/  LDCU UR4, c[0x0][0x39c] ;  /* 0x00007380ff0477ac */ /* 0x000e620008000800 */
[C---:B------:R-:W-:Y:S01]  /*41d20*/  IMAD R9, R3.reuse, 0x2, R17 ;  /* 0x0000000203097824 */ /* 0x040fe200078e0211 */
[----:B------:R-:W2:Y:S03]  /*41d30*/  LDL.LU R26, [R1+0xd58] ;  /* 0x000d5800011a7983 */ /* 0x000ea60000300800 */
[----:B------:R-:W-:Y:S01]  /*41d40*/  IMAD R16, R3, 0x2, R9 ;  /* 0x0000000203107824 */ /* 0x000fe200078e0209 */
[C---:B------:R-:W-:Y:S01]  /*41d50*/  LEA R8, P6, R9.reuse, R2, 0x2 ;  /* 0x0000000209087211 */ /* 0x040fe200078c10ff */
[----:B------:R1:W-:Y:S01]  /*41d60*/  @P4 STG.E desc[UR22][R10.64], R27 ;  /* 0x0000001b0a004986 */ /* 0x0003e2000c101916 */
[----:B----4-:R-:W-:Y:S01]  /*41d70*/  ISETP.LT.AND P4, PT, R52, UR6, !P0 ;  /* 0x0000000634007c0c */ /* 0x010fe2000c781270 */
[----:B------:R-:W4:Y:S01]  /*41d80*/  LDCU UR6, c[0x0][0x39c] ;  /* 0x00007380ff0677ac */ /* 0x000f220008000800 */
[----:B------:R-:W-:Y:S01]  /*41d90*/  LEA.HI.X.SX32 R9, R9, R0, 0x2, P6 ;  /* 0x0000000009097211 */ /* 0x000fe200030f16ff */
[----:B------:R-:W2:Y:S01]  /*41da0*/  LDL.LU R19, [R1+0xd70] ;  /* 0x000d700001137983 */ /* 0x000ea20000300800 */
[----:B------:R-:W-:-:S03]  /*41db0*/  IMAD R17, R3, 0x2, R16 ;  /* 0x0000000203117824 */ /* 0x000fc600078e0210 */
[----:B------:R4:W-:Y:S01]  /*41dc0*/  @P2 STG.E desc[UR22][R8.64], R32 ;  /* 0x0000002008002986 */ /* 0x0009e2000c101916 */
[----:B-1----:R-:W-:-:S04]  /*41dd0*/  LEA R10, P6, R16, R2, 0x2 ;  /* 0x00000002100a7211 */ /* 0x002fc800078c10ff */
[----:B------:R-:W-:Y:S02]  /*41de0*/  LEA.HI.X.SX32 R11, R16, R0, 0x2, P6 ;  /* 0x00000000100b7211 */ /* 0x000fe400030f16ff */
[----:B----4-:R-:W-:-:S03]  /*41df0*/  LEA R8, P6, R17, R2, 0x2 ;  /* 0x0000000211087211 */ /* 0x010fc600078c10ff */
[----:B------:R1:W-:Y:S01]  /*41e00*/  @P3 STG.E desc[UR22][R10.64], R33 ;  /* 0x000000210a003986 */ /* 0x0003e2000c101916 */
[----:B------:R-:W-:-:S05]  /*41e10*/  LEA.HI.X.SX32 R9, R17, R0, 0x2, P6 ;  /* 0x0000000011097211 */ /* 0x000fca00030f16ff */
[----:B------:R4:W-:Y:S01]  /*41e20*/  @P5 STG.E desc[UR22][R8.64], R34 ;  /* 0x0000002208005986 */ /* 0x0009e2000c101916 */
[----:B---3--:R-:W-:Y:S01]  /*41e30*/  ISETP.LT.AND P2, PT, R18, UR5, !P0 ;  /* 0x0000000512007c0c */ /* 0x008fe2000c741270 */
[----:B------:R-:W2:Y:S02]  /*41e40*/  LDCU UR5, c[0x0][0x39c] ;  /* 0x00007380ff0577ac */ /* 0x000ea40008000800 */
[----:B------:R-:W3:Y:S01]  /*41e50*/  LDL.LU R18, [R1+0xd74] ;  /* 0x000d740001127983 */ /* 0x000ee20000300800 */
[----:B------:R-:W-:Y:S01]  /*41e60*/  ISETP.LT.AND P3, PT, R24, UR4, !P0 ;  /* 0x0000000418007c0c */ /* 0x000fe2000c761270 */
[----:B-1----:R-:W-:Y:S02]  /*41e70*/  IMAD R11, R3, 0x2, R17 ;  /* 0x00000002030b7824 */ /* 0x002fe400078e0211 */
[----:B------:R-:W3:Y:S01]  /*41e80*/  LDL.LU R24, [R1+0xd80] ;  /* 0x000d800001187983 */ /* 0x000ee20000300800 */
[----:B------:R-:W1:Y:S01]  /*41e90*/  LDCU UR4, c[0x0][0x39c] ;  /* 0x00007380ff0477ac */ /* 0x000e620008000800 */
[----:B------:R-:W-:Y:S01]  /*41ea0*/  ISETP.LT.AND P5, PT, R25, UR6, !P0 ;  /* 0x0000000619007c0c */ /* 0x000fe2000c7a1270 */
[----:B------:R-:W-:Y:S01]  /*41eb0*/  IMAD R16, R3, 0x2, R11 ;  /* 0x0000000203107824 */ /* 0x000fe200078e020b */
[----:B------:R-:W3:Y:S01]  /*41ec0*/  LDL.LU R25, [R1+0xd8c] ;  /* 0x000d8c0001197983 */ /* 0x000ee20000300800 */
[C---:B------:R-:W-:Y:S01]  /*41ed0*/  LEA R10, P6, R11.reuse, R2, 0x2 ;  /* 0x000000020b0a7211 */ /* 0x040fe200078c10ff */
[----:B------:R-:W3:Y:S03]  /*41ee0*/  LDCU UR6, c[0x0][0x39c] ;  /* 0x00007380ff0677ac */ /* 0x000ee60008000800 */
[----:B------:R-:W-:-:S02]  /*41ef0*/  LEA.HI.X.SX32 R11, R11, R0, 0x2, P6 ;  /* 0x000000000b0b7211 */ /* 0x000fc400030f16ff */
[C---:B----4-:R-:W-:Y:S01]  /*41f00*/  LEA R8, P6, R16.reuse, R2, 0x2 ;  /* 0x0000000210087211 */ /* 0x050fe200078c10ff */
[----:B------:R-:W-:Y:S02]  /*41f10*/  IMAD R17, R3, 0x2, R16 ;  /* 0x0000000203117824 */ /* 0x000fe400078e0210 */
[----:B------:R4:W-:Y:S01]  /*41f20*/  @P4 STG.E desc[UR22][R10.64], R35 ;  /* 0x000000230a004986 */ /* 0x0009e2000c101916 */
[----:B------:R-:W-:-:S05]  /*41f30*/  LEA.HI.X.SX32 R9, R16, R0, 0x2, P6 ;  /* 0x0000000010097211 */ /* 0x000fca00030f16ff */
[----:B------:R1:W-:Y:S01]  /*41f40*/  @P2 STG.E desc[UR22][R8.64], R40 ;  /* 0x0000002808002986 */ /* 0x0003e2000c101916 */
[----:B----4-:R-:W-:Y:S02]  /*41f50*/  LEA R10, P6, R17, R2, 0x2 ;  /* 0x00000002110a7211 */ /* 0x010fe400078c10ff */
[----:B--2---:R-:W-:Y:S01]  /*41f60*/  ISETP.LT.AND P4, PT, R26, UR5, !P0 ;  /* 0x000000051a007c0c */ /* 0x004fe2000c781270 */
[----:B------:R-:W2:Y:S01]  /*41f70*/  LDCU UR5, c[0x0][0x39c] ;  /* 0x00007380ff0577ac */ /* 0x000ea20008000800 */
[----:B------:R-:W4:Y:S01]  /*41f80*/  LDL.LU R26, [R1+0xdc4] ;  /* 0x000dc400011a7983 */ /* 0x000f220000300800 */
[----:B-1----:R-:W-:Y:S01]  /*41f90*/  IMAD R9, R3, 0x2, R17 ;  /* 0x0000000203097824 */ /* 0x002fe200078e0211 */
[----:B------:R-:W-:Y:S02]  /*41fa0*/  LEA.HI.X.SX32 R11, R17, R0, 0x2, P6 ;  /* 0x00000000110b7211 */ /* 0x000fe400030f16ff */
[----:B------:R-:W-:Y:S01]  /*41fb0*/  ISETP.LT.AND P2, PT, R19, UR4, !P0 ;  /* 0x0000000413007c0c */ /* 0x000fe2000c741270 */
[----:B------:R-:W1:Y:S01]  /*41fc0*/  LDCU UR4, c[0x0][0x39c] ;  /* 0x00007380ff0477ac */ /* 0x000e620008000800 */
[----:B------:R-:W4:Y:S01]  /*41fd0*/  LDL.LU R19, [R1+0xdc0] ;  /* 0x000dc00001137983 */ /* 0x000f220000300800 */
[----:B------:R-:W-:Y:S01]  /*41fe0*/  LEA R8, P6, R9, R2, 0x2 ;  /* 0x0000000209087211 */ /* 0x000fe200078c10ff */
[----:B------:R-:W-:-:S02]  /*41ff0*/  IMAD R16, R3, 0x2, R9 ;  /* 0x0000000203107824 */ /* 0x000fc400078e0209 */
[----:B------:R2:W-:Y:S01]  /*42000*/  @P3 STG.E desc[UR22][R10.64], R41 ;  /* 0x000000290a003986 */ /* 0x0005e2000c101916 */
[----:B------:R-:W-:-:S05]  /*42010*/  LEA.HI.X.SX32 R9, R9, R0, 0x2, P6 ;  /* 0x0000000009097211 */ /* 0x000fca00030f16ff */
[----:B------:R-:W-:Y:S01]  /*42020*/  @P5 STG.E desc[UR22][R8.64], R42 ;  /* 0x0000002a08005986 */ /* 0x000fe2000c101916 */
[----:B--2---:R-:W-:-:S04]  /*42030*/  LEA R10, P6, R16, R2, 0x2 ;  /* 0x00000002100a7211 */ /* 0x004fc800078c10ff */
[----:B------:R-:W-:-:S05]  /*42040*/  LEA.HI.X.SX32 R11, R16, R0, 0x2, P6 ;  /* 0x00000000100b7211 */ /* 0x000fca00030f16ff */
[----:B------:R2:W-:Y:S01]  /*42050*/  @P4 STG.E desc[UR22][R10.64], R43 ;  /* 0x0000002b0a004986 */ /* 0x0005e2000c101916 */
[----:B---3--:R-:W-:Y:S01]  /*42060*/  ISETP.LT.AND P3, PT, R18, UR6, !P0 ;  /* 0x0000000612007c0c */ /* 0x008fe2000c761270 */
[----:B------:R-:W4:Y:S02]  /*42070*/  LDCU UR6, c[0x0][0x39c] ;  /* 0x00007380ff0677ac */ /* 0x000f240008000800 */
[----:B------:R-:W3:Y:S01]  /*42080*/  LDL.LU R18, [R1+0xdb0] ;  /* 0x000db00001127983 */ /* 0x000ee20000300800 */
[----:B------:R-:W-:Y:S01]  /*42090*/  ISETP.LT.AND P5, PT, R24, UR5, !P0 ;  /* 0x0000000518007c0c */ /* 0x000fe2000c7a1270 */
[----:B------:R-:W-:Y:S02]  /*420a0*/  IMAD R17, R3, 0x2, R16 ;  /* 0x0000000203117824 */ /* 0x000fe400078e0210 */
[----:B------:R-:W3:Y:S01]  /*420b0*/  LDL.LU R24, [R1+0xdc8] ;  /* 0x000dc80001187983 */ /* 0x000ee20000300800 */
[----:B------:R-:W4:Y:S01]  /*420c0*/  LDCU UR5, c[0x0][0x39c] ;  /* 0x00007380ff0577ac */ /* 0x000f220008000800 */
[----:B-1----:R-:W-:Y:S01]  /*420d0*/  ISETP.LT.AND P4, PT, R25, UR4, !P0 ;  /* 0x0000000419007c0c */ /* 0x002fe2000c781270 */
[----:B--2---:R-:W-:Y:S01]  /*420e0*/  IMAD R11, R3, 0x2, R17 ;  /* 0x00000002030b7824 */ /* 0x004fe200078e0211 */
[----:B------:R-:W2:Y:S01]  /*420f0*/  LDL.LU R25, [R1+0xdac] ;  /* 0x000dac0001197983 */ /* 0x000ea20000300800 */
[C---:B------:R-:W-:Y:S01]  /*42100*/  LEA R8, P6, R17.reuse, R2, 0x2 ;  /* 0x0000000211087211 */ /* 0x040fe200078c10ff */
[----:B------:R-:W3:Y:S02]  /*42110*/  LDCU UR4, c[0x0][0x39c] ;  /* 0x00007380ff0477ac */ /* 0x000ee40008000800 */
[----:B------:R-:W2:Y:S04]  /*42120*/  LDL.LU R32, [R1+0xdbc] ;  /* 0x000dbc0001207983 */ /* 0x000ea80000300800 */
[----:B------:R-:W2:Y:S04]  /*42130*/  LDL.LU R34, [R1+0xdb8] ;  /* 0x000db80001227983 */ /* 0x000ea80000300800 */
[----:B------:R-:W2:Y:S01]  /*42140*/  LDL.LU R27, [R1+0xda8] ;  /* 0x000da800011b7983 */ /* 0x000ea20000300800 */
[----:B------:R-:W-:Y:S01]  /*42150*/  LEA.HI.X.SX32 R9, R17, R0, 0x2, P6 ;  /* 0x0000000011097211 */ /* 0x000fe200030f16ff */
[----:B------:R-:W-:Y:S01]  /*42160*/  IMAD R16, R3, 0x2, R11 ;  /* 0x0000000203107824 */ /* 0x000fe200078e020b */
[----:B------:R-:W-:Y:S01]  /*42170*/  LEA R10, P6, R11, R2, 0x2 ;  /* 0x000000020b0a7211 */ /* 0x000fe200078c10ff */
[----:B------:R-:W2:Y:S02]  /*42180*/  LDL.LU R33, [R1+0xdb4] ;  /* 0x000db40001217983 */ /* 0x000ea40000300800 */
[----:B------:R-:W-:Y:S01]  /*42190*/  IMAD R17, R3, 0x2, R16 ;  /* 0x0000000203117824 */ /* 0x000fe200078e0210 */
[----:B------:R-:W-:Y:S01]  /*421a0*/  LEA.HI.X.SX32 R11, R11, R0, 0x2, P6 ;  /* 0x000000000b0b7211 */ /* 0x000fe200030f16ff */
[----:B------:R1:W-:Y:S01]  /*421b0*/  @P2 STG.E desc[UR22][R8.64], R48 ;  /* 0x0000003008002986 */ /* 0x0003e2000c101916 */
[----:B----4-:R-:W-:Y:S01]  /*421c0*/  ISETP.LT.AND P2, PT, R26, UR6, !P0 ;  /* 0x000000061a007c0c */ /* 0x010fe2000c741270 */
[----:B------:R-:W4:Y:S01]  /*421d0*/  LDCU UR6, c[0x0][0x39c] ;  /* 0x00007380ff0677ac */ /* 0x000f220008000800 */
[C---:B-1----:R-:W-:Y:S01]  /*421e0*/  LEA R8, P6, R16.reuse, R2, 0x2 ;  /* 0x0000000210087211 */ /* 0x042fe200078c10ff */
[----:B------:R-:W-:Y:S03]  /*421f0*/  @P3 STG.E desc[UR22][R10.64], R49 ;  /* 0x000000310a003986 */ /* 0x000fe6000c101916 */
[----:B------:R-:W-:Y:S01]  /*42200*/  LEA.HI.X.SX32 R9, R16, R0, 0x2, P6 ;  /* 0x0000000010097211 */ /* 0x000fe200030f16ff */
[----:B------:R-:W2:Y:S01]  /*42210*/  LDL.LU R26, [R1+0xd98] ;  /* 0x000d9800011a7983 */ /* 0x000ea20000300800 */
[----:B------:R-:W-:-:S02]  /*42220*/  LEA R16, P6, R17, R2, 0x2 ;  /* 0x0000000211107211 */ /* 0x000fc400078c10ff */
[----:B------:R-:W-:Y:S01]  /*42230*/  ISETP.LT.AND P3, PT, R19, UR5, !P0 ;  /* 0x0000000513007c0c */ /* 0x000fe2000c761270 */
[----:B------:R-:W2:Y:S01]  /*42240*/  LDCU UR5, c[0x0][0x39c] ;  /* 0x00007380ff0577ac */ /* 0x000ea20008000800 */
[----:B------:R-:W-:Y:S01]  /*42250*/  IMAD R19, R3, 0x2, R17 ;  /* 0x0000000203137824 */ /* 0x000fe200078e0211 */
[----:B------:R-:W-:Y:S01]  /*42260*/  LEA.HI.X.SX32 R17, R17, R0, 0x2, P6 ;  /* 0x0000000011117211 */ /* 0x000fe200030f16ff */
[----:B------:R-:W-:Y:S04]  /*42270*/  @P5 STG.E desc[UR22][R8.64], R50 ;  /* 0x0000003208005986 */ /* 0x000fe8000c101916 */
[----:B------:R1:W-:Y:S04]  /*42280*/  @P4 STG.E desc[UR22][R16.64], R51 ;  /* 0x0000003310004986 */ /* 0x0003e8000c101916 */
[----:B------:R-:W2:Y:S01]  /*42290*/  LDS.128 R8, [R252+UR7] ;  /* 0x00000007fc087984 */ /* 0x000ea20008000c00 */
[----:B-1----:R-:W-:Y:S01]  /*422a0*/  IMAD R17, R3, 0x2, R19 ;  /* 0x0000000203117824 */ /* 0x002fe200078e0213 */
[----:B---3--:R-:W-:Y:S01]  /*422b0*/  ISETP.LT.AND P5, PT, R18, UR4, !P0 ;  /* 0x0000000412007c0c */ /* 0x008fe2000c7a1270 */
[----:B------:R-:W1:Y:S01]  /*422c0*/  LDCU UR4, c[0x0][0x39c] ;  /* 0x00007380ff0477ac */ /* 0x000e620008000800 */
[----:B------:R-:W-:-:S04]  /*422d0*/  LEA R18, P6, R19, R2, 0x2 ;  /* 0x0000000213127211 */ /* 0x000fc800078c10ff */
[----:B------:R-:W-:Y:S02]  /*422e0*/  LEA.HI.X.SX32 R19, R19, R0, 0x2, P6 ;  /* 0x0000000013137211 */ /* 0x000fe400030f16ff */
[----:B------:R-:W-:-:S03]  /*422f0*/  LEA R16, P6, R17, R2, 0x2 ;  /* 0x0000000211107211 */ /* 0x000fc600078c10ff */
[----:B------:R3:W-:Y:S01]  /*42300*/  @P2 STG.E desc[UR22][R18.64], R56 ;  /* 0x0000003812002986 */ /* 0x0007e2000c101916 */
[----:B----4-:R-:W-:Y:S01]  /*42310*/  ISETP.LT.AND P4, PT, R24, UR6, !P0 ;  /* 0x0000000618007c0c */ /* 0x010fe2000c781270 */
[----:B------:R-:W-:Y:S01]  /*42320*/  IMAD R24, R3, 0x2, R17 ;  /* 0x0000000203187824 */ /* 0x000fe200078e0211 */
[----:B------:R-:W-:Y:S01]  /*42330*/  LEA.HI.X.SX32 R17, R17, R0, 0x2, P6 ;  /* 0x0000000011117211 */ /* 0x000fe200030f16ff */
[----:B------:R-:W4:Y:S03]  /*42340*/  LDCU UR6, c[0x0][0x39c] ;  /* 0x00007380ff0677ac */ /* 0x000f260008000800 */
[----:B---3--:R-:W-:-:S04]  /*42350*/  LEA R18, P6, R24, R2, 0x2 ;  /* 0x0000000218127211 */ /* 0x008fc800078c10ff */
[----:B------:R-:W-:Y:S02]  /*42360*/  LEA.HI.X.SX32 R19, R24, R0, 0x2, P6 ;  /* 0x0000000018137211 */ /* 0x000fe400030f16ff */
[----:B--2---:R-:W-:Y:S01]  /*42370*/  ISETP.LT.AND P2, PT, R25, UR5, !P0 ;  /* 0x0000000519007c0c */ /* 0x004fe2000c741270 */
[----:B------:R-:W2:Y:S01]  /*42380*/  LDCU UR5, c[0x0][0x39c] ;  /* 0x00007380ff0577ac */ /* 0x000ea20008000800 */
[----:B------:R-:W-:Y:S01]  /*42390*/  IMAD R25, R3, 0x2, R24 ;  /* 0x0000000203197824 */ /* 0x000fe200078e0218 */
[----:B------:R3:W-:Y:S04]  /*423a0*/  @P3 STG.E desc[UR22][R16.64], R57 ;  /* 0x0000003910003986 */ /* 0x0007e8000c101916 */
[----:B------:R1:W-:Y:S01]  /*423b0*/  @P5 STG.E desc[UR22][R18.64], R58 ;  /* 0x0000003a12005986 */ /* 0x0003e2000c101916 */
[----:B---3--:R-:W-:Y:S01]  /*423c0*/  LEA R16, P6, R25, R2, 0x2 ;  /* 0x0000000219107211 */ /* 0x008fe200078c10ff */
[----:B-1----:R-:W-:-:S03]  /*423d0*/  IMAD R19, R3, 0x2, R25 ;  /* 0x0000000203137824 */ /* 0x002fc600078e0219 */
[----:B------:R-:W-:Y:S01]  /*423e0*/  LEA.HI.X.SX32 R17, R25, R0, 0x2, P6 ;  /* 0x0000000019117211 */ /* 0x000fe200030f16ff */
[----:B------:R-:W-:Y:S01]  /*423f0*/  IMAD R24, R3, 0x2, R19 ;  /* 0x0000000203187824 */ /* 0x000fe200078e0213 */
[----:B------:R-:W-:-:S03]  /*42400*/  LEA R18, P6, R19, R2, 0x2 ;  /* 0x0000000213127211 */ /* 0x000fc600078c10ff */
[----:B------:R1:W-:Y:S01]  /*42410*/  @P4 STG.E desc[UR22][R16.64], R59 ;  /* 0x0000003b10004986 */ /* 0x0003e2000c101916 */
[----:B------:R-:W-:Y:S01]  /*42420*/  ISETP.LT.AND P3, PT, R32, UR4, !P0 ;  /* 0x0000000420007c0c */ /* 0x000fe2000c761270 */
[----:B------:R-:W-:Y:S01]  /*42430*/  IMAD R25, R3, 0x2, R24 ;  /* 0x0000000203197824 */ /* 0x000fe200078e0218 */
[----:B------:R-:W-:Y:S01]  /*42440*/  LEA.HI.X.SX32 R19, R19, R0, 0x2, P6 ;  /* 0x0000000013137211 */ /* 0x000fe200030f16ff */
[----:B------:R-:W3:Y:S01]  /*42450*/  LDL.LU R32, [R1+0xda4] ;  /* 0x000da40001207983 */ /* 0x000ee20000300800 */
[----:B--2---:R-:W-:Y:S01]  /*42460*/  ISETP.LT.AND P4, PT, R27, UR5, !P0 ;  /* 0x000000051b007c0c */ /* 0x004fe2000c781270 */
[----:B------:R-:W2:Y:S02]  /*42470*/  LDCU UR4, c[0x0][0x39c] ;  /* 0x00007380ff0477ac */ /* 0x000ea40008000800 */
[----:B------:R-:W3:Y:S01]  /*42480*/  LDL.LU R27, [R1+0xda0] ;  /* 0x000da000011b7983 */ /* 0x000ee20000300800 */
[----:B----4-:R-:W-:Y:S01]  /*42490*/  ISETP.LT.AND P5, PT, R34, UR6, !P0 ;  /* 0x0000000622007c0c */ /* 0x010fe2000c7a1270 */
[----:B------:R-:W4:Y:S01]  /*424a0*/  LDCU UR6, c[0x0][0x39c] ;  /* 0x00007380ff0677ac */ /* 0x000f220008000800 */
[C---:B-1----:R-:W-:Y:S01]  /*424b0*/  LEA R16, P6, R24.reuse, R2, 0x2 ;  /* 0x0000000218107211 */ /* 0x042fe200078c10ff */
[----:B------:R-:W3:Y:S01]  /*424c0*/  LDL.LU R245, [R1+0x110] ;  /* 0x0001100001f57983 */ /* 0x000ee20000300800 */
[----:B------:R-:W1:Y:S02]  /*424d0*/  LDCU UR5, c[0x0][0x39c] ;  /* 0x00007380ff0577ac */ /* 0x000e640008000800 */
[----:B------:R-:W-:-:S02]  /*424e0*/  LEA.HI.X.SX32 R17, R24, R0, 0x2, P6 ;  /* 0x0000000018117211 */ /* 0x000fc400030f16ff */
[----:B------:R-:W3:Y:S04]  /*424f0*/  LDL.LU R24, [R1+0xd94] ;  /* 0x000d940001187983 */ /* 0x000ee80000300800 */
[----:B------:R1:W-:Y:S01]  /*42500*/  @P2 STG.E desc[UR22][R18.64], R8 ;  /* 0x0000000812002986 */ /* 0x0003e2000c101916 */
[----:B--2---:R-:W-:Y:S01]  /*42510*/  ISETP.LT.AND P2, PT, R33, UR4, !P0 ;  /* 0x0000000421007c0c */ /* 0x004fe2000c741270 */
[----:B------:R-:W3:Y:S02]  /*42520*/  LDCU UR4, c[0x0][0x39c] ;  /* 0x00007380ff0477ac */ /* 0x000ee40008000800 */
[----:B------:R2:W-:Y:S01]  /*42530*/  @P3 STG.E desc[UR22][R16.64], R9 ;  /* 0x0000000910003986 */ /* 0x0005e2000c101916 */
[----:B----4-:R-:W-:Y:S01]  /*42540*/  ISETP.LT.AND P3, PT, R26, UR6, !P0 ;  /* 0x000000061a007c0c */ /* 0x010fe2000c761270 */
[----:B------:R-:W4:Y:S02]  /*42550*/  LDCU UR6, c[0x0][0x39c] ;  /* 0x00007380ff0677ac */ /* 0x000f240008000800 */
[----:B------:R-:W4:Y:S01]  /*42560*/  LDL.LU R246, [R1+0x114] ;  /* 0x0001140001f67983 */ /* 0x000f220000300800 */
[----:B-1----:R-:W-:-:S03]  /*42570*/  LEA R8, P6, R25, R2, 0x2 ;  /* 0x0000000219087211 */ /* 0x002fc600078c10ff */
[----:B------:R-:W4:Y:S01]  /*42580*/  LDL.LU R26, [R1+0xd9c] ;  /* 0x000d9c00011a7983 */ /* 0x000f220000300800 */
[----:B--2---:R-:W-:Y:S01]  /*42590*/  IMAD R17, R3, 0x2, R25 ;  /* 0x0000000203117824 */ /* 0x004fe200078e0219 */
[----:B------:R-:W-:Y:S02]  /*425a0*/  LEA.HI.X.SX32 R9, R25, R0, 0x2, P6 ;  /* 0x0000000019097211 */ /* 0x000fe400030f16ff */
[----:B------:R-:W2:Y:S04]  /*425b0*/  LDL.LU R247, [R1+0x118] ;  /* 0x0001180001f77983 */ /* 0x000ea80000300800 */
[----:B------:R-:W2:Y:S01]  /*425c0*/  LDL.LU R25, [R1+0xd88] ;  /* 0x000d880001197983 */ /* 0x000ea20000300800 */
[----:B------:R-:W-:Y:S01]  /*425d0*/  LEA R16, P6, R17, R2, 0x2 ;  /* 0x0000000211107211 */ /* 0x000fe200078c10ff */
[----:B------:R-:W-:-:S02]  /*425e0*/  IMAD R18, R3, 0x2, R17 ;  /* 0x0000000203127824 */ /* 0x000fc400078e0211 */
[----:B------:R1:W-:Y:S01]  /*425f0*/  @P5 STG.E desc[UR22][R8.64], R10 ;  /* 0x0000000a08005986 */ /* 0x0003e2000c101916 */
[----:B------:R-:W-:-:S03]  /*42600*/  LEA.HI.X.SX32 R17, R17, R0, 0x2, P6 ;  /* 0x0000000011117211 */ /* 0x000fc600030f16ff */
[----:B------:R-:W2:Y:S01]  /*42610*/  LDL.LU R64, [R1+0x11c] ;  /* 0x00011c0001407983 */ /* 0x000ea20000300800 */
[----:B-1----:R-:W-:-:S03]  /*42620*/  LEA R8, P6, R18, R2, 0x2 ;  /* 0x0000000212087211 */ /* 0x002fc600078c10ff */
[----:B------:R-:W-:Y:S01]  /*42630*/  @P4 STG.E desc[UR22][R16.64], R11 ;  /* 0x0000000b10004986 */ /* 0x000fe2000c101916 */
[----:B------:R-:W-:Y:S01]  /*42640*/  LEA.HI.X.SX32 R9, R18, R0, 0x2, P6 ;  /* 0x0000000012097211 */ /* 0x000fe200030f16ff */
[----:B------:R-:W-:Y:S01]  /*42650*/  IMAD R19, R3, 0x2, R18 ;  /* 0x0000000203137824 */ /* 0x000fe200078e0212 */
[----:B---3--:R-:W-:Y:S01]  /*42660*/  ISETP.LT.AND P4, PT, R27, UR4, !P0 ;  /* 0x000000041b007c0c */ /* 0x008fe2000c781270 */
[----:B------:R-:W1:Y:S01]  /*42670*/  LDCU UR4, c[0x0][0x39c] ;  /* 0x00007380ff0477ac */ /* 0x000e620008000800 */
[----:B------:R-:W3:Y:S04]  /*42680*/  LDL.LU R27, [R1+0xd90] ;  /* 0x000d9000011b7983 */ /* 0x000ee80000300800 */
[----:B------:R-:W3:Y:S04]  /*42690*/  LDL.LU R244, [R1] ;  /* 0x0000000001f47983 */ /* 0x000ee80000300800 */
[----:B------:R1:W-:Y:S01]  /*426a0*/  @P2 STG.E desc[UR22][R8.64], R245 ;  /* 0x000000f508002986 */ /* 0x0003e2000c101916 */
[----:B----4-:R-:W-:Y:S01]  /*426b0*/  ISETP.LT.AND P2, PT, R24, UR6, !P0 ;  /* 0x0000000618007c0c */ /* 0x010fe2000c741270 */
[----:B------:R-:W4:Y:S02]  /*426c0*/  LDCU UR6, c[0x0][0x39c] ;  /* 0x00007380ff0677ac */ /* 0x000f240008000800 */
[----:B------:R-:W4:Y:S04]  /*426d0*/  LDL.LU R18, [R1+0xd84] ;  /* 0x000d840001127983 */ /* 0x000f280000300800 */
[----:B-1----:R-:W4:Y:S04]  /*426e0*/  LDL.LU R245, [R1+0x4] ;  /* 0x0000040001f57983 */ /* 0x002f280000300800 */
[----:B------:R-:W4:Y:S01]  /*426f0*/  LDL.LU R24, [R1+0xd78] ;  /* 0x000d780001187983 */ /* 0x000f220000300800 */
[----:B------:R-:W-:Y:S01]  /*42700*/  ISETP.LT.AND P5, PT, R32, UR5, !P0 ;  /* 0x0000000520007c0c */ /* 0x000fe2000c7a1270 */
[----:B------:R-:W1:Y:S01]  /*42710*/  LDCU UR5, c[0x0][0x39c] ;  /* 0x00007380ff0577ac */ /* 0x000e620008000800 */
[----:B------:R-:W-:Y:S01]  /*42720*/  LEA R10, P6, R19, R2, 0x2 ;  /* 0x00000002130a7211 */ /* 0x000fe200078c10ff */
[----:B------:R-:W-:-:S03]  /*42730*/  IMAD R9, R3, 0x2, R19 ;  /* 0x0000000203097824 */ /* 0x000fc600078e0213 */
[----:B------:R-:W-:Y:S02]  /*42740*/  LEA.HI.X.SX32 R11, R19, R0, 0x2, P6 ;  /* 0x00000000130b7211 */ /* 0x000fe400030f16ff */
[----:B------:R-:W-:Y:S01]  /*42750*/  LEA R8, P6, R9, R2, 0x2 ;  /* 0x0000000209087211 */ /* 0x000fe200078c10ff */
[----:B------:R-:W-:-:S03]  /*42760*/  IMAD R16, R3, 0x2, R9 ;  /* 0x0000000203107824 */ /* 0x000fc600078e0209 */
[----:B------:R-:W-:Y:S01]  /*42770*/  LEA.HI.X.SX32 R9, R9, R0, 0x2, P6 ;  /* 0x0000000009097211 */ /* 0x000fe200030f16ff */
[----:B------:R1:W-:Y:S01]  /*42780*/  @P3 STG.E desc[UR22][R10.64], R246 ;  /* 0x000000f60a003986 */ /* 0x0003e2000c101916 */
[----:B------:R-:W-:-:S03]  /*42790*/  IMAD R17, R3, 0x2, R16 ;  /* 0x0000000203117824 */ /* 0x000fc600078e0210 */
[----:B--2---:R2:W-:Y:S01]  /*427a0*/  @P5 STG.E desc[UR22][R8.64], R247 ;  /* 0x000000f708005986 */ /* 0x0045e2000c101916 */
[----:B-1----:R-:W-:Y:S01]  /*427b0*/  ISETP.LT.AND P3, PT, R26, UR5, !P0 ;  /* 0x000000051a007c0c */ /* 0x002fe2000c761270 */
[----:B------:R-:W4:Y:S01]  /*427c0*/  LDCU UR5, c[0x0][0x39c] ;  /* 0x00007380ff0577ac */ /* 0x000f220008000800 */
[----:B------:R-:W-:Y:S01]  /*427d0*/  ISETP.LT.AND P5, PT, R25, UR4, !P0 ;  /* 0x0000000419007c0c */ /* 0x000fe2000c7a1270 */
[----:B------:R-:W1:Y:S01]  /*427e0*/  LDCU UR4, c[0x0][0x39c] ;  /* 0x00007380ff0477ac */ /* 0x000e620008000800 */
[----:B------:R-:W4:Y:S01]  /*427f0*/  LDL.LU R246, [R1+0x8] ;  /* 0x0000080001f67983 */ /* 0x000f220000300800 */
[----:B------:R-:W-:-:S03]  /*42800*/  LEA R10, P6, R16, R2, 0x2 ;  /* 0x00000002100a7211 */ /* 0x000fc600078c10ff */
[----:B------:R-:W4:Y:S01]  /*42810*/  LDL.LU R26, [R1+0xd7c] ;  /* 0x000d7c00011a7983 */ /* 0x000f220000300800 */
[----:B------:R-:W-:-:S03]  /*42820*/  LEA.HI.X.SX32 R11, R16, R0, 0x2, P6 ;  /* 0x00000000100b7211 */ /* 0x000fc600030f16ff */
[----:B--2---:R-:W2:Y:S01]  /*42830*/  LDL.LU R247, [R1+0xc] ;  /* 0x00000c0001f77983 */ /* 0x004ea20000300800 */
[----:B------:R-:W-:-:S03]  /*42840*/  LEA R8, P6, R17, R2, 0x2 ;  /* 0x0000000211087211 */ /* 0x000fc600078c10ff */
[----:B------:R-:W2:Y:S01]  /*42850*/  LDL.LU R25, [R1+0xd68] ;  /* 0x000d680001197983 */ /* 0x000ea20000300800 */
[----:B------:R-:W-:Y:S01]  /*42860*/  IMAD R19, R3, 0x2, R17 ;  /* 0x0000000203137824 */ /* 0x000fe200078e0211 */
[----:B------:R-:W-:Y:S02]  /*42870*/  LEA.HI.X.SX32 R9, R17, R0, 0x2, P6 ;  /* 0x0000000011097211 */ /* 0x000fe400030f16ff */
[----:B------:R1:W-:Y:S04]  /*42880*/  @P4 STG.E desc[UR22][R10.64], R64 ;  /* 0x000000400a004986 */ /* 0x0003e8000c101916 */
[----:B------:R-:W2:Y:S01]  /*42890*/  LDL.LU R16, [R1+0xd6c] ;  /* 0x000d6c0001107983 */ /* 0x000ea20000300800 */
[----:B-1----:R-:W-:-:S04]  /*428a0*/  LEA R10, P6, R19, R2, 0x2 ;  /* 0x00000002130a7211 */ /* 0x002fc800078c10ff */
[----:B------:R-:W-:Y:S01]  /*428b0*/  LEA.HI.X.SX32 R11, R19, R0, 0x2, P6 ;  /* 0x00000000130b7211 */ /* 0x000fe200030f16ff */
[----:B---3--:R1:W-:Y:S01]  /*428c0*/  @P2 STG.E desc[UR22][R8.64], R244 ;  /* 0x000000f408002986 */ /* 0x0083e2000c101916 */
[----:B----4-:R-:W-:Y:S01]  /*428d0*/  ISETP.LT.AND P2, PT, R18, UR5, !P0 ;  /* 0x0000000512007c0c */ /* 0x010fe2000c741270 */
[----:B------:R-:W-:Y:S02]  /*428e0*/  IMAD R17, R3, 0x2, R19 ;  /* 0x0000000203117824 */ /* 0x000fe400078e0213 */
[----:B------:R-:W3:Y:S01]  /*428f0*/  LDL.LU R18, [R1+0xd64] ;  /* 0x000d640001127983 */ /* 0x000ee20000300800 */
[----:B------:R-:W-:Y:S01]  /*42900*/  ISETP.LT.AND P4, PT, R27, UR6, !P0 ;  /* 0x000000061b007c0c */ /* 0x000fe2000c781270 */
[----:B------:R-:W4:Y:S02]  /*42910*/  LDCU UR6, c[0x0][0x39c] ;  /* 0x00007380ff0677ac */ /* 0x000f240008000800 */
[----:B------:R1:W-:Y:S01]  /*42920*/  @P3 STG.E desc[UR22][R10.64], R245 ;  /* 0x000000f50a003986 */ /* 0x0003e2000c101916 */
[----:B------:R-:W2:Y:S01]  /*42930*/  LDCU UR5, c[0x0][0x39c] ;  /* 0x00007380ff0577ac */ /* 0x000ea20008000800 */
[----:B------:R-:W-:Y:S01]  /*42940*/  ISETP.LT.AND P3, PT, R24, UR4, !P0 ;  /* 0x0000000418007c0c */ /* 0x000fe2000c761270 */
[----:B------:R-:W-:Y:S01]  /*42950*/  IMAD R19, R3, 0x2, R17 ;  /* 0x0000000203137824 */ /* 0x000fe200078e0211 */
[----:B------:R-:W3:Y:S01]  /*42960*/  LDL.LU R24, [R1+0xd5c] ;  /* 0x000d5c0001187983 */ /* 0x000ee20000300800 */
[C---:B-1----:R-:W-:Y:S01]  /*42970*/  LEA R8, P6, R17.reuse, R2, 0x2 ;  /* 0x0000000211087211 */ /* 0x042fe200078c10ff */
[----:B------:R-:W1:Y:S03]  /*42980*/  LDCU UR4, c[0x0][0x39c] ;  /* 0x00007380ff0477ac */ /* 0x000e660008000800 */
[----:B------:R-:W-:-:S02]  /*42990*/  LEA.HI.X.SX32 R9, R17, R0, 0x2, P6 ;  /* 0x0000000011097211 */ /* 0x000fc400030f16ff */
[----:B------:R-:W-:Y:S01]  /*429a0*/  LEA R10, P6, R19, R2, 0x2 ;  /* 0x00000002130a7211 */ /* 0x000fe200078c10ff */
[----:B------:R-:W-:-:S03]  /*429b0*/  IMAD R17, R3, 0x2, R19 ;  /* 0x0000000203117824 */ /* 0x000fc600078e0213 */
[----:B------:R-:W-:Y:S01]  /*429c0*/  LEA.HI.X.SX32 R11, R19, R0, 0x2, P6 ;  /* 0x00000000130b7211 */ /* 0x000fe200030f16ff */
[----:B------:R-:W-:Y:S01]  /*429d0*/  IMAD R19, R3, 0x2, R17 ;  /* 0x0000000203137824 */ /* 0x000fe200078e0211 */
[----:B------:R1:W-:Y:S01]  /*429e0*/  @P5 STG.E desc[UR22][R8.64], R246 ;  /* 0x000000f608005986 */ /* 0x0003e2000c101916 */
[----:B----4-:R-:W-:Y:S01]  /*429f0*/  ISETP.LT.AND P5, PT, R26, UR6, !P0 ;  /* 0x000000061a007c0c */ /* 0x010fe2000c7a1270 */
[----:B------:R-:W3:Y:S02]  /*42a00*/  LDCU UR6, c[0x0][0x39c] ;  /* 0x00007380ff0677ac */ /* 0x000ee40008000800 */
[----:B------:R-:W4:Y:S04]  /*42a10*/  LDL.LU R26, [R1+0xd60] ;  /* 0x000d6000011a7983 */ /* 0x000f280000300800 */
[----:B--2---:R2:W-:Y:S01]  /*42a20*/  @P4 STG.E desc[UR22][R10.64], R247 ;  /* 0x000000f70a004986 */ /* 0x0045e2000c101916 */
[----:B-1----:R-:W-:-:S02]  /*42a30*/  LEA R8, P6, R17, R2, 0x2 ;  /* 0x0000000211087211 */ /* 0x002fc400078c10ff */
[----:B------:R-:W-:Y:S01]  /*42a40*/  ISETP.LT.AND P4, PT, R25, UR5, !P0 ;  /* 0x0000000519007c0c */ /* 0x000fe2000c781270 */
[----:B------:R-:W1:Y:S01]  /*42a50*/  LDCU UR5, c[0x0][0x39c] ;  /* 0x00007380ff0577ac */ /* 0x000e620008000800 */
[----:B------:R-:W4:Y:S01]  /*42a60*/  LDL.LU R25, [R1+0xd50] ;  /* 0x000d500001197983 */ /* 0x000f220000300800 */
[----:B------:R-:W-:Y:S01]  /*42a70*/  LEA.HI.X.SX32 R9, R17, R0, 0x2, P6 ;  /* 0x0000000011097211 */ /* 0x000fe200030f16ff */
[----:B------:R-:W-:Y:S01]  /*42a80*/  IMAD R17, R3, 0x2, R19 ;  /* 0x0000000203117824 */ /* 0x000fe200078e0213 */
[----:B--2---:R-:W-:-:S03]  /*42a90*/  LEA R10, P6, R19, R2, 0x2 ;  /* 0x00000002130a7211 */ /* 0x004fc600078c10ff */
[----:B------:R2:W-:Y:S01]  /*42aa0*/  @P2 STG.E desc[UR22][R8.64], R196 ;  /* 0x000000c408002986 */ /* 0x0005e2000c101916 */
[----:B------:R-:W-:Y:S01]  /*42ab0*/  ISETP.LT.AND P2, PT, R16, UR4, !P0 ;  /* 0x0000000410007c0c */ /* 0x000fe2000c741270 */
[----:B------:R-:W4:Y:S01]  /*42ac0*/  LDCU UR4, c[0x0][0x39c] ;  /* 0x00007380ff0477ac */ /* 0x000f220008000800 */
[----:B------:R-:W-:Y:S01]  /*42ad0*/  LEA.HI.X.SX32 R11, R19, R0, 0x2, P6 ;  /* 0x00000000130b7211 */ /* 0x000fe200030f16ff */
[----:B------:R-:W4:Y:S01]  /*42ae0*/  LDL.LU R16, [R1+0xd54] ;  /* 0x000d540001107983 */ /* 0x000f220000300800 */
[----:B--2---:R-:W-:-:S04]  /*42af0*/  LEA R8, P6, R17, R2, 0x2 ;  /* 0x0000000211087211 */ /* 0x004fc800078c10ff */
[----:B------:R-:W-:Y:S01]  /*42b00*/  LEA.HI.X.SX32 R9, R17, R0, 0x2, P6 ;  /* 0x0000000011097211 */ /* 0x000fe200030f16ff */
[----:B------:R2:W-:Y:S04]  /*42b10*/  @P3 STG.E desc[UR22][R10.64], R197 ;  /* 0x000000c50a003986 */ /* 0x0005e8000c101916 */
[----:B------:R1:W-:Y:S01]  /*42b20*/  @P5 STG.E desc[UR22][R8.64], R198 ;  /* 0x000000c608005986 */ /* 0x0003e2000c101916 */
[----:B---3--:R-:W-:Y:S01]  /*42b30*/  ISETP.LT.AND P3, PT, R18, UR6, !P0 ;  /* 0x0000000612007c0c */ /* 0x008fe2000c761270 */
[C---:B------:R-:W-:Y:S02]  /*42b40*/  IMAD R19, R3.reuse, 0x2, R17 ;  /* 0x0000000203137824 */ /* 0x040fe400078e0211 */
[----:B------:R-:W3:Y:S01]  /*42b50*/  LDL.LU R18, [R1+0xd48] ;  /* 0x000d480001127983 */ /* 0x000ee20000300800 */
[----:B------:R-:W4:Y:S01]  /*42b60*/  LDCU UR6, c[0x0][0x39c] ;  /* 0x00007380ff0677ac */ /* 0x000f220008000800 */
[----:B-1----:R-:W-:Y:S01]  /*42b70*/  ISETP.LT.AND P5, PT, R24, UR5, !P0 ;  /* 0x0000000518007c0c */ /* 0x002fe2000c7a1270 */
[----:B------:R-:W-:Y:S01]  /*42b80*/  IMAD R17, R3, 0x2, R19 ;  /* 0x0000000203117824 */ /* 0x000fe200078e0213 */
[----:B------:R-:W3:Y:S01]  /*42b90*/  LDL.LU R24, [R1+0xd3c] ;  /* 0x000d3c0001187983 */ /* 0x000ee20000300800 */
[C---:B--2---:R-:W-:Y:S01]  /*42ba0*/  LEA R10, P6, R19.reuse, R2, 0x2 ;  /* 0x00000002130a7211 */ /* 0x044fe200078c10ff */
[----:B------:R-:W1:Y:S03]  /*42bb0*/  LDCU UR5, c[0x0][0x39c] ;  /* 0x00007380ff0577ac */ /* 0x000e660008000800 */
[----:B------:R-:W-:-:S02]  /*42bc0*/  LEA.HI.X.SX32 R11, R19, R0, 0x2, P6 ;  /* 0x00000000130b7211 */ /* 0x000fc400030f16ff */
[----:B------:R-:W-:Y:S01]  /*42bd0*/  LEA R8, P6, R17, R2, 0x2 ;  /* 0x0000000211087211 */ /* 0x000fe200078c10ff */
[----:B------:R-:W-:-:S03]  /*42be0*/  IMAD R19, R3, 0x2, R17 ;  /* 0x0000000203137824 */ /* 0x000fc600078e0211 */
[----:B------:R-:W-:Y:S01]  /*42bf0*/  LEA.HI.X.SX32 R9, R17, R0, 0x2, P6 ;  /* 0x0000000011097211 */ /* 0x000fe200030f16ff */
[----:B------:R2:W-:Y:S01]  /*42c00*/  @P4 STG.E desc[UR22][R10.64], R199 ;  /* 0x000000c70a004986 */ /* 0x0005e2000c101916 */
[----:B------:R-:W-:-:S03]  /*42c10*/  IMAD R17, R3, 0x2, R19 ;  /* 0x0000000203117824 */ /* 0x000fc600078e0213 */
[----:B------:R1:W-:Y:S01]  /*42c20*/  @P2 STG.E desc[UR22][R8.64], R200 ;  /* 0x000000c808002986 */ /* 0x0003e2000c101916 */
[C---:B--2---:R-:W-:Y:S02]  /*42c30*/  LEA R10, P6, R19.reuse, R2, 0x2 ;  /* 0x00000002130a7211 */ /* 0x044fe400078c10ff */
[----:B----4-:R-:W-:Y:S01]  /*42c40*/  ISETP.LT.AND P4, PT, R26, UR4, !P0 ;  /* 0x000000041a007c0c */ /* 0x010fe2000c781270 */
[----:B------:R-:W3:Y:S01]  /*42c50*/  LDCU UR4, c[0x0][0x39c] ;  /* 0x00007380ff0477ac */ /* 0x000ee20008000800 */
[----:B------:R-:W2:Y:S01]  /*42c60*/  LDL.LU R26, [R1+0xd44] ;  /* 0x000d4400011a7983 */ /* 0x000ea20000300800 */
[----:B------:R-:W-:Y:S01]  /*42c70*/  LEA.HI.X.SX32 R11, R19, R0, 0x2, P6 ;  /* 0x00000000130b7211 */ /* 0x000fe200030f16ff */
[----:B------:R-:W-:Y:S01]  /*42c80*/  IMAD R19, R3, 0x2, R17 ;  /* 0x0000000203137824 */ /* 0x000fe200078e0211 */
[----:B-1----:R-:W-:Y:S02]  /*42c90*/  LEA R8, P6, R17, R2, 0x2 ;  /* 0x0000000211087211 */ /* 0x002fe400078c10ff */
[----:B------:R-:W-:Y:S01]  /*42ca0*/  ISETP.LT.AND P2, PT, R25, UR6, !P0 ;  /* 0x0000000619007c0c */ /* 0x000fe2000c741270 */
[----:B------:R-:W1:Y:S01]  /*42cb0*/  LDCU UR6, c[0x0][0x39c] ;  /* 0x00007380ff0677ac */ /* 0x000e620008000800 */
[----:B------:R-:W4:Y:S01]  /*42cc0*/  LDL.LU R25, [R1+0xd2c] ;  /* 0x000d2c0001197983 */ /* 0x000f220000300800 */
[----:B------:R-:W-:-:S03]  /*42cd0*/  LEA.HI.X.SX32 R9, R17, R0, 0x2, P6 ;  /* 0x0000000011097211 */ /* 0x000fc600030f16ff */
[----:B------:R1:W-:Y:S01]  /*42ce0*/  @P3 STG.E desc[UR22][R10.64], R201 ;  /* 0x000000c90a003986 */ /* 0x0003e2000c101916 */
[----:B------:R-:W-:Y:S02]  /*42cf0*/  ISETP.LT.AND P3, PT, R16, UR5, !P0 ;  /* 0x0000000510007c0c */ /* 0x000fe4000c761270 */
[----:B-1----:R-:W-:Y:S01]  /*42d00*/  LEA R10, P6, R19, R2, 0x2 ;  /* 0x00000002130a7211 */ /* 0x002fe200078c10ff */
[----:B------:R-:W4:Y:S01]  /*42d10*/  LDL.LU R16, [R1+0xd30] ;  /* 0x000d300001107983 */ /* 0x000f220000300800 */
[----:B------:R-:W-:Y:S01]  /*42d20*/  IMAD R17, R3, 0x2, R19 ;  /* 0x0000000203117824 */ /* 0x000fe200078e0213 */
[----:B------:R-:W2:Y:S01]  /*42d30*/  LDCU UR5, c[0x0][0x39c] ;  /* 0x00007380ff0577ac */ /* 0x000ea20008000800 */
[----:B------:R-:W-:Y:S01]  /*42d40*/  LEA.HI.X.SX32 R11, R19, R0, 0x2, P6 ;  /* 0x00000000130b7211 */ /* 0x000fe200030f16ff */
[----:B------:R1:W-:Y:S04]  /*42d50*/  @P5 STG.E desc[UR22][R8.64], R202 ;  /* 0x000000ca08005986 */ /* 0x0003e8000c101916 */
[----:B------:R1:W-:Y:S01]  /*42d60*/  @P4 STG.E desc[UR22][R10.64], R203 ;  /* 0x000000cb0a004986 */ /* 0x0003e2000c101916 */
[----:B---3--:R-:W-:Y:S01]  /*42d70*/  ISETP.LT.AND P5, PT, R18, UR4, !P0 ;  /* 0x0000000412007c0c */ /* 0x008fe2000c7a1270 */
[----:B------:R-:W4:Y:S02]  /*42d80*/  LDCU UR4, c[0x0][0x39c] ;  /* 0x00007380ff0477ac */ /* 0x000f240008000800 */
[----:B------:R-:W3:Y:S01]  /*42d90*/  LDL.LU R18, [R1+0xd28] ;  /* 0x000d280001127983 */ /* 0x000ee20000300800 */
[----:B------:R-:W-:Y:S01]  /*42da0*/  ISETP.LT.AND P4, PT, R24, UR6, !P0 ;  /* 0x0000000618007c0c */ /* 0x000fe2000c781270 */
[----:B------:R-:W-:-:S02]  /*42db0*/  IMAD R19, R3, 0x2, R17 ;  /* 0x0000000203137824 */ /* 0x000fc400078e0211 */
[----:B------:R-:W3:Y:S01]  /*42dc0*/  LDL.LU R24, [R1+0xd20] ;  /* 0x000d200001187983 */ /* 0x000ee20000300800 */
[C---:B-1----:R-:W-:Y:S01]  /*42dd0*/  LEA R8, P6, R17.reuse, R2, 0x2 ;  /* 0x0000000211087211 */ /* 0x042fe200078c10ff */
[----:B------:R-:W1:Y:S03]  /*42de0*/  LDCU UR6, c[0x0][0x39c] ;  /* 0x00007380ff0677ac */ /* 0x000e660008000800 */
[----:B------:R-:W-:Y:S02]  /*42df0*/  LEA.HI.X.SX32 R9, R17, R0, 0x2, P6 ;  /* 0x0000000011097211 */ /* 0x000fe400030f16ff */
[----:B------:R-:W-:Y:S01]  /*42e00*/  LEA R10, P6, R19, R2, 0x2 ;  /* 0x00000002130a7211 */ /* 0x000fe200078c10ff */
[----:B------:R-:W-:-:S03]  /*42e10*/  IMAD R17, R3, 0x2, R19 ;  /* 0x0000000203117824 */ /* 0x000fc600078e0213 */
[----:B------:R-:W-:Y:S01]  /*42e20*/  LEA.HI.X.SX32 R11, R19, R0, 0x2, P6 ;  /* 0x00000000130b7211 */ /* 0x000fe200030f16ff */
[----:B------:R1:W-:Y:S01]  /*42e30*/  @P2 STG.E desc[UR22][R8.64], R208 ;  /* 0x000000d008002986 */ /* 0x0003e2000c101916 */
[----:B------:R-:W-:-:S03]  /*42e40*/  IMAD R19, R3, 0x2, R17 ;  /* 0x0000000203137824 */ /* 0x000fc600078e0211 */
[----:B------:R2:W-:Y:S01]  /*42e50*/  @P3 STG.E desc[UR22][R10.64], R209 ;  /* 0x000000d10a003986 */ /* 0x0005e2000c101916 */
[C---:B-1----:R-:W-:Y:S02]  /*42e60*/  LEA R8, P6, R17.reuse, R2, 0x2 ;  /* 0x0000000211087211 */ /* 0x042fe400078c10ff */
[----:B--2---:R-:W-:Y:S01]  /*42e70*/  ISETP.LT.AND P2, PT, R26, UR5, !P0 ;  /* 0x000000051a007c0c */ /* 0x004fe2000c741270 */
[----:B------:R-:W3:Y:S01]  /*42e80*/  LDCU UR5, c[0x0][0x39c] ;  /* 0x00007380ff0577ac */ /* 0x000ee20008000800 */
[----:B------:R-:W2:Y:S01]  /*42e90*/  LDL.LU R26, [R1+0xd24] ;  /* 0x000d2400011a7983 */ /* 0x000ea20000300800 */
[----:B------:R-:W-:Y:S01]  /*42ea0*/  LEA.HI.X.SX32 R9, R17, R0, 0x2, P6 ;  /* 0x0000000011097211 */ /* 0x000fe200030f16ff */
[----:B------:R-:W-:Y:S01]  /*42eb0*/  IMAD R17, R3, 0x2, R19 ;  /* 0x0000000203117824 */ /* 0x000fe200078e0213 */
[----:B------:R-:W-:Y:S02]  /*42ec0*/  LEA R10, P6, R19, R2, 0x2 ;  /* 0x00000002130a7211 */ /* 0x000fe400078c10ff */
[----:B----4-:R-:W-:Y:S01]  /*42ed0*/  ISETP.LT.AND P3, PT, R25, UR4, !P0 ;  /* 0x0000000419007c0c */ /* 0x010fe2000c761270 */
        /* <DEDUP_REMOVED lines=73> */
[----:B------:R1:W-:Y:S04]  /*43370*/  @P2 STG.E desc[UR22][R8.64], R232 ;  /* 0x000000e808002986 */ /* 0x0003e8000c101916 */
[----:B------:R3:W-:Y:S01]  /*43380*/  @P3 STG.E desc[UR22][R10.64], R233 ;  /* 0x000000e90a003986 */ /* 0x0007e2000c101916 */
[----:B-1----:R-:W-:Y:S02]  /*43390*/  LEA R8, P6, R17, R2, 0x2 ;  /* 0x0000000211087211 */ /* 0x002fe400078c10ff */
[----:B------:R-:W-:Y:S01]  /*433a0*/  ISETP.LT.AND P2, PT, R16, UR5, !P0 ;  /* 0x0000000510007c0c */ /* 0x000fe2000c741270 */
[----:B------:R-:W-:Y:S01]  /*433b0*/  IMAD R19, R3, 0x2, R17 ;  /* 0x0000000203137824 */ /* 0x000fe200078e0211 */
[----:B------:R-:W4:Y:S01]  /*433c0*/  LDL.LU R16, [R1+0xce0] ;  /* 0x000ce00001107983 */ /* 0x000f220000300800 */
[----:B------:R-:W-:Y:S01]  /*433d0*/  LEA.HI.X.SX32 R9, R17, R0, 0x2, P6 ;  /* 0x0000000011097211 */ /* 0x000fe200030f16ff */
[----:B------:R-:W2:Y:S04]  /*433e0*/  LDCU UR5, c[0x0][0x39c] ;  /* 0x00007380ff0577ac */ /* 0x000ea80008000800 */
[----:B------:R1:W-:Y:S01]  /*433f0*/  @P5 STG.E desc[UR22][R8.64], R234 ;  /* 0x000000ea08005986 */ /* 0x0003e2000c101916 */
[----:B---3--:R-:W-:Y:S01]  /*43400*/  ISETP.LT.AND P3, PT, R18, UR4, !P0 ;  /* 0x0000000412007c0c */ /* 0x008fe2000c761270 */
[----:B------:R-:W4:Y:S02]  /*43410*/  LDCU UR4, c[0x0][0x39c] ;  /* 0x00007380ff0477ac */ /* 0x000f240008000800 */
[----:B------:R-:W3:Y:S01]  /*43420*/  LDL.LU R18, [R1+0xcd8] ;  /* 0x000cd80001127983 */ /* 0x000ee20000300800 */
[----:B------:R-:W-:Y:S01]  /*43430*/  ISETP.LT.AND P5, PT, R24, UR6, !P0 ;  /* 0x0000000618007c0c */ /* 0x000fe2000c7a1270 */
[----:B------:R-:W-:-:S02]  /*43440*/  IMAD R17, R3, 0x2, R19 ;  /* 0x0000000203117824 */ /* 0x000fc400078e0213 */
[----:B------:R-:W3:Y:S01]  /*43450*/  LDL.LU R24, [R1+0xcd0] ;  /* 0x000cd00001187983 */ /* 0x000ee20000300800 */
[C---:B------:R-:W-:Y:S01]  /*43460*/  LEA R10, P6, R19.reuse, R2, 0x2 ;  /* 0x00000002130a7211 */ /* 0x040fe200078c10ff */
[----:B------:R-:W2:Y:S03]  /*43470*/  LDCU UR6, c[0x0][0x39c] ;  /* 0x00007380ff0677ac */ /* 0x000ea60008000800 */
[----:B------:R-:W-:Y:S02]  /*43480*/  LEA.HI.X.SX32 R11, R19, R0, 0x2, P6 ;  /* 0x00000000130b7211 */ /* 0x000fe400030f16ff */
[----:B-1----:R-:W-:Y:S01]  /*43490*/  LEA R8, P6, R17, R2, 0x2 ;  /* 0x0000000211087211 */ /* 0x002fe200078c10ff */
        /* <DEDUP_REMOVED lines=67> */
[----:B------:R-:W2:Y:S02]  /*438d0*/  LDCU UR5, c[0x0][0x39c] ;  /* 0x00007380ff0577ac */ /* 0x000ea40008000800 */
[----:B------:R-:W3:Y:S01]  /*438e0*/  LDL.LU R27, [R1+0xc90] ;  /* 0x000c9000011b7983 */ /* 0x000ee20000300800 */
        /* <DEDUP_REMOVED lines=9> */
[----:B------:R-:W1:Y:S01]  /*43980*/  LDCU UR4, c[0x0][0x39c] ;  /* 0x00007380ff0477ac */ /* 0x000e620008000800 */
[----:B------:R-:W2:Y:S01]  /*43990*/  LDL.LU R26, [R1+0xc84] ;  /* 0x000c8400011a7983 */ /* 0x000ea20000300800 */
[----:B------:R-:W-:Y:S01]  /*439a0*/  LEA.HI.X.SX32 R11, R19, R0, 0x2, P6 ;  /* 0x00000000130b7211 */ /* 0x000fe200030f16ff */
[----:B------:R-:W-:Y:S01]  /*439b0*/  IMAD R19, R3, 0x2, R17 ;  /* 0x0000000203137824 */ /* 0x000fe200078e0211 */
[----:B------:R-:W-:Y:S01]  /*439c0*/  LEA R8, P6, R17, R2, 0x2 ;  /* 0x0000000211087211 */ /* 0x000fe200078c10ff */
[----:B------:R-:W2:Y:S01]  /*439d0*/  LDL.LU R33, [R1+0xc78] ;  /* 0x000c780001217983 */ /* 0x000ea20000300800 */
[----:B----4-:R-:W-:Y:S01]  /*439e0*/  ISETP.LT.AND P5, PT, R25, UR6, !P0 ;  /* 0x0000000619007c0c */ /* 0x010fe2000c7a1270 */
[----:B------:R-:W3:Y:S02]  /*439f0*/  LDCU UR6, c[0x0][0x39c] ;  /* 0x00007380ff0677ac */ /* 0x000ee40008000800 */
[----:B------:R4:W-:Y:S01]  /*43a00*/  @P4 STG.E desc[UR22][R10.64], R151 ;  /* 0x000000970a004986 */ /* 0x0009e2000c101916 */
[----:B------:R-:W-:-:S03]  /*43a10*/  LEA.HI.X.SX32 R9, R17, R0, 0x2, P6 ;  /* 0x0000000011097211 */ /* 0x000fc600030f16ff */
[----:B------:R-:W2:Y:S04]  /*43a20*/  LDL.LU R32, [R1+0xc74] ;  /* 0x000c740001207983 */ /* 0x000ea80000300800 */
[----:B------:R-:W-:Y:S01]  /*43a30*/  @P2 STG.E desc[UR22][R8.64], R156 ;  /* 0x0000009c08002986 */ /* 0x000fe2000c101916 */
[----:B------:R-:W-:Y:S01]  /*43a40*/  ISETP.LT.AND P4, PT, R16, UR5, !P0 ;  /* 0x0000000510007c0c */ /* 0x000fe2000c781270 */
[----:B------:R-:W1:Y:S01]  /*43a50*/  LDCU UR5, c[0x0][0x39c] ;  /* 0x00007380ff0577ac */ /* 0x000e620008000800 */
[----:B------:R-:W-:-:S04]  /*43a60*/  LEA R16, P6, R19, R2, 0x2 ;  /* 0x0000000213107211 */ /* 0x000fc800078c10ff */
[----:B------:R-:W-:-:S05]  /*43a70*/  LEA.HI.X.SX32 R17, R19, R0, 0x2, P6 ;  /* 0x0000000013117211 */ /* 0x000fca00030f16ff */
[----:B------:R1:W-:Y:S01]  /*43a80*/  @P3 STG.E desc[UR22][R16.64], R157 ;  /* 0x0000009d10003986 */ /* 0x0003e2000c101916 */
[----:B---3--:R-:W-:Y:S01]  /*43a90*/  ISETP.LT.AND P3, PT, R24, UR6, !P0 ;  /* 0x0000000618007c0c */ /* 0x008fe2000c761270 */
[----:B------:R-:W-:Y:S02]  /*43aa0*/  IMAD R25, R3, 0x2, R19 ;  /* 0x0000000203197824 */ /* 0x000fe400078e0213 */
[----:B------:R-:W3:Y:S01]  /*43ab0*/  LDL.LU R24, [R1+0xc6c] ;  /* 0x000c6c0001187983 */ /* 0x000ee20000300800 */
[----:B-1----:R-:W-:Y:S01]  /*43ac0*/  ISETP.LT.AND P2, PT, R18, UR4, !P0 ;  /* 0x0000000412007c0c */ /* 0x002fe2000c741270 */
[----:B------:R-:W2:Y:S01]  /*43ad0*/  LDCU UR4, c[0x0][0x39c] ;  /* 0x00007380ff0477ac */ /* 0x000ea20008000800 */
[----:B------:R-:W-:Y:S01]  /*43ae0*/  LEA R18, P6, R25, R2, 0x2 ;  /* 0x0000000219127211 */ /* 0x000fe200078c10ff */
[----:B----4-:R-:W-:Y:S01]  /*43af0*/  IMAD R11, R3, 0x2, R25 ;  /* 0x00000002030b7824 */ /* 0x010fe200078e0219 */
[----:B------:R-:W1:Y:S02]  /*43b00*/  LDCU UR6, c[0x0][0x39c] ;  /* 0x00007380ff0677ac */ /* 0x000e640008000800 */
[----:B------:R-:W-:-:S02]  /*43b10*/  LEA.HI.X.SX32 R19, R25, R0, 0x2, P6 ;  /* 0x0000000019137211 */ /* 0x000fc400030f16ff */
[----:B------:R-:W-:-:S03]  /*43b20*/  LEA R10, P6, R11, R2, 0x2 ;  /* 0x000000020b0a7211 */ /* 0x000fc600078c10ff */
[----:B------:R4:W-:Y:S01]  /*43b30*/  @P5 STG.E desc[UR22][R18.64], R158 ;  /* 0x0000009e12005986 */ /* 0x0009e2000c101916 */
[----:B------:R-:W-:Y:S01]  /*43b40*/  ISETP.LT.AND P5, PT, R27, UR5, !P0 ;  /* 0x000000051b007c0c */ /* 0x000fe2000c7a1270 */
[----:B------:R-:W-:Y:S02]  /*43b50*/  IMAD R25, R3, 0x2, R11 ;  /* 0x0000000203197824 */ /* 0x000fe400078e020b */
[----:B------:R-:W3:Y:S01]  /*43b60*/  LDL.LU R27, [R1+0xc64] ;  /* 0x000c6400011b7983 */ /* 0x000ee20000300800 */
[----:B------:R-:W-:Y:S01]  /*43b70*/  LEA.HI.X.SX32 R11, R11, R0, 0x2, P6 ;  /* 0x000000000b0b7211 */ /* 0x000fe200030f16ff */
[----:B------:R-:W-:Y:S01]  /*43b80*/  IMAD R17, R3, 0x2, R25 ;  /* 0x0000000203117824 */ /* 0x000fe200078e0219 */
[C---:B------:R-:W-:Y:S01]  /*43b90*/  LEA R8, P6, R25.reuse, R2, 0x2 ;  /* 0x0000000219087211 */ /* 0x040fe200078c10ff */
[----:B------:R-:W1:Y:S02]  /*43ba0*/  LDCU UR5, c[0x0][0x39c] ;  /* 0x00007380ff0577ac */ /* 0x000e640008000800 */
[----:B------:R1:W-:Y:S01]  /*43bb0*/  @P4 STG.E desc[UR22][R10.64], R159 ;  /* 0x0000009f0a004986 */ /* 0x0003e2000c101916 */
[----:B------:R-:W-:-:S02]  /*43bc0*/  LEA.HI.X.SX32 R9, R25, R0, 0x2, P6 ;  /* 0x0000000019097211 */ /* 0x000fc400030f16ff */
[----:B--2---:R-:W-:Y:S01]  /*43bd0*/  ISETP.LT.AND P4, PT, R26, UR4, !P0 ;  /* 0x000000041a007c0c */ /* 0x004fe2000c781270 */
[----:B------:R-:W3:Y:S01]  /*43be0*/  LDCU UR4, c[0x0][0x39c] ;  /* 0x00007380ff0477ac */ /* 0x000ee20008000800 */
[----:B------:R-:W2:Y:S01]  /*43bf0*/  LDL.LU R26, [R1+0xc54] ;  /* 0x000c5400011a7983 */ /* 0x000ea20000300800 */
[----:B------:R-:W-:Y:S01]  /*43c00*/  LEA R16, P6, R17, R2, 0x2 ;  /* 0x0000000211107211 */ /* 0x000fe200078c10ff */
[----:B----4-:R-:W-:-:S03]  /*43c10*/  IMAD R19, R3, 0x2, R17 ;  /* 0x0000000203137824 */ /* 0x010fc600078e0211 */
[----:B------:R-:W-:Y:S02]  /*43c20*/  LEA.HI.X.SX32 R17, R17, R0, 0x2, P6 ;  /* 0x0000000011117211 */ /* 0x000fe400030f16ff */
[----:B------:R-:W-:Y:S01]  /*43c30*/  LEA R18, P6, R19, R2, 0x2 ;  /* 0x0000000213127211 */ /* 0x000fe200078c10ff */
[----:B------:R-:W-:-:S03]  /*43c40*/  IMAD R25, R3, 0x2, R19 ;  /* 0x0000000203197824 */ /* 0x000fc600078e0213 */
[----:B------:R-:W-:Y:S01]  /*43c50*/  LEA.HI.X.SX32 R19, R19, R0, 0x2, P6 ;  /* 0x0000000013137211 */ /* 0x000fe200030f16ff */
[----:B------:R4:W-:Y:S01]  /*43c60*/  @P2 STG.E desc[UR22][R8.64], R164 ;  /* 0x000000a408002986 */ /* 0x0009e2000c101916 */
[----:B-1----:R-:W-:Y:S01]  /*43c70*/  ISETP.LT.AND P2, PT, R33, UR6, !P0 ;  /* 0x0000000621007c0c */ /* 0x002fe2000c741270 */
[----:B------:R-:W1:Y:S02]  /*43c80*/  LDCU UR6, c[0x0][0x39c] ;  /* 0x00007380ff0677ac */ /* 0x000e640008000800 */
[----:B------:R1:W-:Y:S01]  /*43c90*/  @P3 STG.E desc[UR22][R16.64], R165 ;  /* 0x000000a510003986 */ /* 0x0003e2000c101916 */
[----:B------:R-:W-:Y:S01]  /*43ca0*/  ISETP.LT.AND P3, PT, R32, UR5, !P0 ;  /* 0x0000000520007c0c */ /* 0x000fe2000c761270 */
[----:B------:R-:W2:Y:S02]  /*43cb0*/  LDCU UR5, c[0x0][0x39c] ;  /* 0x00007380ff0577ac */ /* 0x000ea40008000800 */
[----:B------:R-:W2:Y:S04]  /*43cc0*/  LDL.LU R33, [R1+0xc50] ;  /* 0x000c500001217983 */ /* 0x000ea80000300800 */
[----:B------:R-:W-:Y:S04]  /*43cd0*/  @P5 STG.E desc[UR22][R18.64], R166 ;  /* 0x000000a612005986 */ /* 0x000fe8000c101916 */
[----:B------:R-:W2:Y:S01]  /*43ce0*/  LDL.LU R32, [R1+0xc48] ;  /* 0x000c480001207983 */ /* 0x000ea20000300800 */
[----:B---3--:R-:W-:-:S02]  /*43cf0*/  ISETP.LT.AND P5, PT, R24, UR4, !P0 ;  /* 0x0000000418007c0c */ /* 0x008fc4000c7a1270 */
[----:B------:R-:W-:Y:S01]  /*43d00*/  LEA R10, P6, R25, R2, 0x2 ;  /* 0x00000002190a7211 */ /* 0x000fe200078c10ff */
[----:B------:R-:W3:Y:S01]  /*43d10*/  LDL.LU R24, [R1+0xc38] ;  /* 0x000c380001187983 */ /* 0x000ee20000300800 */
[----:B----4-:R-:W-:Y:S01]  /*43d20*/  IMAD R9, R3, 0x2, R25 ;  /* 0x0000000203097824 */ /* 0x010fe200078e0219 */
[----:B------:R-:W4:Y:S01]  /*43d30*/  LDCU UR4, c[0x0][0x39c] ;  /* 0x00007380ff0477ac */ /* 0x000f220008000800 */
[----:B------:R-:W-:-:S03]  /*43d40*/  LEA.HI.X.SX32 R11, R25, R0, 0x2, P6 ;  /* 0x00000000190b7211 */ /* 0x000fc600030f16ff */
[----:B------:R-:W-:Y:S02]  /*43d50*/  LEA R8, P6, R9, R2, 0x2 ;  /* 0x0000000209087211 */ /* 0x000fe400078c10ff */
[----:B------:R4:W-:Y:S01]  /*43d60*/  @P4 STG.E desc[UR22][R10.64], R167 ;  /* 0x000000a70a004986 */ /* 0x0009e2000c101916 */
[----:B-1----:R-:W-:Y:S01]  /*43d70*/  IMAD R17, R3, 0x2, R9 ;  /* 0x0000000203117824 */ /* 0x002fe200078e0209 */
[----:B------:R-:W-:Y:S02]  /*43d80*/  LEA.HI.X.SX32 R9, R9, R0, 0x2, P6 ;  /* 0x0000000009097211 */ /* 0x000fe400030f16ff */
[----:B------:R-:W-:Y:S01]  /*43d90*/  ISETP.LT.AND P4, PT, R27, UR6, !P0 ;  /* 0x000000061b007c0c */ /* 0x000fe2000c781270 */
[----:B------:R-:W-:Y:S01]  /*43da0*/  IMAD R25, R3, 0x2, R17 ;  /* 0x0000000203197824 */ /* 0x000fe200078e0211 */
[----:B------:R-:W3:Y:S01]  /*43db0*/  LDL.LU R27, [R1+0xc30] ;  /* 0x000c3000011b7983 */ /* 0x000ee20000300800 */
[C---:B------:R-:W-:Y:S01]  /*43dc0*/  LEA R16, P6, R17.reuse, R2, 0x2 ;  /* 0x0000000211107211 */ /* 0x040fe200078c10ff */
[----:B------:R-:W1:Y:S02]  /*43dd0*/  LDCU UR6, c[0x0][0x39c] ;  /* 0x00007380ff0677ac */ /* 0x000e640008000800 */
[----:B------:R2:W-:Y:S01]  /*43de0*/  @P2 STG.E desc[UR22][R8.64], R172 ;  /* 0x000000ac08002986 */ /* 0x0005e2000c101916 */
[----:B------:R-:W-:Y:S01]  /*43df0*/  LEA.HI.X.SX32 R17, R17, R0, 0x2, P6 ;  /* 0x0000000011117211 */ /* 0x000fe200030f16ff */
[----:B----4-:R-:W-:Y:S01]  /*43e00*/  IMAD R11, R3, 0x2, R25 ;  /* 0x00000002030b7824 */ /* 0x010fe200078e0219 */
[----:B------:R-:W-:-:S02]  /*43e10*/  LEA R18, P6, R25, R2, 0x2 ;  /* 0x0000000219127211 */ /* 0x000fc400078c10ff */
[----:B--2---:R-:W-:Y:S01]  /*43e20*/  ISETP.LT.AND P2, PT, R26, UR5, !P0 ;  /* 0x000000051a007c0c */ /* 0x004fe2000c741270 */
[----:B------:R-:W3:Y:S01]  /*43e30*/  LDCU UR5, c[0x0][0x39c] ;  /* 0x00007380ff0577ac */ /* 0x000ee20008000800 */
[----:B------:R-:W2:Y:S01]  /*43e40*/  LDL.LU R26, [R1+0xc28] ;  /* 0x000c2800011a7983 */ /* 0x000ea20000300800 */
[----:B------:R-:W-:Y:S02]  /*43e50*/  LEA.HI.X.SX32 R19, R25, R0, 0x2, P6 ;  /* 0x0000000019137211 */ /* 0x000fe400030f16ff */
[----:B------:R-:W-:Y:S01]  /*43e60*/  LEA R10, P6, R11, R2, 0x2 ;  /* 0x000000020b0a7211 */ /* 0x000fe200078c10ff */
[----:B------:R-:W-:-:S03]  /*43e70*/  IMAD R9, R3, 0x2, R11 ;  /* 0x0000000203097824 */ /* 0x000fc600078e020b */
[----:B------:R-:W-:Y:S01]  /*43e80*/  LEA.HI.X.SX32 R11, R11, R0, 0x2, P6 ;  /* 0x000000000b0b7211 */ /* 0x000fe200030f16ff */
[----:B------:R4:W-:Y:S04]  /*43e90*/  @P3 STG.E desc[UR22][R16.64], R173 ;  /* 0x000000ad10003986 */ /* 0x0009e8000c101916 */
[----:B------:R1:W-:Y:S04]  /*43ea0*/  @P5 STG.E desc[UR22][R18.64], R174 ;  /* 0x000000ae12005986 */ /* 0x0003e8000c101916 */
[----:B------:R3:W-:Y:S01]  /*43eb0*/  @P4 STG.E desc[UR22][R10.64], R175 ;  /* 0x000000af0a004986 */ /* 0x0007e2000c101916 */
[----:B------:R-:W-:Y:S01]  /*43ec0*/  ISETP.LT.AND P3, PT, R33, UR4, !P0 ;  /* 0x0000000421007c0c */ /* 0x000fe2000c761270 */
[----:B------:R-:W3:Y:S02]  /*43ed0*/  LDCU UR4, c[0x0][0x39c] ;  /* 0x00007380ff0477ac */ /* 0x000ee40008000800 */
[----:B------:R-:W2:Y:S01]  /*43ee0*/  LDL.LU R33, [R1+0xc20] ;  /* 0x000c200001217983 */ /* 0x000ea20000300800 */
[----:B-1----:R-:W-:Y:S01]  /*43ef0*/  ISETP.LT.AND P5, PT, R32, UR6, !P0 ;  /* 0x0000000620007c0c */ /* 0x002fe2000c7a1270 */
[----:B------:R-:W2:Y:S02]  /*43f00*/  LDCU UR6, c[0x0][0x39c] ;  /* 0x00007380ff0677ac */ /* 0x000ea40008000800 */
[----:B------:R-:W2:Y:S01]  /*43f10*/  LDL.LU R32, [R1+0xc14] ;  /* 0x000c140001207983 */ /* 0x000ea20000300800 */
[----:B---3--:R-:W-:Y:S01]  /*43f20*/  ISETP.LT.AND P4, PT, R24, UR5, !P0 ;  /* 0x0000000518007c0c */ /* 0x008fe2000c781270 */
[----:B------:R-:W-:-:S02]  /*43f30*/  IMAD R25, R3, 0x2, R9 ;  /* 0x0000000203197824 */ /* 0x000fc400078e0209 */
[----:B------:R-:W3:Y:S01]  /*43f40*/  LDL.LU R24, [R1+0xc0c] ;  /* 0x000c0c0001187983 */ /* 0x000ee20000300800 */
[C---:B------:R-:W-:Y:S01]  /*43f50*/  LEA R8, P6, R9.reuse, R2, 0x2 ;  /* 0x0000000209087211 */ /* 0x040fe200078c10ff */
[----:B------:R-:W1:Y:S03]  /*43f60*/  LDCU UR5, c[0x0][0x39c] ;  /* 0x00007380ff0577ac */ /* 0x000e660008000800 */
[----:B------:R-:W-:Y:S02]  /*43f70*/  LEA.HI.X.SX32 R9, R9, R0, 0x2, P6 ;  /* 0x0000000009097211 */ /* 0x000fe400030f16ff */
[----:B----4-:R-:W-:-:S03]  /*43f80*/  LEA R16, P6, R25, R2, 0x2 ;  /* 0x0000000219107211 */ /* 0x010fc600078c10ff */
[----:B------:R4:W-:Y:S01]  /*43f90*/  @P2 STG.E desc[UR22][R8.64], R180 ;  /* 0x000000b408002986 */ /* 0x0009e2000c101916 */
[----:B------:R-:W-:Y:S01]  /*43fa0*/  IMAD R19, R3, 0x2, R25 ;  /* 0x0000000203137824 */ /* 0x000fe200078e0219 */
[----:B------:R-:W-:Y:S02]  /*43fb0*/  ISETP.LT.AND P2, PT, R27, UR4, !P0 ;  /* 0x000000041b007c0c */ /* 0x000fe4000c741270 */
[----:B------:R-:W-:Y:S01]  /*43fc0*/  LEA.HI.X.SX32 R17, R25, R0, 0x2, P6 ;  /* 0x0000000019117211 */ /* 0x000fe200030f16ff */
[----:B------:R-:W3:Y:S01]  /*43fd0*/  LDL.LU R27, [R1+0xc04] ;  /* 0x000c0400011b7983 */ /* 0x000ee20000300800 */
[----:B------:R-:W-:Y:S01]  /*43fe0*/  LEA R18, P6, R19, R2, 0x2 ;  /* 0x0000000213127211 */ /* 0x000fe200078c10ff */
[----:B------:R-:W-:Y:S01]  /*43ff0*/  IMAD R11, R3, 0x2, R19 ;  /* 0x00000002030b7824 */ /* 0x000fe200078e0213 */
[----:B------:R-:W1:Y:S01]  /*44000*/  LDCU UR4, c[0x0][0x39c] ;  /* 0x00007380ff0477ac */ /* 0x000e620008000800 */
[----:B------:R1:W-:Y:S01]  /*44010*/  @P3 STG.E desc[UR22][R16.64], R181 ;  /* 0x000000b510003986 */ /* 0x0003e2000c101916 */
[----:B------:R-:W-:Y:S01]  /*44020*/  LEA.HI.X.SX32 R19, R19, R0, 0x2, P6 ;  /* 0x0000000013137211 */ /* 0x000fe200030f16ff */
[----:B------:R-:W-:Y:S01]  /*44030*/  IMAD R25, R3, 0x2, R11 ;  /* 0x0000000203197824 */ /* 0x000fe200078e020b */
[----:B--2---:R-:W-:Y:S01]  /*44040*/  ISETP.LT.AND P3, PT, R26, UR6, !P0 ;  /* 0x000000061a007c0c */ /* 0x004fe2000c761270 */
[----:B------:R-:W3:Y:S01]  /*44050*/  LDCU UR6, c[0x0][0x39c] ;  /* 0x00007380ff0677ac */ /* 0x000ee20008000800 */
[----:B------:R-:W2:Y:S01]  /*44060*/  LDL.LU R26, [R1+0xbf8] ;  /* 0x000bf800011a7983 */ /* 0x000ea20000300800 */
[----:B------:R-:W-:-:S04]  /*44070*/  LEA R10, P6, R11, R2, 0x2 ;  /* 0x000000020b0a7211 */ /* 0x000fc800078c10ff */
[----:B------:R-:W-:Y:S02]  /*44080*/  LEA.HI.X.SX32 R11, R11, R0, 0x2, P6 ;  /* 0x000000000b0b7211 */ /* 0x000fe400030f16ff */
[C---:B----4-:R-:W-:Y:S01]  /*44090*/  LEA R8, P6, R25.reuse, R2, 0x2 ;  /* 0x0000000219087211 */ /* 0x050fe200078c10ff */
[----:B------:R4:W-:Y:S03]  /*440a0*/  @P5 STG.E desc[UR22][R18.64], R182 ;  /* 0x000000b612005986 */ /* 0x0009e6000c101916 */
[----:B------:R-:W-:Y:S01]  /*440b0*/  LEA.HI.X.SX32 R9, R25, R0, 0x2, P6 ;  /* 0x0000000019097211 */ /* 0x000fe200030f16ff */
[----:B------:R-:W-:Y:S04]  /*440c0*/  @P4 STG.E desc[UR22][R10.64], R183 ;  /* 0x000000b70a004986 */ /* 0x000fe8000c101916 */
[----:B------:R3:W-:Y:S01]  /*440d0*/  @P2 STG.E desc[UR22][R8.64], R188 ;  /* 0x000000bc08002986 */ /* 0x0007e2000c101916 */
[----:B-1----:R-:W-:Y:S01]  /*440e0*/  ISETP.LT.AND P5, PT, R33, UR5, !P0 ;  /* 0x0000000521007c0c */ /* 0x002fe2000c7a1270 */
[----:B------:R-:W1:Y:S02]  /*440f0*/  LDCU UR5, c[0x0][0x39c] ;  /* 0x00007380ff0577ac */ /* 0x000e640008000800 */
[----:B------:R-:W2:Y:S01]  /*44100*/  LDL.LU R33, [R1+0xbec] ;  /* 0x000bec0001217983 */ /* 0x000ea20000300800 */
[----:B------:R-:W-:Y:S01]  /*44110*/  ISETP.LT.AND P4, PT, R32, UR4, !P0 ;  /* 0x0000000420007c0c */ /* 0x000fe2000c781270 */
[----:B------:R-:W-:-:S02]  /*44120*/  IMAD R17, R3, 0x2, R25 ;  /* 0x0000000203117824 */ /* 0x000fc400078e0219 */
[----:B------:R-:W2:Y:S01]  /*44130*/  LDL.LU R32, [R1+0xbe8] ;  /* 0x000be80001207983 */ /* 0x000ea20000300800 */
[----:B------:R-:W2:Y:S01]  /*44140*/  LDCU UR4, c[0x0][0x39c] ;  /* 0x00007380ff0477ac */ /* 0x000ea20008000800 */
[----:B---3--:R-:W-:Y:S01]  /*44150*/  ISETP.LT.AND P2, PT, R24, UR6, !P0 ;  /* 0x0000000618007c0c */ /* 0x008fe2000c741270 */
[----:B----4-:R-:W-:Y:S01]  /*44160*/  IMAD R19, R3, 0x2, R17 ;  /* 0x0000000203137824 */ /* 0x010fe200078e0211 */
[----:B------:R-:W3:Y:S01]  /*44170*/  LDL.LU R24, [R1+0xbe0] ;  /* 0x000be00001187983 */ /* 0x000ee20000300800 */
[C---:B------:R-:W-:Y:S01]  /*44180*/  LEA R16, P6, R17.reuse, R2, 0x2 ;  /* 0x0000000211107211 */ /* 0x040fe200078c10ff */
[----:B------:R-:W4:Y:S03]  /*44190*/  LDCU UR6, c[0x0][0x39c] ;  /* 0x00007380ff0677ac */ /* 0x000f260008000800 */
[----:B------:R-:W-:Y:S02]  /*441a0*/  LEA.HI.X.SX32 R17, R17, R0, 0x2, P6 ;  /* 0x0000000011117211 */ /* 0x000fe400030f16ff */
[----:B------:R-:W-:-:S03]  /*441b0*/  LEA R18, P6, R19, R2, 0x2 ;  /* 0x0000000213127211 */ /* 0x000fc600078c10ff */
[----:B------:R4:W-:Y:S01]  /*441c0*/  @P3 STG.E desc[UR22][R16.64], R189 ;  /* 0x000000bd10003986 */ /* 0x0009e2000c101916 */
[----:B------:R-:W-:Y:S01]  /*441d0*/  IMAD R25, R3, 0x2, R19 ;  /* 0x0000000203197824 */ /* 0x000fe200078e0213 */
[----:B------:R-:W-:Y:S02]  /*441e0*/  LEA.HI.X.SX32 R19, R19, R0, 0x2, P6 ;  /* 0x0000000013137211 */ /* 0x000fe400030f16ff */
[----:B-1----:R-:W-:Y:S01]  /*441f0*/  ISETP.LT.AND P3, PT, R27, UR5, !P0 ;  /* 0x000000051b007c0c */ /* 0x002fe2000c761270 */
[----:B------:R-:W-:Y:S01]  /*44200*/  IMAD R9, R3, 0x2, R25 ;  /* 0x0000000203097824 */ /* 0x000fe200078e0219 */
[----:B------:R-:W3:Y:S01]  /*44210*/  LDL.LU R27, [R1+0xbd8] ;  /* 0x000bd800011b7983 */ /* 0x000ee20000300800 */
[C---:B------:R-:W-:Y:S01]  /*44220*/  LEA R10, P6, R25.reuse, R2, 0x2 ;  /* 0x00000002190a7211 */ /* 0x040fe200078c10ff */
[----:B------:R-:W1:Y:S02]  /*44230*/  LDCU UR5, c[0x0][0x39c] ;  /* 0x00007380ff0577ac */ /* 0x000e640008000800 */
[----:B------:R1:W-:Y:S01]  /*44240*/  @P5 STG.E desc[UR22][R18.64], R190 ;  /* 0x000000be12005986 */ /* 0x0003e2000c101916 */
[----:B------:R-:W-:Y:S01]  /*44250*/  LEA.HI.X.SX32 R11, R25, R0, 0x2, P6 ;  /* 0x00000000190b7211 */ /* 0x000fe200030f16ff */
[----:B----4-:R-:W-:Y:S01]  /*44260*/  IMAD R17, R3, 0x2, R9 ;  /* 0x0000000203117824 */ /* 0x010fe200078e0209 */
[----:B--2---:R-:W-:Y:S01]  /*44270*/  ISETP.LT.AND P5, PT, R26, UR4, !P0 ;  /* 0x000000041a007c0c */ /* 0x004fe2000c7a1270 */
[----:B------:R-:W3:Y:S01]  /*44280*/  LDCU UR4, c[0x0][0x39c] ;  /* 0x00007380ff0477ac */ /* 0x000ee20008000800 */
[----:B------:R-:W2:Y:S01]  /*44290*/  LDL.LU R26, [R1+0xbc8] ;  /* 0x000bc800011a7983 */ /* 0x000ea20000300800 */
[----:B------:R-:W-:-:S04]  /*442a0*/  LEA R8, P6, R9, R2, 0x2 ;  /* 0x0000000209087211 */ /* 0x000fc800078c10ff */
[----:B------:R-:W-:Y:S02]  /*442b0*/  LEA.HI.X.SX32 R9, R9, R0, 0x2, P6 ;  /* 0x0000000009097211 */ /* 0x000fe400030f16ff */
[----:B------:R-:W-:Y:S01]  /*442c0*/  LEA R16, P6, R17, R2, 0x2 ;  /* 0x0000000211107211 */ /* 0x000fe200078c10ff */
[----:B------:R-:W-:-:S03]  /*442d0*/  IMAD R25, R3, 0x2, R17 ;  /* 0x0000000203197824 */ /* 0x000fc600078e0211 */
[----:B------:R-:W-:Y:S01]  /*442e0*/  LEA.HI.X.SX32 R17, R17, R0, 0x2, P6 ;  /* 0x0000000011117211 */ /* 0x000fe200030f16ff */
[----:B------:R4:W-:Y:S04]  /*442f0*/  @P4 STG.E desc[UR22][R10.64], R191 ;  /* 0x000000bf0a004986 */ /* 0x0009e8000c101916 */
[----:B------:R1:W-:Y:S01]  /*44300*/  @P2 STG.E desc[UR22][R8.64], R68 ;  /* 0x0000004408002986 */ /* 0x0003e2000c101916 */
[----:B------:R-:W-:Y:S01]  /*44310*/  ISETP.LT.AND P4, PT, R33, UR6, !P0 ;  /* 0x0000000621007c0c */ /* 0x000fe2000c781270 */
[----:B------:R-:W3:Y:S02]  /*44320*/  LDCU UR6, c[0x0][0x39c] ;  /* 0x00007380ff0677ac */ /* 0x000ee40008000800 */
[----:B------:R-:W2:Y:S04]  /*44330*/  LDL.LU R33, [R1+0xbc4] ;  /* 0x000bc40001217983 */ /* 0x000ea80000300800 */
[----:B------:R-:W-:Y:S01]  /*44340*/  @P3 STG.E desc[UR22][R16.64], R69 ;  /* 0x0000004510003986 */ /* 0x000fe2000c101916 */
[----:B-1----:R-:W-:Y:S01]  /*44350*/  ISETP.LT.AND P2, PT, R32, UR5, !P0 ;  /* 0x0000000520007c0c */ /* 0x002fe2000c741270 */
[----:B------:R-:W2:Y:S02]  /*44360*/  LDCU UR5, c[0x0][0x39c] ;  /* 0x00007380ff0577ac */ /* 0x000ea40008000800 */
[----:B------:R-:W2:Y:S01]  /*44370*/  LDL.LU R32, [R1+0xbbc] ;  /* 0x000bbc0001207983 */ /* 0x000ea20000300800 */
[----:B---3--:R-:W-:-:S02]  /*44380*/  ISETP.LT.AND P3, PT, R24, UR4, !P0 ;  /* 0x0000000418007c0c */ /* 0x008fc4000c761270 */
[----:B------:R-:W-:Y:S01]  /*44390*/  LEA R18, P6, R25, R2, 0x2 ;  /* 0x0000000219127211 */ /* 0x000fe200078c10ff */
[----:B------:R-:W3:Y:S01]  /*443a0*/  LDL.LU R24, [R1+0xbac] ;  /* 0x000bac0001187983 */ /* 0x000ee20000300800 */
[----:B----4-:R-:W-:Y:S01]  /*443b0*/  IMAD R11, R3, 0x2, R25 ;  /* 0x00000002030b7824 */ /* 0x010fe200078e0219 */
[----:B------:R-:W1:Y:S01]  /*443c0*/  LDCU UR4, c[0x0][0x39c] ;  /* 0x00007380ff0477ac */ /* 0x000e620008000800 */
[----:B------:R-:W-:-:S03]  /*443d0*/  LEA.HI.X.SX32 R19, R25, R0, 0x2, P6 ;  /* 0x0000000019137211 */ /* 0x000fc600030f16ff */
[----:B------:R-:W-:Y:S02]  /*443e0*/  LEA R10, P6, R11, R2, 0x2 ;  /* 0x000000020b0a7211 */ /* 0x000fe400078c10ff */
[----:B------:R4:W-:Y:S01]  /*443f0*/  @P5 STG.E desc[UR22][R18.64], R70 ;  /* 0x0000004612005986 */ /* 0x0009e2000c101916 */
[----:B------:R-:W-:Y:S01]  /*44400*/  IMAD R9, R3, 0x2, R11 ;  /* 0x0000000203097824 */ /* 0x000fe200078e020b */
        /* <DEDUP_REMOVED lines=19> */
[----:B-1----:R-:W-:Y:S01]  /*44540*/  ISETP.LT.AND P2, PT, R33, UR4, !P0 ;  /* 0x0000000421007c0c */ /* 0x002fe2000c741270 */
[----:B------:R-:W1:Y:S02]  /*44550*/  LDCU UR4, c[0x0][0x39c] ;  /* 0x00007380ff0477ac */ /* 0x000e640008000800 */
[----:B------:R-:W2:Y:S04]  /*44560*/  LDL.LU R33, [R1+0xb8c] ;  /* 0x000b8c0001217983 */ /* 0x000ea80000300800 */
[----:B------:R1:W-:Y:S01]  /*44570*/  @P5 STG.E desc[UR22][R18.64], R78 ;  /* 0x0000004e12005986 */ /* 0x0003e2000c101916 */
[----:B------:R-:W-:Y:S01]  /*44580*/  ISETP.LT.AND P3, PT, R32, UR6, !P0 ;  /* 0x0000000620007c0c */ /* 0x000fe2000c761270 */
[----:B------:R-:W2:Y:S02]  /*44590*/  LDCU UR6, c[0x0][0x39c] ;  /* 0x00007380ff0677ac */ /* 0x000ea40008000800 */
[----:B------:R-:W2:Y:S01]  /*445a0*/  LDL.LU R32, [R1+0xb84] ;  /* 0x000b840001207983 */ /* 0x000ea20000300800 */
[----:B---3--:R-:W-:Y:S01]  /*445b0*/  ISETP.LT.AND P5, PT, R24, UR5, !P0 ;  /* 0x0000000518007c0c */ /* 0x008fe2000c7a1270 */
[----:B------:R-:W-:-:S02]  /*445c0*/  IMAD R25, R3, 0x2, R11 ;  /* 0x0000000203197824 */ /* 0x000fc400078e020b */
[----:B------:R-:W3:Y:S01]  /*445d0*/  LDL.LU R24, [R1+0xb7c] ;  /* 0x000b7c0001187983 */ /* 0x000ee20000300800 */
[C---:B------:R-:W-:Y:S01]  /*445e0*/  LEA R10, P6, R11.reuse, R2, 0x2 ;  /* 0x000000020b0a7211 */ /* 0x040fe200078c10ff */
[----:B------:R-:W2:Y:S03]  /*445f0*/  LDCU UR5, c[0x0][0x39c] ;  /* 0x00007380ff0577ac */ /* 0x000ea60008000800 */
[----:B------:R-:W-:Y:S02]  /*44600*/  LEA.HI.X.SX32 R11, R11, R0, 0x2, P6 ;  /* 0x000000000b0b7211 */ /* 0x000fe400030f16ff */
[----:B----4-:R-:W-:-:S03]  /*44610*/  LEA R8, P6, R25, R2, 0x2 ;  /* 0x0000000219087211 */ /* 0x010fc600078c10ff */
[----:B------:R4:W-:Y:S01]  /*44620*/  @P4 STG.E desc[UR22][R10.64], R79 ;  /* 0x0000004f0a004986 */ /* 0x0009e2000c101916 */
[----:B------:R-:W-:Y:S01]  /*44630*/  IMAD R17, R3, 0x2, R25 ;  /* 0x0000000203117824 */ /* 0x000fe200078e0219 */
[----:B-1----:R-:W-:Y:S02]  /*44640*/  ISETP.LT.AND P4, PT, R27, UR4, !P0 ;  /* 0x000000041b007c0c */ /* 0x002fe4000c781270 */
[----:B------:R-:W-:Y:S01]  /*44650*/  LEA.HI.X.SX32 R9, R25, R0, 0x2, P6 ;  /* 0x0000000019097211 */ /* 0x000fe200030f16ff */
[----:B------:R-:W3:Y:S01]  /*44660*/  LDL.LU R27, [R1+0xb74] ;  /* 0x000b7400011b7983 */ /* 0x000ee20000300800 */
[----:B------:R-:W-:Y:S01]  /*44670*/  LEA R16, P6, R17, R2, 0x2 ;  /* 0x0000000211107211 */ /* 0x000fe200078c10ff */
[----:B------:R-:W-:Y:S01]  /*44680*/  IMAD R19, R3, 0x2, R17 ;  /* 0x0000000203137824 */ /* 0x000fe200078e0211 */
[----:B------:R-:W1:Y:S01]  /*44690*/  LDCU UR4, c[0x0][0x39c] ;  /* 0x00007380ff0477ac */ /* 0x000e620008000800 */
[----:B------:R1:W-:Y:S01]  /*446a0*/  @P2 STG.E desc[UR22][R8.64], R84 ;  /* 0x0000005408002986 */ /* 0x0003e2000c101916 */
[----:B------:R-:W-:-:S02]  /*446b0*/  LEA.HI.X.SX32 R17, R17, R0, 0x2, P6 ;  /* 0x0000000011117211 */ /* 0x000fc400030f16ff */
[----:B--2---:R-:W-:Y:S01]  /*446c0*/  ISETP.LT.AND P2, PT, R26, UR6, !P0 ;  /* 0x000000061a007c0c */ /* 0x004fe2000c741270 */
[----:B------:R-:W3:Y:S01]  /*446d0*/  LDCU UR6, c[0x0][0x39c] ;  /* 0x00007380ff0677ac */ /* 0x000ee20008000800 */
[----:B------:R-:W2:Y:S01]  /*446e0*/  LDL.LU R26, [R1+0xb64] ;  /* 0x000b6400011a7983 */ /* 0x000ea20000300800 */
[----:B------:R-:W-:Y:S01]  /*446f0*/  LEA R18, P6, R19, R2, 0x2 ;  /* 0x0000000213127211 */ /* 0x000fe200078c10ff */
[----:B------:R-:W-:-:S03]  /*44700*/  IMAD R25, R3, 0x2, R19 ;  /* 0x0000000203197824 */ /* 0x000fc600078e0213 */
[----:B------:R-:W-:Y:S02]  /*44710*/  LEA.HI.X.SX32 R19, R19, R0, 0x2, P6 ;  /* 0x0000000013137211 */ /* 0x000fe400030f16ff */
[C---:B----4-:R-:W-:Y:S01]  /*44720*/  LEA R10, P6, R25.reuse, R2, 0x2 ;  /* 0x00000002190a7211 */ /* 0x050fe200078c10ff */
[----:B------:R4:W-:Y:S03]  /*44730*/  @P3 STG.E desc[UR22][R16.64], R85 ;  /* 0x0000005510003986 */ /* 0x0009e6000c101916 */
[----:B------:R-:W-:Y:S01]  /*44740*/  LEA.HI.X.SX32 R11, R25, R0, 0x2, P6 ;  /* 0x00000000190b7211 */ /* 0x000fe200030f16ff */
[----:B------:R-:W-:Y:S04]  /*44750*/  @P5 STG.E desc[UR22][R18.64], R86 ;  /* 0x0000005612005986 */ /* 0x000fe8000c101916 */
[----:B------:R1:W-:Y:S01]  /*44760*/  @P4 STG.E desc[UR22][R10.64], R87 ;  /* 0x000000570a004986 */ /* 0x0003e2000c101916 */
[----:B------:R-:W-:Y:S01]  /*44770*/  ISETP.LT.AND P3, PT, R33, UR5, !P0 ;  /* 0x0000000521007c0c */ /* 0x000fe2000c761270 */
[----:B------:R-:W3:Y:S02]  /*44780*/  LDCU UR5, c[0x0][0x39c] ;  /* 0x00007380ff0577ac */ /* 0x000ee40008000800 */
[----:B------:R-:W2:Y:S01]  /*44790*/  LDL.LU R33, [R1+0xb60] ;  /* 0x000b600001217983 */ /* 0x000ea20000300800 */
[----:B-1----:R-:W-:Y:S01]  /*447a0*/  ISETP.LT.AND P5, PT, R32, UR4, !P0 ;  /* 0x0000000420007c0c */ /* 0x002fe2000c7a1270 */
[----:B------:R-:W-:-:S02]  /*447b0*/  IMAD R9, R3, 0x2, R25 ;  /* 0x0000000203097824 */ /* 0x000fc400078e0219 */
[----:B------:R-:W2:Y:S01]  /*447c0*/  LDL.LU R32, [R1+0xb58] ;  /* 0x000b580001207983 */ /* 0x000ea20000300800 */
[----:B------:R-:W2:Y:S01]  /*447d0*/  LDCU UR4, c[0x0][0x39c] ;  /* 0x00007380ff0477ac */ /* 0x000ea20008000800 */
[----:B---3--:R-:W-:Y:S01]  /*447e0*/  ISETP.LT.AND P4, PT, R24, UR6, !P0 ;  /* 0x0000000618007c0c */ /* 0x008fe2000c781270 */
[----:B----4-:R-:W-:Y:S01]  /*447f0*/  IMAD R17, R3, 0x2, R9 ;  /* 0x0000000203117824 */ /* 0x010fe200078e0209 */
[----:B------:R-:W3:Y:S01]  /*44800*/  LDL.LU R24, [R1+0xb4c] ;  /* 0x000b4c0001187983 */ /* 0x000ee20000300800 */
[C---:B------:R-:W-:Y:S01]  /*44810*/  LEA R8, P6, R9.reuse, R2, 0x2 ;  /* 0x0000000209087211 */ /* 0x040fe200078c10ff */
[----:B------:R-:W1:Y:S03]  /*44820*/  LDCU UR6, c[0x0][0x39c] ;  /* 0x00007380ff0677ac */ /* 0x000e660008000800 */
[----:B------:R-:W-:Y:S02]  /*44830*/  LEA.HI.X.SX32 R9, R9, R0, 0x2, P6 ;  /* 0x0000000009097211 */ /* 0x000fe400030f16ff */
[----:B------:R-:W-:-:S03]  /*44840*/  LEA R16, P6, R17, R2, 0x2 ;  /* 0x0000000211107211 */ /* 0x000fc600078c10ff */
        /* <DEDUP_REMOVED lines=51> */
[----:B------:R-:W-:Y:S01]  /*44b80*/  LEA R16, P6, R17, R2, 0x2 ;  /* 0x0000000211107211 */ /* 0x000fe200078c10ff */
[----:B------:R-:W-:-:S03]  /*44b90*/  IMAD R19, R3, 0x2, R17 ;  /* 0x0000000203137824 */ /* 0x000fc600078e0211 */
[----:B------:R-:W-:Y:S01]  /*44ba0*/  LEA.HI.X.SX32 R17, R17, R0, 0x2, P6 ;  /* 0x0000000011117211 */ /* 0x000fe200030f16ff */
[----:B------:R1:W-:Y:S04]  /*44bb0*/  @P4 STG.E desc[UR22][R10.64], R103 ;  /* 0x000000670a004986 */ /* 0x0003e8000c101916 */
[----:B------:R1:W-:Y:S01]  /*44bc0*/  @P2 STG.E desc[UR22][R8.64], R108 ;  /* 0x0000006c08002986 */ /* 0x0003e2000c101916 */
[----:B----4-:R-:W-:Y:S01]  /*44bd0*/  ISETP.LT.AND P4, PT, R33, UR4, !P0 ;  /* 0x0000000421007c0c */ /* 0x010fe2000c781270 */
[----:B------:R-:W4:Y:S02]  /*44be0*/  LDCU UR4, c[0x0][0x39c] ;  /* 0x00007380ff0477ac */ /* 0x000f240008000800 */
[----:B------:R-:W2:Y:S04]  /*44bf0*/  LDL.LU R33, [R1+0xb04] ;  /* 0x000b040001217983 */ /* 0x000ea80000300800 */
[----:B------:R3:W-:Y:S01]  /*44c00*/  @P3 STG.E desc[UR22][R16.64], R109 ;  /* 0x0000006d10003986 */ /* 0x0007e2000c101916 */
        /* <DEDUP_REMOVED lines=9> */
[----:B------:R-:W-:-:S03]  /*44ca0*/  LEA R10, P6, R25, R2, 0x2 ;  /* 0x00000002190a7211 */ /* 0x000fc600078c10ff */
[----:B------:R1:W-:Y:S01]  /*44cb0*/  @P5 STG.E desc[UR22][R18.64], R110 ;  /* 0x0000006e12005986 */ /* 0x0003e2000c101916 */
[----:B------:R-:W-:Y:S01]  /*44cc0*/  IMAD R9, R3, 0x2, R25 ;  /* 0x0000000203097824 */ /* 0x000fe200078e0219 */
[----:B----4-:R-:W-:Y:S02]  /*44cd0*/  ISETP.LT.AND P5, PT, R27, UR4, !P0 ;  /* 0x000000041b007c0c */ /* 0x010fe4000c7a1270 */
[----:B------:R-:W-:Y:S01]  /*44ce0*/  LEA.HI.X.SX32 R11, R25, R0, 0x2, P6 ;  /* 0x00000000190b7211 */ /* 0x000fe200030f16ff */
[----:B------:R-:W4:Y:S01]  /*44cf0*/  LDL.LU R27, [R1+0xaec] ;  /* 0x000aec00011b7983 */ /* 0x000f220000300800 */
[----:B------:R-:W-:Y:S01]  /*44d00*/  LEA R8, P6, R9, R2, 0x2 ;  /* 0x0000000209087211 */ /* 0x000fe200078c10ff */
[----:B------:R-:W-:Y:S01]  /*44d10*/  IMAD R17, R3, 0x2, R9 ;  /* 0x0000000203117824 */ /* 0x000fe200078e0209 */
[----:B------:R-:W2:Y:S01]  /*44d20*/  LDCU UR4, c[0x0][0x39c] ;  /* 0x00007380ff0477ac */ /* 0x000ea20008000800 */
        /* <DEDUP_REMOVED lines=8> */
[C---:B-1----:R-:W-:Y:S01]  /*44db0*/  LEA R18, P6, R25.reuse, R2, 0x2 ;  /* 0x0000000219127211 */ /* 0x042fe200078c10ff */
[----:B------:R1:W-:Y:S03]  /*44dc0*/  @P2 STG.E desc[UR22][R8.64], R116 ;  /* 0x0000007408002986 */ /* 0x0003e6000c101916 */
[----:B------:R-:W-:Y:S01]  /*44dd0*/  LEA.HI.X.SX32 R19, R25, R0, 0x2, P6 ;  /* 0x0000000019137211 */ /* 0x000fe200030f16ff */
[----:B------:R-:W-:Y:S04]  /*44de0*/  @P3 STG.E desc[UR22][R16.64], R117 ;  /* 0x0000007510003986 */ /* 0x000fe8000c101916 */
[----:B------:R1:W-:Y:S01]  /*44df0*/  @P5 STG.E desc[UR22][R18.64], R118 ;  /* 0x0000007612005986 */ /* 0x0003e2000c101916 */
[----:B------:R-:W-:Y:S01]  /*44e00*/  ISETP.LT.AND P2, PT, R33, UR5, !P0 ;  /* 0x0000000521007c0c */ /* 0x000fe2000c741270 */
[----:B------:R-:W4:Y:S02]  /*44e10*/  LDCU UR5, c[0x0][0x39c] ;  /* 0x00007380ff0577ac */ /* 0x000f240008000800 */
[----:B------:R-:W2:Y:S01]  /*44e20*/  LDL.LU R33, [R1+0xad4] ;  /* 0x000ad40001217983 */ /* 0x000ea20000300800 */
[----:B------:R-:W-:Y:S01]  /*44e30*/  ISETP.LT.AND P3, PT, R32, UR4, !P0 ;  /* 0x0000000420007c0c */ /* 0x000fe2000c761270 */
[----:B------:R-:W-:-:S02]  /*44e40*/  IMAD R11, R3, 0x2, R25 ;  /* 0x00000002030b7824 */ /* 0x000fc400078e0219 */
[----:B------:R-:W2:Y:S01]  /*44e50*/  LDL.LU R32, [R1+0xacc] ;  /* 0x000acc0001207983 */ /* 0x000ea20000300800 */
[----:B------:R-:W2:Y:S01]  /*44e60*/  LDCU UR4, c[0x0][0x39c] ;  /* 0x00007380ff0477ac */ /* 0x000ea20008000800 */
[----:B---3--:R-:W-:Y:S01]  /*44e70*/  ISETP.LT.AND P5, PT, R24, UR6, !P0 ;  /* 0x0000000618007c0c */ /* 0x008fe2000c7a1270 */
[----:B-1----:R-:W-:Y:S01]  /*44e80*/  IMAD R9, R3, 0x2, R11 ;  /* 0x0000000203097824 */ /* 0x002fe200078e020b */
        /* <DEDUP_REMOVED lines=8> */
[----:B----4-:R-:W-:Y:S01]  /*44f10*/  ISETP.LT.AND P4, PT, R27, UR5, !P0 ;  /* 0x000000051b007c0c */ /* 0x010fe2000c781270 */
[----:B------:R-:W-:Y:S01]  /*44f20*/  IMAD R19, R3, 0x2, R25 ;  /* 0x0000000203137824 */ /* 0x000fe200078e0219 */
[----:B------:R-:W4:Y:S01]  /*44f30*/  LDL.LU R27, [R1+0xac0] ;  /* 0x000ac000011b7983 */ /* 0x000f220000300800 */
[C---:B------:R-:W-:Y:S01]  /*44f40*/  LEA R16, P6, R25.reuse, R2, 0x2 ;  /* 0x0000000219107211 */ /* 0x040fe200078c10ff */
[----:B------:R-:W2:Y:S02]  /*44f50*/  LDCU UR5, c[0x0][0x39c] ;  /* 0x00007380ff0577ac */ /* 0x000ea40008000800 */
[----:B------:R2:W-:Y:S01]  /*44f60*/  @P2 STG.E desc[UR22][R8.64], R124 ;  /* 0x0000007c08002986 */ /* 0x0005e2000c101916 */
[----:B------:R-:W-:-:S02]  /*44f70*/  LEA.HI.X.SX32 R17, R25, R0, 0x2, P6 ;  /* 0x0000000019117211 */ /* 0x000fc400030f16ff */
[----:B--2---:R-:W-:Y:S01]  /*44f80*/  ISETP.LT.AND P2, PT, R26, UR4, !P0 ;  /* 0x000000041a007c0c */ /* 0x004fe2000c741270 */
[----:B------:R-:W3:Y:S01]  /*44f90*/  LDCU UR4, c[0x0][0x39c] ;  /* 0x00007380ff0477ac */ /* 0x000ee20008000800 */
[----:B------:R-:W2:Y:S01]  /*44fa0*/  LDL.LU R26, [R1+0xab8] ;  /* 0x000ab800011a7983 */ /* 0x000ea20000300800 */
[----:B------:R-:W-:Y:S01]  /*44fb0*/  LEA R18, P6, R19, R2, 0x2 ;  /* 0x0000000213127211 */ /* 0x000fe200078c10ff */
[----:B-1----:R-:W-:-:S03]  /*44fc0*/  IMAD R11, R3, 0x2, R19 ;  /* 0x00000002030b7824 */ /* 0x002fc600078e0213 */
[----:B------:R-:W-:Y:S02]  /*44fd0*/  LEA.HI.X.SX32 R19, R19, R0, 0x2, P6 ;  /* 0x0000000013137211 */ /* 0x000fe400030f16ff */
[----:B------:R-:W-:Y:S01]  /*44fe0*/  LEA R10, P6, R11, R2, 0x2 ;  /* 0x000000020b0a7211 */ /* 0x000fe200078c10ff */
[----:B------:R-:W-:-:S03]  /*44ff0*/  IMAD R25, R3, 0x2, R11 ;  /* 0x0000000203197824 */ /* 0x000fc600078e020b */
[----:B------:R-:W-:Y:S01]  /*45000*/  LEA.HI.X.SX32 R11, R11, R0, 0x2, P6 ;  /* 0x000000000b0b7211 */ /* 0x000fe200030f16ff */
[----:B------:R1:W-:Y:S04]  /*45010*/  @P3 STG.E desc[UR22][R16.64], R125 ;  /* 0x0000007d10003986 */ /* 0x0003e8000c101916 */
[----:B------:R1:W-:Y:S01]  /*45020*/  @P5 STG.E desc[UR22][R18.64], R126 ;  /* 0x0000007e12005986 */ /* 0x0003e2000c101916 */
[----:B------:R-:W-:Y:S01]  /*45030*/  ISETP.LT.AND P3, PT, R33, UR6, !P0 ;  /* 0x0000000621007c0c */ /* 0x000fe2000c761270 */
[----:B------:R-:W4:Y:S02]  /*45040*/  LDCU UR6, c[0x0][0x39c] ;  /* 0x00007380ff0677ac */ /* 0x000f240008000800 */
        /* <DEDUP_REMOVED lines=8> */
[----:B-1----:R-:W-:Y:S01]  /*450d0*/  IMAD R17, R3, 0x2, R25 ;  /* 0x0000000203117824 */ /* 0x002fe200078e0219 */
[----:B------:R-:W1:Y:S01]  /*450e0*/  LDCU UR4, c[0x0][0x39c] ;  /* 0x00007380ff0477ac */ /* 0x000e620008000800 */
[----:B------:R-:W-:Y:S02]  /*450f0*/  LEA.HI.X.SX32 R9, R25, R0, 0x2, P6 ;  /* 0x0000000019097211 */ /* 0x000fe400030f16ff */
[----:B------:R-:W-:Y:S01]  /*45100*/  IMAD R19, R3, 0x2, R17 ;  /* 0x0000000203137824 */ /* 0x000fe200078e0211 */
[----:B------:R-:W-:Y:S02]  /*45110*/  LEA R16, P6, R17, R2, 0x2 ;  /* 0x0000000211107211 */ /* 0x000fe400078c10ff */
[----:B------:R1:W-:Y:S01]  /*45120*/  @P2 STG.E desc[UR22][R8.64], R4 ;  /* 0x0000000408002986 */ /* 0x0003e2000c101916 */
[----:B------:R-:W-:Y:S01]  /*45130*/  IMAD R25, R3, 0x2, R19 ;  /* 0x0000000203197824 */ /* 0x000fe200078e0213 */
[----:B------:R-:W-:-:S02]  /*45140*/  LEA.HI.X.SX32 R17, R17, R0, 0x2, P6 ;  /* 0x0000000011117211 */ /* 0x000fc400030f16ff */
[----:B------:R-:W-:Y:S02]  /*45150*/  LEA R18, P6, R19, R2, 0x2 ;  /* 0x0000000213127211 */ /* 0x000fe400078c10ff */
[----:B----4-:R-:W-:Y:S01]  /*45160*/  ISETP.LT.AND P2, PT, R27, UR6, !P0 ;  /* 0x000000061b007c0c */ /* 0x010fe2000c741270 */
[----:B------:R4:W-:Y:S01]  /*45170*/  @P3 STG.E desc[UR22][R16.64], R5 ;  /* 0x0000000510003986 */ /* 0x0009e2000c101916 */
[----:B------:R-:W-:Y:S01]  /*45180*/  LEA.HI.X.SX32 R19, R19, R0, 0x2, P6 ;  /* 0x0000000013137211 */ /* 0x000fe200030f16ff */
[----:B------:R-:W2:Y:S02]  /*45190*/  LDCU UR6, c[0x0][0x39c] ;  /* 0x00007380ff0677ac */ /* 0x000ea40008000800 */
[----:B------:R-:W3:Y:S01]  /*451a0*/  LDL.LU R27, [R1+0xaa8] ;  /* 0x000aa800011b7983 */ /* 0x000ee20000300800 */
[----:B------:R-:W-:Y:S01]  /*451b0*/  LEA R10, P6, R25, R2, 0x2 ;  /* 0x00000002190a7211 */ /* 0x000fe200078c10ff */
[----:B-1----:R-:W-:Y:S01]  /*451c0*/  IMAD R9, R3, 0x2, R25 ;  /* 0x0000000203097824 */ /* 0x002fe200078e0219 */
[----:B--2---:R-:W-:Y:S01]  /*451d0*/  ISETP.LT.AND P3, PT, R26, UR5, !P0 ;  /* 0x000000051a007c0c */ /* 0x004fe2000c761270 */
[----:B------:R-:W3:Y:S01]  /*451e0*/  LDCU UR5, c[0x0][0x39c] ;  /* 0x00007380ff0577ac */ /* 0x000ee20008000800 */
[----:B------:R-:W2:Y:S01]  /*451f0*/  LDL.LU R26, [R1+0xaa4] ;  /* 0x000aa400011a7983 */ /* 0x000ea20000300800 */
[----:B------:R-:W-:-:S03]  /*45200*/  LEA.HI.X.SX32 R11, R25, R0, 0x2, P6 ;  /* 0x00000000190b7211 */ /* 0x000fc600030f16ff */
[----:B------:R-:W2:Y:S01]  /*45210*/  LDL.LU R25, [R1+0xa9c] ;  /* 0x000a9c0001197983 */ /* 0x000ea20000300800 */
[----:B------:R-:W-:-:S03]  /*45220*/  LEA R8, P6, R9, R2, 0x2 ;  /* 0x0000000209087211 */ /* 0x000fc600078c10ff */
[----:B------:R-:W-:Y:S01]  /*45230*/  @P5 STG.E desc[UR22][R18.64], R6 ;  /* 0x0000000612005986 */ /* 0x000fe2000c101916 */
[----:B----4-:R-:W-:-:S03]  /*45240*/  IMAD R5, R3, 0x2, R9 ;  /* 0x0000000203057824 */ /* 0x010fc600078e0209 */
[----:B------:R1:W-:Y:S01]  /*45250*/  @P4 STG.E desc[UR22][R10.64], R7 ;  /* 0x000000070a004986 */ /* 0x0003e2000c101916 */
[----:B------:R-:W-:-:S03]  /*45260*/  LEA.HI.X.SX32 R9, R9, R0, 0x2, P6 ;  /* 0x0000000009097211 */ /* 0x000fc600030f16ff */
[----:B-1----:R-:W4:Y:S04]  /*45270*/  LDL.LU R10, [R1+0xa98] ;  /* 0x000a9800010a7983 */ /* 0x002f280000300800 */
[----:B------:R-:W-:Y:S01]  /*45280*/  @P2 STG.E desc[UR22][R8.64], R12 ;  /* 0x0000000c08002986 */ /* 0x000fe2000c101916 */
[----:B------:R-:W-:Y:S01]  /*45290*/  LEA R4, P6, R5, R2, 0x2 ;  /* 0x0000000205047211 */ /* 0x000fe200078c10ff */
[----:B------:R-:W-:Y:S01]  /*452a0*/  IMAD R17, R3, 0x2, R5 ;  /* 0x0000000203117824 */ /* 0x000fe200078e0205 */
[----:B------:R-:W-:Y:S01]  /*452b0*/  ISETP.LT.AND P5, PT, R33, UR4, !P0 ;  /* 0x0000000421007c0c */ /* 0x000fe2000c7a1270 */
[----:B------:R-:W1:Y:S01]  /*452c0*/  LDCU UR4, c[0x0][0x39c] ;  /* 0x00007380ff0477ac */ /* 0x000e620008000800 */
[----:B------:R-:W-:Y:S02]  /*452d0*/  LEA.HI.X.SX32 R5, R5, R0, 0x2, P6 ;  /* 0x0000000005057211 */ /* 0x000fe400030f16ff */
[----:B------:R-:W-:Y:S01]  /*452e0*/  LEA R16, P6, R17, R2, 0x2 ;  /* 0x0000000211107211 */ /* 0x000fe200078c10ff */
[----:B------:R-:W-:-:S03]  /*452f0*/  IMAD R7, R3, 0x2, R17 ;  /* 0x0000000203077824 */ /* 0x000fc600078e0211 */
[----:B------:R-:W-:Y:S01]  /*45300*/  LEA.HI.X.SX32 R17, R17, R0, 0x2, P6 ;  /* 0x0000000011117211 */ /* 0x000fe200030f16ff */
[----:B------:R-:W-:Y:S04]  /*45310*/  @P3 STG.E desc[UR22][R4.64], R13 ;  /* 0x0000000d04003986 */ /* 0x000fe8000c101916 */
[----:B------:R1:W-:Y:S01]  /*45320*/  @P5 STG.E desc[UR22][R16.64], R14 ;  /* 0x0000000e10005986 */ /* 0x0003e2000c101916 */
[----:B---3--:R-:W-:Y:S01]  /*45330*/  ISETP.LT.AND P2, PT, R24, UR5, !P0 ;  /* 0x0000000518007c0c */ /* 0x008fe2000c741270 */
[----:B------:R-:W2:Y:S02]  /*45340*/  LDCU UR5, c[0x0][0x39c] ;  /* 0x00007380ff0577ac */ /* 0x000ea40008000800 */
[----:B------:R-:W3:Y:S04]  /*45350*/  LDL.LU R24, [R1+0xa94] ;  /* 0x000a940001187983 */ /* 0x000ee80000300800 */
[----:B------:R-:W3:Y:S04]  /*45360*/  LDL.LU R19, [R1+0xa90] ;  /* 0x000a900001137983 */ /* 0x000ee80000300800 */
[----:B------:R-:W3:Y:S04]  /*45370*/  LDL.LU R18, [R1+0xa8c] ;  /* 0x000a8c0001127983 */ /* 0x000ee80000300800 */
[----:B-1----:R-:W3:Y:S04]  /*45380*/  LDL.LU R14, [R1+0xa88] ;  /* 0x000a8800010e7983 */ /* 0x002ee80000300800 */
[----:B------:R-:W3:Y:S04]  /*45390*/  LDL.LU R12, [R1+0xa84] ;  /* 0x000a8400010c7983 */ /* 0x000ee80000300800 */
[----:B------:R-:W3:Y:S04]  /*453a0*/  LDL.LU R17, [R1+0xa80] ;  /* 0x000a800001117983 */ /* 0x000ee80000300800 */
[----:B------:R-:W3:Y:S01]  /*453b0*/  LDL.LU R16, [R1+0xa7c] ;  /* 0x000a7c0001107983 */ /* 0x000ee20000300800 */
[----:B------:R-:W-:Y:S01]  /*453c0*/  ISETP.LT.AND P4, PT, R32, UR6, !P0 ;  /* 0x0000000620007c0c */ /* 0x000fe2000c781270 */
[----:B------:R-:W1:Y:S01]  /*453d0*/  LDCU UR6, c[0x0][0x39c] ;  /* 0x00007380ff0677ac */ /* 0x000e620008000800 */
[----:B------:R-:W-:-:S02]  /*453e0*/  ISETP.LT.AND P3, PT, R27, UR4, !P0 ;  /* 0x000000041b007c0c */ /* 0x000fc4000c761270 */
[----:B------:R-:W-:Y:S01]  /*453f0*/  LEA R6, P6, R7, R2, 0x2 ;  /* 0x0000000207067211 */ /* 0x000fe200078c10ff */
[----:B------:R-:W4:Y:S01]  /*45400*/  LDCU UR4, c[0x0][0x39c] ;  /* 0x00007380ff0477ac */ /* 0x000f220008000800 */
[----:B------:R-:W-:Y:S02]  /*45410*/  IMAD R9, R3, 0x2, R7 ;  /* 0x0000000203097824 */ /* 0x000fe400078e0207 */
[----:B------:R-:W-:Y:S02]  /*45420*/  LEA.HI.X.SX32 R7, R7, R0, 0x2, P6 ;  /* 0x0000000007077211 */ /* 0x000fe400030f16ff */
[----:B------:R-:W-:Y:S01]  /*45430*/  IMAD R11, R3, 0x2, R9 ;  /* 0x00000002030b7824 */ /* 0x000fe200078e0209 */
[----:B------:R-:W-:Y:S02]  /*45440*/  LEA R8, P6, R9, R2, 0x2 ;  /* 0x0000000209087211 */ /* 0x000fe400078c10ff */
[----:B------:R4:W-:Y:S01]  /*45450*/  @P4 STG.E desc[UR22][R6.64], R15 ;  /* 0x0000000f06004986 */ /* 0x0009e2000c101916 */
[----:B--2---:R-:W-:Y:S01]  /*45460*/  ISETP.LT.AND P4, PT, R25, UR5, !P0 ;  /* 0x0000000519007c0c */ /* 0x004fe2000c781270 */
[----:B------:R-:W2:Y:S01]  /*45470*/  LDCU UR5, c[0x0][0x39c] ;  /* 0x00007380ff0577ac */ /* 0x000ea20008000800 */
[----:B-1----:R-:W-:Y:S01]  /*45480*/  ISETP.LT.AND P5, PT, R26, UR6, !P0 ;  /* 0x000000061a007c0c */ /* 0x002fe2000c7a1270 */
[----:B------:R-:W3:Y:S01]  /*45490*/  LDCU UR6, c[0x0][0x39c] ;  /* 0x00007380ff0677ac */ /* 0x000ee20008000800 */
[----:B------:R-:W-:Y:S01]  /*454a0*/  LEA.HI.X.SX32 R9, R9, R0, 0x2, P6 ;  /* 0x0000000009097211 */ /* 0x000fe200030f16ff */
[----:B------:R-:W-:Y:S01]  /*454b0*/  IMAD R13, R3, 0x2, R11 ;  /* 0x00000002030d7824 */ /* 0x000fe200078e020b */
[C---:B------:R-:W-:Y:S01]  /*454c0*/  LEA R4, P6, R11.reuse, R2, 0x2 ;  /* 0x000000020b047211 */ /* 0x040fe200078c10ff */
[----:B----4-:R-:W4:Y:S03]  /*454d0*/  LDL.LU R15, [R1+0xa78] ;  /* 0x000a7800010f7983 */ /* 0x010f260000300800 */
[----:B------:R-:W-:Y:S01]  /*454e0*/  LEA.HI.X.SX32 R5, R11, R0, 0x2, P6 ;  /* 0x000000000b057211 */ /* 0x000fe200030f16ff */
[----:B------:R1:W-:Y:S01]  /*454f0*/  @P2 STG.E desc[UR22][R8.64], R20 ;  /* 0x0000001408002986 */ /* 0x0003e2000c101916 */
[----:B------:R-:W-:Y:S01]  /*45500*/  ISETP.LT.AND P2, PT, R10, UR4, !P0 ;  /* 0x000000040a007c0c */ /* 0x000fe2000c741270 */
[----:B------:R-:W-:Y:S01]  /*45510*/  IMAD R7, R3, 0x2, R13 ;  /* 0x0000000203077824 */ /* 0x000fe200078e020d */
[C---:B------:R-:W-:Y:S01]  /*45520*/  LEA R10, P6, R13.reuse, R2, 0x2 ;  /* 0x000000020d0a7211 */ /* 0x040fe200078c10ff */
[----:B------:R2:W-:Y:S01]  /*45530*/  @P3 STG.E desc[UR22][R4.64], R21 ;  /* 0x0000001504003986 */ /* 0x0005e2000c101916 */
[----:B------:R-:W3:Y:S02]  /*45540*/  LDCU UR4, c[0x0][0x39c] ;  /* 0x00007380ff0477ac */ /* 0x000ee40008000800 */
[----:B------:R-:W-:Y:S01]  /*45550*/  LEA.HI.X.SX32 R11, R13, R0, 0x2, P6 ;  /* 0x000000000d0b7211 */ /* 0x000fe200030f16ff */
[----:B------:R-:W-:Y:S01]  /*45560*/  IMAD R13, R3, 0x2, R7 ;  /* 0x00000002030d7824 */ /* 0x000fe200078e0207 */
[----:B------:R-:W-:-:S03]  /*45570*/  LEA R6, P6, R7, R2, 0x2 ;  /* 0x0000000207067211 */ /* 0x000fc600078c10ff */
[----:B------:R2:W-:Y:S01]  /*45580*/  @P5 STG.E desc[UR22][R10.64], R22 ;  /* 0x000000160a005986 */ /* 0x0005e2000c101916 */
[----:B------:R-:W-:Y:S02]  /*45590*/  LEA.HI.X.SX32 R7, R7, R0, 0x2, P6 ;  /* 0x0000000007077211 */ /* 0x000fe400030f16ff */
[----:B-1----:R-:W-:Y:S01]  /*455a0*/  LEA R8, P6, R13, R2, 0x2 ;  /* 0x000000020d087211 */ /* 0x002fe200078c10ff */
[----:B--2---:R-:W-:-:S03]  /*455b0*/  IMAD R5, R3, 0x2, R13 ;  /* 0x0000000203057824 */ /* 0x004fc600078e020d */
[----:B------:R-:W-:Y:S02]  /*455c0*/  LEA.HI.X.SX32 R9, R13, R0, 0x2, P6 ;  /* 0x000000000d097211 */ /* 0x000fe400030f16ff */
[----:B------:R-:W-:Y:S01]  /*455d0*/  LEA R4, P6, R5, R2, 0x2 ;  /* 0x0000000205047211 */ /* 0x000fe200078c10ff */
[----:B------:R-:W-:-:S03]  /*455e0*/  IMAD R11, R3, 0x2, R5 ;  /* 0x00000002030b7824 */ /* 0x000fc600078e0205 */
[----:B------:R-:W-:Y:S01]  /*455f0*/  LEA.HI.X.SX32 R5, R5, R0, 0x2, P6 ;  /* 0x0000000005057211 */ /* 0x000fe200030f16ff */
[----:B------:R1:W-:Y:S04]  /*45600*/  @P4 STG.E desc[UR22][R6.64], R23 ;  /* 0x0000001706004986 */ /* 0x0003e8000c101916 */
[----:B------:R2:W-:Y:S01]  /*45610*/  @P2 STG.E desc[UR22][R8.64], R28 ;  /* 0x0000001c08002986 */ /* 0x0005e2000c101916 */
[----:B------:R-:W-:Y:S01]  /*45620*/  LEA R10, P6, R11, R2, 0x2 ;  /* 0x000000020b0a7211 */ /* 0x000fe200078c10ff */
[----:B------:R-:W-:Y:S02]  /*45630*/  IMAD R13, R3, 0x2, R11 ;  /* 0x00000002030d7824 */ /* 0x000fe400078e020b */
[----:B------:R-:W2:Y:S01]  /*45640*/  LDS.128 R20, [R252+UR7+0x800] ;  /* 0x00080007fc147984 */ /* 0x000ea20008000c00 */
[----:B------:R-:W-:-:S02]  /*45650*/  LEA.HI.X.SX32 R11, R11, R0, 0x2, P6 ;  /* 0x000000000b0b7211 */ /* 0x000fc400030f16ff */
[----:B-1----:R-:W-:-:S04]  /*45660*/  LEA R6, P6, R13, R2, 0x2 ;  /* 0x000000020d067211 */ /* 0x002fc800078c10ff */
[----:B------:R-:W-:Y:S02]  /*45670*/  LEA.HI.X.SX32 R7, R13, R0, 0x2, P6 ;  /* 0x000000000d077211 */ /* 0x000fe400030f16ff */
[----:B---3--:R-:W-:Y:S01]  /*45680*/  ISETP.LT.AND P3, PT, R24, UR6, !P0 ;  /* 0x0000000618007c0c */ /* 0x008fe2000c761270 */
[----:B------:R-:W1:Y:S01]  /*45690*/  LDCU UR6, c[0x0][0x39c] ;  /* 0x00007380ff0677ac */ /* 0x000e620008000800 */
[----:B------:R-:W-:Y:S01]  /*456a0*/  ISETP.LT.AND P5, PT, R19, UR5, !P0 ;  /* 0x0000000513007c0c */ /* 0x000fe2000c7a1270 */
[----:B------:R-:W3:Y:S01]  /*456b0*/  LDCU UR5, c[0x0][0x39c] ;  /* 0x00007380ff0577ac */ /* 0x000ee20008000800 */
[----:B------:R-:W-:Y:S01]  /*456c0*/  ISETP.LT.AND P4, PT, R18, UR4, !P0 ;  /* 0x0000000412007c0c */ /* 0x000fe2000c781270 */
[----:B------:R-:W2:Y:S08]  /*456d0*/  LDCU UR4, c[0x0][0x39c] ;  /* 0x00007380ff0477ac */ /* 0x000eb00008000800 */
[----:B------:R2:W-:Y:S01]  /*456e0*/  @P3 STG.E desc[UR22][R4.64], R29 ;  /* 0x0000001d04003986 */ /* 0x0005e2000c101916 */
[----:B-1----:R-:W-:Y:S01]  /*456f0*/  ISETP.LT.AND P2, PT, R14, UR6, !P0 ;  /* 0x000000060e007c0c */ /* 0x002fe2000c741270 */
[----:B------:R-:W1:Y:S02]  /*45700*/  LDCU UR6, c[0x0][0x39c] ;  /* 0x00007380ff0677ac */ /* 0x000e640008000800 */
[----:B------:R-:W4:Y:S01]  /*45710*/  LDL.LU R14, [R1+0xa74] ;  /* 0x000a7400010e7983 */ /* 0x000f220000300800 */
[----:B---3--:R-:W-:Y:S01]  /*45720*/  ISETP.LT.AND P3, PT, R12, UR5, !P0 ;  /* 0x000000050c007c0c */ /* 0x008fe2000c761270 */
[----:B------:R-:W4:Y:S02]  /*45730*/  LDCU UR5, c[0x0][0x39c] ;  /* 0x00007380ff0577ac */ /* 0x000f240008000800 */
[----:B------:R-:W3:Y:S04]  /*45740*/  LDL.LU R12, [R1+0xa70] ;  /* 0x000a7000010c7983 */ /* 0x000ee80000300800 */
[----:B------:R4:W-:Y:S01]  /*45750*/  @P5 STG.E desc[UR22][R10.64], R30 ;  /* 0x0000001e0a005986 */ /* 0x0009e2000c101916 */
[----:B--2---:R-:W-:Y:S01]  /*45760*/  ISETP.LT.AND P5, PT, R17, UR4, !P0 ;  /* 0x0000000411007c0c */ /* 0x004fe2000c7a1270 */
[C---:B------:R-:W-:Y:S01]  /*45770*/  IMAD R9, R3.reuse, 0x2, R13 ;  /* 0x0000000203097824 */ /* 0x040fe200078e020d */
[----:B------:R-:W2:Y:S01]  /*45780*/  LDCU UR4, c[0x0][0x39c] ;  /* 0x00007380ff0477ac */ /* 0x000ea20008000800 */
[----:B------:R2:W-:Y:S04]  /*45790*/  @P4 STG.E desc[UR22][R6.64], R31 ;  /* 0x0000001f06004986 */ /* 0x0005e8000c101916 */
[----:B------:R-:W3:Y:S01]  /*457a0*/  LDL.LU R17, [R1+0xa6c] ;  /* 0x000a6c0001117983 */ /* 0x000ee20000300800 */
[----:B-1----:R-:W-:Y:S01]  /*457b0*/  ISETP.LT.AND P4, PT, R16, UR6, !P0 ;  /* 0x0000000610007c0c */ /* 0x002fe2000c781270 */
[----:B------:R-:W-:Y:S01]  /*457c0*/  IMAD R5, R3, 0x2, R9 ;  /* 0x0000000203057824 */ /* 0x000fe200078e0209 */
[----:B------:R-:W-:Y:S01]  /*457d0*/  LEA R8, P6, R9, R2, 0x2 ;  /* 0x0000000209087211 */ /* 0x000fe200078c10ff */
[----:B------:R-:W3:Y:S01]  /*457e0*/  LDL.LU R16, [R1+0xa68] ;  /* 0x000a680001107983 */ /* 0x000ee20000300800 */
[----:B------:R-:W3:Y:S01]  /*457f0*/  LDCU UR6, c[0x0][0x39c] ;  /* 0x00007380ff0677ac */ /* 0x000ee20008000800 */
[----:B------:R-:W-:Y:S01]  /*45800*/  IMAD R13, R3, 0x2, R5 ;  /* 0x00000002030d7824 */ /* 0x000fe200078e0205 */
[----:B------:R-:W-:-:S02]  /*45810*/  LEA.HI.X.SX32 R9, R9, R0, 0x2, P6 ;  /* 0x0000000009097211 */ /* 0x000fc400030f16ff */
[----:B------:R-:W-:-:S04]  /*45820*/  LEA R4, P6, R5, R2, 0x2 ;  /* 0x0000000205047211 */ /* 0x000fc800078c10ff */
[----:B------:R-:W-:Y:S01]  /*45830*/  LEA.HI.X.SX32 R5, R5, R0, 0x2, P6 ;  /* 0x0000000005057211 */ /* 0x000fe200030f16ff */
[----:B------:R1:W-:Y:S01]  /*45840*/  @P2 STG.E desc[UR22][R8.64], R36 ;  /* 0x0000002408002986 */ /* 0x0003e2000c101916 */
[----:B----4-:R-:W-:Y:S02]  /*45850*/  LEA R10, P6, R13, R2, 0x2 ;  /* 0x000000020d0a7211 */ /* 0x010fe400078c10ff */
[----:B------:R-:W-:Y:S01]  /*45860*/  ISETP.LT.AND P2, PT, R15, UR5, !P0 ;  /* 0x000000050f007c0c */ /* 0x000fe2000c741270 */
[----:B--2---:R-:W-:Y:S01]  /*45870*/  IMAD R7, R3, 0x2, R13 ;  /* 0x0000000203077824 */ /* 0x004fe200078e020d */
[----:B------:R-:W2:Y:S01]  /*45880*/  LDL.LU R15, [R1+0xa64] ;  /* 0x000a6400010f7983 */ /* 0x000ea20000300800 */
[----:B------:R-:W-:Y:S01]  /*45890*/  LEA.HI.X.SX32 R11, R13, R0, 0x2, P6 ;  /* 0x000000000d0b7211 */ /* 0x000fe200030f16ff */
[----:B------:R-:W4:Y:S02]  /*458a0*/  LDCU UR5, c[0x0][0x39c] ;  /* 0x00007380ff0577ac */ /* 0x000f240008000800 */
[----:B------:R-:W-:Y:S01]  /*458b0*/  @P3 STG.E desc[UR22][R4.64], R37 ;  /* 0x0000002504003986 */ /* 0x000fe2000c101916 */
[----:B------:R-:W-:Y:S01]  /*458c0*/  LEA R6, P6, R7, R2, 0x2 ;  /* 0x0000000207067211 */ /* 0x000fe200078c10ff */
[----:B-1----:R-:W-:-:S02]  /*458d0*/  IMAD R9, R3, 0x2, R7 ;  /* 0x0000000203097824 */ /* 0x002fc400078e0207 */
[----:B------:R1:W-:Y:S01]  /*458e0*/  @P5 STG.E desc[UR22][R10.64], R38 ;  /* 0x000000260a005986 */ /* 0x0003e2000c101916 */
[----:B------:R-:W-:Y:S01]  /*458f0*/  LEA.HI.X.SX32 R7, R7, R0, 0x2, P6 ;  /* 0x0000000007077211 */ /* 0x000fe200030f16ff */
[----:B------:R-:W-:Y:S01]  /*45900*/  IMAD R13, R3, 0x2, R9 ;  /* 0x00000002030d7824 */ /* 0x000fe200078e0209 */
[----:B------:R-:W-:-:S04]  /*45910*/  LEA R8, P6, R9, R2, 0x2 ;  /* 0x0000000209087211 */ /* 0x000fc800078c10ff */
[----:B------:R-:W-:Y:S01]  /*45920*/  LEA.HI.X.SX32 R9, R9, R0, 0x2, P6 ;  /* 0x0000000009097211 */ /* 0x000fe200030f16ff */
[----:B------:R3:W-:Y:S01]  /*45930*/  @P4 STG.E desc[UR22][R6.64], R39 ;  /* 0x0000002706004986 */ /* 0x0007e2000c101916 */
[----:B-1----:R-:W-:Y:S01]  /*45940*/  IMAD R11, R3, 0x2, R13 ;  /* 0x00000002030b7824 */ /* 0x002fe200078e020d */
[-C--:B------:R-:W-:Y:S02]  /*45950*/  LEA R4, P6, R13, R2.reuse, 0x2 ;  /* 0x000000020d047211 */ /* 0x080fe400078c10ff */
[----:B------:R1:W-:Y:S02]  /*45960*/  @P2 STG.E desc[UR22][R8.64], R44 ;  /* 0x0000002c08002986 */ /* 0x0003e4000c101916 */
[----:B------:R-:W-:Y:S02]  /*45970*/  LEA R10, P2, R11, R2, 0x2 ;  /* 0x000000020b0a7211 */ /* 0x000fe400078410ff */
[-C--:B------:R-:W-:Y:S01]  /*45980*/  LEA.HI.X.SX32 R5, R13, R0.reuse, 0x2, P6 ;  /* 0x000000000d057211 */ /* 0x080fe200030f16ff */
[----:B------:R-:W-:Y:S01]  /*45990*/  IMAD R13, R3, 0x2, R11 ;  /* 0x00000002030d7824 */ /* 0x000fe200078e020b */
[----:B------:R-:W-:-:S02]  /*459a0*/  LEA.HI.X.SX32 R11, R11, R0, 0x2, P2 ;  /* 0x000000000b0b7211 */ /* 0x000fc400010f16ff */
[----:B------:R-:W-:Y:S01]  /*459b0*/  ISETP.LT.AND P3, PT, R14, UR4, !P0 ;  /* 0x000000040e007c0c */ /* 0x000fe2000c761270 */
[----:B------:R-:W1:Y:S01]  /*459c0*/  LDCU UR4, c[0x0][0x39c] ;  /* 0x00007380ff0477ac */ /* 0x000e620008000800 */
[----:B------:R-:W2:Y:S01]  /*459d0*/  LDL.LU R14, [R1+0xa60] ;  /* 0x000a6000010e7983 */ /* 0x000ea20000300800 */
[----:B---3--:R-:W-:Y:S01]  /*459e0*/  ISETP.LT.AND P5, PT, R12, UR6, !P0 ;  /* 0x000000060c007c0c */ /* 0x008fe2000c7a1270 */
[----:B------:R-:W2:Y:S02]  /*459f0*/  LDCU UR6, c[0x0][0x39c] ;  /* 0x00007380ff0677ac */ /* 0x000ea40008000800 */
[----:B------:R-:W3:Y:S04]  /*45a00*/  LDL.LU R12, [R1+0xa5c] ;  /* 0x000a5c00010c7983 */ /* 0x000ee80000300800 */
[----:B------:R-:W3:Y:S04]  /*45a10*/  LDL.LU R24, [R1+0xa58] ;  /* 0x000a580001187983 */ /* 0x000ee80000300800 */
[----:B------:R-:W3:Y:S01]  /*45a20*/  LDL.LU R18, [R1+0xa54] ;  /* 0x000a540001127983 */ /* 0x000ee20000300800 */
[----:B-1----:R-:W-:Y:S01]  /*45a30*/  ISETP.LT.AND P2, PT, R16, UR4, !P0 ;  /* 0x0000000410007c0c */ /* 0x002fe2000c741270 */
[----:B------:R-:W3:Y:S02]  /*45a40*/  LDCU UR4, c[0x0][0x39c] ;  /* 0x00007380ff0477ac */ /* 0x000ee40008000800 */
[----:B------:R-:W3:Y:S01]  /*45a50*/  LDL.LU R16, [R1+0xa50] ;  /* 0x000a500001107983 */ /* 0x000ee20000300800 */
[----:B----4-:R-:W-:Y:S01]  /*45a60*/  ISETP.LT.AND P4, PT, R17, UR5, !P0 ;  /* 0x0000000511007c0c */ /* 0x010fe2000c781270 */
[----:B------:R-:W1:Y:S01]  /*45a70*/  LDCU UR5, c[0x0][0x39c] ;  /* 0x00007380ff0577ac */ /* 0x000e620008000800 */
[----:B------:R-:W-:-:S04]  /*45a80*/  LEA R6, P6, R13, R2, 0x2 ;  /* 0x000000020d067211 */ /* 0x000fc800078c10ff */
[----:B------:R-:W-:Y:S01]  /*45a90*/  LEA.HI.X.SX32 R7, R13, R0, 0x2, P6 ;  /* 0x000000000d077211 */ /* 0x000fe200030f16ff */
[C---:B------:R-:W-:Y:S01]  /*45aa0*/  IMAD R13, R3.reuse, 0x2, R13 ;  /* 0x00000002030d7824 */ /* 0x040fe200078e020d */
[----:B------:R4:W-:Y:S03]  /*45ab0*/  @P3 STG.E desc[UR22][R4.64], R45 ;  /* 0x0000002d04003986 */ /* 0x0009e6000c101916 */
[----:B------:R-:W-:Y:S01]  /*45ac0*/  IMAD R9, R3, 0x2, R13 ;  /* 0x0000000203097824 */ /* 0x000fe200078e020d */
[----:B--2---:R-:W-:Y:S01]  /*45ad0*/  ISETP.LT.AND P3, PT, R15, UR6, !P0 ;  /* 0x000000060f007c0c */ /* 0x004fe2000c761270 */
[----:B------:R2:W-:Y:S01]  /*45ae0*/  @P5 STG.E desc[UR22][R10.64], R46 ;  /* 0x0000002e0a005986 */ /* 0x0005e2000c101916 */
[----:B------:R-:W1:Y:S01]  /*45af0*/  LDCU UR6, c[0x0][0x39c] ;  /* 0x00007380ff0677ac */ /* 0x000e620008000800 */
[----:B------:R-:W-:Y:S02]  /*45b00*/  IMAD R15, R3, 0x2, R9 ;  /* 0x00000002030f7824 */ /* 0x000fe400078e0209 */
[----:B------:R1:W-:Y:S01]  /*45b10*/  @P4 STG.E desc[UR22][R6.64], R47 ;  /* 0x0000002f06004986 */ /* 0x0003e2000c101916 */
[----:B----4-:R-:W-:Y:S01]  /*45b20*/  LEA R4, P4, R13, R2, 0x2 ;  /* 0x000000020d047211 */ /* 0x010fe200078810ff */
[----:B--2---:R-:W-:-:S03]  /*45b30*/  IMAD R11, R3, 0x2, R15 ;  /* 0x00000002030b7824 */ /* 0x004fc600078e020f */
[----:B------:R-:W-:Y:S01]  /*45b40*/  LEA.HI.X.SX32 R5, R13, R0, 0x2, P4 ;  /* 0x000000000d057211 */ /* 0x000fe200020f16ff */
[----:B------:R-:W-:Y:S01]  /*45b50*/  IMAD R13, R3, 0x2, R11 ;  /* 0x00000002030d7824 */ /* 0x000fe200078e020b */
[----:B------:R-:W-:-:S03]  /*45b60*/  LEA R8, P6, R9, R2, 0x2 ;  /* 0x0000000209087211 */ /* 0x000fc600078c10ff */
[----:B------:R2:W-:Y:S01]  /*45b70*/  @P2 STG.E desc[UR22][R4.64], R240 ;  /* 0x000000f004002986 */ /* 0x0005e2000c101916 */
[----:B------:R-:W-:Y:S01]  /*45b80*/  IMAD R17, R3, 0x2, R13 ;  /* 0x0000000203117824 */ /* 0x000fe200078e020d */
[----:B------:R-:W-:Y:S02]  /*45b90*/  LEA.HI.X.SX32 R9, R9, R0, 0x2, P6 ;  /* 0x0000000009097211 */ /* 0x000fe400030f16ff */
[-C--:B-1----:R-:W-:Y:S01]  /*45ba0*/  LEA R6, P2, R15, R2.reuse, 0x2 ;  /* 0x000000020f067211 */ /* 0x082fe200078410ff */
[----:B------:R-:W-:Y:S01]  /*45bb0*/  IMAD R19, R3, 0x2, R17 ;  /* 0x0000000203137824 */ /* 0x000fe200078e0211 */
[----:B------:R-:W-:Y:S02]  /*45bc0*/  LEA R10, P6, R11, R2, 0x2 ;  /* 0x000000020b0a7211 */ /* 0x000fe400078c10ff */
[-C--:B------:R-:W-:Y:S01]  /*45bd0*/  LEA.HI.X.SX32 R7, R15, R0.reuse, 0x2, P2 ;  /* 0x000000000f077211 */ /* 0x080fe200010f16ff */
[----:B------:R-:W-:Y:S01]  /*45be0*/  IMAD R3, R3, 0x2, R19 ;  /* 0x0000000203037824 */ /* 0x000fe200078e0213 */
[----:B------:R-:W-:Y:S01]  /*45bf0*/  LEA.HI.X.SX32 R11, R11, R0, 0x2, P6 ;  /* 0x000000000b0b7211 */ /* 0x000fe200030f16ff */
[----:B------:R1:W-:Y:S01]  /*45c00*/  @P3 STG.E desc[UR22][R8.64], R241 ;  /* 0x000000f108003986 */ /* 0x0003e2000c101916 */
[----:B------:R-:W-:Y:S01]  /*45c10*/  ISETP.LT.AND P5, PT, R14, UR5, !P0 ;  /* 0x000000050e007c0c */ /* 0x000fe2000c7a1270 */
[----:B------:R-:W4:Y:S01]  /*45c20*/  LDCU UR5, c[0x0][0x39c] ;  /* 0x00007380ff0577ac */ /* 0x000f220008000800 */
[----:B---3--:R-:W-:Y:S01]  /*45c30*/  ISETP.LT.AND P4, PT, R12, UR4, !P0 ;  /* 0x000000040c007c0c */ /* 0x008fe2000c781270 */
[----:B------:R-:W3:Y:S01]  /*45c40*/  LDCU UR4, c[0x0][0x39c] ;  /* 0x00007380ff0477ac */ /* 0x000ee20008000800 */
[----:B------:R-:W-:-:S02]  /*45c50*/  LEA R12, P6, R13, R2, 0x2 ;  /* 0x000000020d0c7211 */ /* 0x000fc400078c10ff */
[----:B------:R-:W-:Y:S02]  /*45c60*/  LEA R14, P2, R17, R2, 0x2 ;  /* 0x00000002110e7211 */ /* 0x000fe400078410ff */
[-C--:B------:R-:W-:Y:S02]  /*45c70*/  LEA.HI.X.SX32 R13, R13, R0.reuse, 0x2, P6 ;  /* 0x000000000d0d7211 */ /* 0x080fe400030f16ff */
[----:B------:R-:W-:Y:S02]  /*45c80*/  LEA.HI.X.SX32 R15, R17, R0, 0x2, P2 ;  /* 0x00000000110f7211 */ /* 0x000fe400010f16ff */
[----:B--2---:R-:W-:Y:S02]  /*45c90*/  LEA R4, P6, R3, R2, 0x2 ;  /* 0x0000000203047211 */ /* 0x004fe400078c10ff */
[----:B------:R-:W-:Y:S02]  /*45ca0*/  ISETP.LT.AND P2, PT, R18, UR6, !P0 ;  /* 0x0000000612007c0c */ /* 0x000fe4000c741270 */
[----:B----4-:R-:W-:-:S02]  /*45cb0*/  ISETP.LT.AND P3, PT, R24, UR5, !P0 ;  /* 0x0000000518007c0c */ /* 0x010fc4000c761270 */
[----:B---3--:R-:W-:Y:S02]  /*45cc0*/  ISETP.LT.AND P0, PT, R16, UR4, !P0 ;  /* 0x0000000410007c0c */ /* 0x008fe4000c701270 */
[----:B------:R-:W-:Y:S02]  /*45cd0*/  LEA.HI.X.SX32 R5, R3, R0, 0x2, P6 ;  /* 0x0000000003057211 */ /* 0x000fe400030f16ff */
[C---:B------:R-:W-:Y:S01]  /*45ce0*/  LEA R2, P6, R19.reuse, R2, 0x2 ;  /* 0x0000000213027211 */ /* 0x040fe200078c10ff */
[----:B------:R1:W-:Y:S03]  /*45cf0*/  @P5 STG.E desc[UR22][R6.64], R242 ;  /* 0x000000f206005986 */ /* 0x0003e6000c101916 */
[----:B------:R-:W-:Y:S01]  /*45d00*/  LEA.HI.X.SX32 R3, R19, R0, 0x2, P6 ;  /* 0x0000000013037211 */ /* 0x000fe200030f16ff */
[----:B------:R1:W-:Y:S04]  /*45d10*/  @P4 STG.E desc[UR22][R10.64], R243 ;  /* 0x000000f30a004986 */ /* 0x0003e8000c101916 */
[----:B------:R1:W-:Y:S04]  /*45d20*/  @P3 STG.E desc[UR22][R12.64], R20 ;  /* 0x000000140c003986 */ /* 0x0003e8000c101916 */
[----:B------:R1:W-:Y:S04]  /*45d30*/  @P2 STG.E desc[UR22][R14.64], R21 ;  /* 0x000000150e002986 */ /* 0x0003e8000c101916 */
[----:B------:R1:W-:Y:S04]  /*45d40*/  @P0 STG.E desc[UR22][R2.64], R22 ;  /* 0x0000001602000986 */ /* 0x0003e8000c101916 */
[----:B------:R1:W-:Y:S01]  /*45d50*/  @P1 STG.E desc[UR22][R4.64], R23 ;  /* 0x0000001704001986 */ /* 0x0003e2000c101916 */
[----:B------:R-:W-:Y:S06]  /*45d60*/  BAR.SYNC.DEFER_BLOCKING 0x0 ;  /* 0x0000000000007b1d */ /* 0x000fec0000010000 */
[----:B------:R-:W-:Y:S05]  /*45d70*/  BRA.U UP0, `(.L_x_13) ;  /* 0x0000000100a07547 */ /* 0x000fea000b800000 */
[----:B------:R-:W2:Y:S01]  /*45d80*/  S2UR UR5, SR_CgaCtaId ;  /* 0x00000000000579c3 */ /* 0x000ea20000008800 */
[----:B------:R-:W-:Y:S01]  /*45d90*/  NOP ;  /* 0x0000000000007918 */ /* 0x000fe20000000000 */
[----:B------:R-:W-:Y:S01]  /*45da0*/  UMOV UR4, 0x50 ;  /* 0x0000005000047882 */ /* 0x000fe20000000000 */
[----:B------:R-:W-:Y:S02]  /*45db0*/  IMAD.U32 R0, RZ, RZ, UR8 ;  /* 0x00000008ff007e24 */ /* 0x000fe4000f8e00ff */
[----:B-1----:R-:W-:Y:S02]  /*45dc0*/  IMAD.MOV.U32 R3, RZ, RZ, 0xff ;  /* 0x000000ffff037424 */ /* 0x002fe400078e00ff */
[----:B------:R-:W-:Y:S01]  /*45dd0*/  IMAD.MOV.U32 R7, RZ, RZ, 0x1 ;  /* 0x00000001ff077424 */ /* 0x000fe200078e00ff */
[----:B------:R-:W-:-:S04]  /*45de0*/  LOP3.LUT R0, R0, 0xffff, RZ, 0xc0, !PT ;  /* 0x0000ffff00007812 */ /* 0x000fc800078ec0ff */
[----:B------:R-:W-:-:S05]  /*45df0*/  SHF.R.U32.HI R0, RZ, 0x5, R0 ;  /* 0x00000005ff007819 */ /* 0x000fca0000011600 */
[----:B------:R-:W-:Y:S01]  /*45e00*/  VIADD R2, R0, 0x10 ;  /* 0x0000001000027836 */ /* 0x000fe20000000000 */
[----:B------:R-:W-:Y:S01]  /*45e10*/  SHF.L.U32 R0, R3, R0, RZ ;  /* 0x0000000003007219 */ /* 0x000fe200000006ff */
[----:B--2---:R-:W-:-:S03]  /*45e20*/  ULEA UR6, UR5, UR4, 0x18 ;  /* 0x0000000405067291 */ /* 0x004fc6000f8ec0ff */
[----:B------:R-:W-:-:S04]  /*45e30*/  SHF.L.U32 R3, R7, R2, RZ ;  /* 0x0000000207037219 */ /* 0x000fc800000006ff */
[----:B------:R-:W-:Y:S02]  /*45e40*/  LOP3.LUT R0, R3, R0, RZ, 0xfc, !PT ;  /* 0x0000000003007212 */ /* 0x000fe400078efcff */
[----:B------:R-:W1:Y:S02]  /*45e50*/  LDS R5, [UR6] ;  /* 0x00000006ff057984 */ /* 0x000e640008000800 */
[C---:B------:R-:W-:Y:S02]  /*45e60*/  LOP3.LUT R2, R0.reuse, 0xffff, RZ, 0xc0, !PT ;  /* 0x0000ffff00027812 */ /* 0x040fe400078ec0ff */
[----:B-1----:R-:W-:-:S04]  /*45e70*/  LOP3.LUT R3, R0, 0xffff, R5, 0x80, !PT ;  /* 0x0000ffff00037812 */ /* 0x002fc800078e8005 */
[----:B------:R-:W-:-:S13]  /*45e80*/  ISETP.NE.AND P0, PT, R3, R2, PT ;  /* 0x000000020300720c */ /* 0x000fda0003f05270 */
[----:B------:R-:W-:Y:S05]  /*45e90*/  @P0 BRA `(.L_x_14) ;  /* 0x0000000000500947 */ /* 0x000fea0003800000 */
[----:B------:R-:W-:Y:S02]  /*45ea0*/  SHF.R.U32.HI R5, RZ, 0x10, R5 ;  /* 0x00000010ff057819 */ /* 0x000fe40000011605 */
[----:B------:R-:W-:-:S04]  /*45eb0*/  SHF.R.U32.HI R2, RZ, 0x10, R0 ;  /* 0x00000010ff027819 */ /* 0x000fc80000011600 */
[----:B------:R-:W-:-:S04]  /*45ec0*/  LOP3.LUT R5, R5, R2, RZ, 0xc0, !PT ;  /* 0x0000000205057212 */ /* 0x000fc800078ec0ff */
[----:B------:R-:W-:-:S13]  /*45ed0*/  ISETP.NE.AND P0, PT, R5, R2, PT ;  /* 0x000000020500720c */ /* 0x000fda0003f05270 */
[----:B------:R-:W-:Y:S05]  /*45ee0*/  @P0 BRA `(.L_x_15) ;  /* 0x0000000000300947 */ /* 0x000fea0003800000 */
[----:B------:R-:W-:Y:S01]  /*45ef0*/  R2UR UR4, R0 ;  /* 0x00000000000472ca */ /* 0x000fe200000e0000 */
[----:B------:R-:W-:Y:S01]  /*45f00*/  VOTEU.ANY UR5, UPT, PT ;  /* 0x0000000000057886 */ /* 0x000fe200038e0100 */
[----:B------:R-:W1:Y:S01]  /*45f10*/  S2R R0, SR_LANEID ;  /* 0x0000000000007919 */ /* 0x000e620000000000 */
[----:B------:R-:W-:-:S10]  /*45f20*/  UFLO.U32 UR5, UR5 ;  /* 0x00000005000572bd */ /* 0x000fd400080e0000 */
[----:B------:R-:W-:-:S06]  /*45f30*/  ULOP3.LUT UR4, URZ, UR4, URZ, 0x33, !UPT ;  /* 0x00000004ff047292 */ /* 0x000fcc000f8e33ff */
[----:B------:R-:W-:-:S04]  /*45f40*/  IMAD.U32 R2, RZ, RZ, UR4 ;  /* 0x00000004ff027e24 */ /* 0x000fc8000f8e00ff */
[----:B------:R-:W2:Y:S02]  /*45f50*/  REDUX UR7, R2 ;  /* 0x00000000020773c4 */ /* 0x000ea40000000000 */
[----:B------:R3:W-:Y:S01]  /*45f60*/  UTCATOMSWS.AND URZ, UR4 ;  /* 0x0000000400ff79e3 */ /* 0x0007e20008000000 */
[----:B-1----:R-:W-:Y:S01]  /*45f70*/  ISETP.EQ.U32.AND P0, PT, R0, UR5, PT ;  /* 0x0000000500007c0c */ /* 0x002fe2000bf02070 */
[----:B--2---:R-:W-:-:S12]  /*45f80*/  IMAD.U32 R0, RZ, RZ, UR7 ;  /* 0x00000007ff007e24 */ /* 0x004fd8000f8e00ff */
[----:B------:R3:W-:Y:S01]  /*45f90*/  @P0 ATOMS.AND RZ, [UR6], R0 ;  /* 0x00000000ffff098c */ /* 0x0007e2000a800006 */
[----:B------:R-:W-:Y:S05]  /*45fa0*/  BRA `(.L_x_13) ;  /* 0x0000000000147947 */ /* 0x000fea0003800000 */
.L_x_15:
[----:B------:R-:W-:-:S07]  /*45fb0*/  MOV R2, 0x45fd0 ;  /* 0x00045fd000027802 */ /* 0x000fce0000000f00 */
[----:B------:R-:W-:Y:S05]  /*45fc0*/  CALL.REL.NOINC `($__internal_0_$__cuda_sm10x_tcgen05_guardrail_trap_col_being_dealloced_not_returned_by_alloc) ;  /* 0x00000000002c7944 */ /* 0x000fea0003c00000 */
[----:B------:R-:W-:Y:S05]  /*45fd0*/  BRA `(.L_x_13) ;  /* 0x0000000000087947 */ /* 0x000fea0003800000 */
.L_x_14:
[----:B------:R-:W-:-:S07]  /*45fe0*/  MOV R2, 0x46000 ;  /* 0x0004600000027802 */ /* 0x000fce0000000f00 */
[----:B------:R-:W-:Y:S05]  /*45ff0*/  CALL.REL.NOINC `($__internal_2_$__cuda_sm10x_tcgen05_guardrail_trap_unallocated_columns_being_dealloced) ;  /* 0x0000000000387944 */ /* 0x000fea0003c00000 */
.L_x_13:
[----:B------:R-:W-:Y:S01]  /*46000*/  NOP ;  /* 0x0000000000007918 */ /* 0x000fe20000000000 */
[----:B---3--:R-:W-:Y:S05]  /*46010*/  EXIT ;  /* 0x000000000000794d */ /* 0x008fea0003800000 */
.L_x_9:
[----:B------:R-:W1:Y:S02]  /*46020*/  SYNCS.PHASECHK.TRANS64.TRYWAIT P4, [UR16], R124 ;  /* 0x0000007cff0075a7 */ /* 0x000e640008081110 */
[----:B-1----:R-:W-:Y:S05]  /*46030*/  @!P4 BRA `(.L_x_9) ;  /* 0xfffffffc00f8c947 */ /* 0x002fea000383ffff */
[----:B------:R-:W-:Y:S05]  /*46040*/  BRA `(.L_x_16) ;  /* 0xfffffed400f47947 */ /* 0x000fea000383ffff */
.L_x_12:
[----:B------:R-:W1:Y:S02]  /*46050*/  SYNCS.PHASECHK.TRANS64.TRYWAIT P1, [UR10], R2 ;  /* 0x00000002ff0075a7 */ /* 0x000e64000802110a */
[----:B-1----:R-:W-:Y:S05]  /*46060*/  @!P1 BRA `(.L_x_12) ;  /* 0xfffffffc00f89947 */ /* 0x002fea000383ffff */
[----:B------:R-:W-:Y:S05]  /*46070*/  BRA `(.L_x_11) ;  /* 0xffffff6c00107947 */ /* 0x000fea000383ffff */
        .weak           $__internal_0_$__cuda_sm10x_tcgen05_guardrail_trap_col_being_dealloced_not_returned_by_alloc
        .type           $__internal_0_$__cuda_sm10x_tcgen05_guardrail_trap_col_being_dealloced_not_returned_by_alloc,@function
        .size           $__internal_0_$__cuda_sm10x_tcgen05_guardrail_trap_col_being_dealloced_not_returned_by_alloc,($__internal_1_$__cuda_sm10x_tcgen05_guardrail_trap_phase_invalid_during_alloc - $__internal_0_$__cuda_sm10x_tcgen05_guardrail_trap_col_being_dealloced_not_returned_by_alloc)
$__internal_0_$__cuda_sm10x_tcgen05_guardrail_trap_col_being_dealloced_not_returned_by_alloc:
[----:B------:R-:W-:Y:S05]  /*46080*/  BPT.TRAP 0x1 ;  /* 0x000000040000795c */ /* 0x000fea0000300000 */
[----:B------:R-:W-:-:S04]  /*46090*/  IMAD.MOV.U32 R3, RZ, RZ, 0x0 ;  /* 0x00000000ff037424 */ /* 0x000fc800078e00ff */
[----:B------:R-:W-:Y:S05]  /*460a0*/  RET.REL.NODEC R2 `(matmul_kernel) ;  /* 0xfffffb9c02d47950 */ /* 0x000fea0003c3ffff */
        .weak           $__internal_1_$__cuda_sm10x_tcgen05_guardrail_trap_phase_invalid_during_alloc
        .type           $__internal_1_$__cuda_sm10x_tcgen05_guardrail_trap_phase_invalid_during_alloc,@function
        .size           $__internal_1_$__cuda_sm10x_tcgen05_guardrail_trap_phase_invalid_during_alloc,($__internal_2_$__cuda_sm10x_tcgen05_guardrail_trap_unallocated_columns_being_dealloced - $__internal_1_$__cuda_sm10x_tcgen05_guardrail_trap_phase_invalid_during_alloc)
$__internal_1_$__cuda_sm10x_tcgen05_guardrail_trap_phase_invalid_during_alloc:
[----:B------:R-:W-:Y:S05]  /*460b0*/  BPT.TRAP 0x1 ;  /* 0x000000040000795c */ /* 0x000fea0000300000 */
[----:B------:R-:W-:-:S04]  /*460c0*/  IMAD.MOV.U32 R3, RZ, RZ, 0x0 ;  /* 0x00000000ff037424 */ /* 0x000fc800078e00ff */
[----:B------:R-:W-:Y:S05]  /*460d0*/  RET.REL.NODEC R2 `(matmul_kernel) ;  /* 0xfffffb9c02c87950 */ /* 0x000fea0003c3ffff */
        .weak           $__internal_2_$__cuda_sm10x_tcgen05_guardrail_trap_unallocated_columns_being_dealloced
        .type           $__internal_2_$__cuda_sm10x_tcgen05_guardrail_trap_unallocated_columns_being_dealloced,@function
        .size           $__internal_2_$__cuda_sm10x_tcgen05_guardrail_trap_unallocated_columns_being_dealloced,(.L_x_20 - $__internal_2_$__cuda_sm10x_tcgen05_guardrail_trap_unallocated_columns_being_dealloced)
$__internal_2_$__cuda_sm10x_tcgen05_guardrail_trap_unallocated_columns_being_dealloced:
[----:B------:R-:W-:Y:S05]  /*460e0*/  BPT.TRAP 0x1 ;  /* 0x000000040000795c */ /* 0x000fea0000300000 */
[----:B------:R-:W-:-:S04]  /*460f0*/  IMAD.MOV.U32 R3, RZ, RZ, 0x0 ;  /* 0x00000000ff037424 */ /* 0x000fc800078e00ff */
[----:B------:R-:W-:Y:S05]  /*46100*/  RET.REL.NODEC R2 `(matmul_kernel) ;  /* 0xfffffb9c02bc7950 */ /* 0x000fea0003c3ffff */
.L_x_17:
[----:B------:R-:W-:-:S00]  /*46110*/  BRA `(.L_x_17) ;  /* 0xfffffffc00fc7947 */ /* 0x000fc0000383ffff */
[----:B------:R-:W-:-:S00]  /*46120*/  NOP ;  /* 0x0000000000007918 */ /* 0x000fc00000000000 */
        /* <DEDUP_REMOVED lines=13> */
.L_x_20:


//--------------------- .nv.shared.matmul_kernel  --------------------------
	.section	.nv.shared.matmul_kernel,"aw",@nobits
	.sectionflags	@""
	.align	16
	.zero		1024


//--------------------- .nv.shared.reserved.0     --------------------------
	.section	.nv.shared.reserved.0,"aw",@nobits
	.align	8
	.weak		__nv_reservedSMEM_offset_0_alias
	.size		__nv_reservedSMEM_offset_0_alias, 0, 64
	.other		__nv_reservedSMEM_offset_0_alias,@"STO_CUDA_RESERVED_SHARED STV_DEFAULT"
__nv_reservedSMEM_offset_0_alias:
	.zero		0
.nv.shared.reserved.0:
	.zero		64
	.weak		__nv_reservedSMEM_allocation_phase
	.type		__nv_reservedSMEM_allocation_phase,@object
	.size		__nv_reservedSMEM_allocation_phase,(.L_0 - __nv_reservedSMEM_allocation_phase)
__nv_reservedSMEM_allocation_phase:
	.zero		1
.L_0:
	.zero		7
	.weak		__nv_reservedSMEM_devtool_atexit_pc
	.type		__nv_reservedSMEM_devtool_atexit_pc,@object
	.size		__nv_reservedSMEM_devtool_atexit_pc,(__nv_reservedSMEM_allocation_mask - __nv_reservedSMEM_devtool_atexit_pc)
__nv_reservedSMEM_devtool_atexit_pc:
	.zero		8
	.weak		__nv_reservedSMEM_allocation_mask
	.type		__nv_reservedSMEM_allocation_mask,@object
	.size		__nv_reservedSMEM_allocation_mask,(.L_2 - __nv_reservedSMEM_allocation_mask)
__nv_reservedSMEM_allocation_mask:
	.zero		4
.L_2:


//--------------------- .nv.constant0.matmul_kernel --------------------------
	.section	.nv.constant0.matmul_kernel,"a",@progbits
	.sectionflags	@""
	.align	4
.nv.constant0.matmul_kernel:
	.zero		976


//--------------------- SYMBOLS --------------------------

	.type		.nv.reservedSmem.offset0,@object
	.size		.nv.reservedSmem.offset0,0x4
	.type		.nv.reservedSmem.cap,@object
	.size		.nv.reservedSmem.cap,0x4
